	.target	sm_80

	.elftype	@"ET_EXEC"


//--------------------- .note.nv.tkinfo           --------------------------
	.section	.note.nv.tkinfo,"",@"SHT_NOTE"
	.sectionflags	@"SHF_NOTE_NV_TKINFO"
	.tkinfo
        /*0018*/ 	.word	0x00000002
        /*0030*/ 	.string	""
        /*0030*/ 	.string	"ptxas"
        /*0030*/ 	.string	"Cuda compilation tools, release 13.0, V13.0.88"
        /*0030*/ 	.string	"Build cuda_13.0.r13.0/compiler.36424714_0"
        /*0030*/ 	.string	"-v  -suppress-debug-info  -lineinfo  -arch sm_80 "



//--------------------- .note.nv.cuinfo           --------------------------
	.section	.note.nv.cuinfo,"",@"SHT_NOTE"
	.sectionflags	@"SHF_NOTE_NV_CUINFO"
        /*0018*/ 	.short	0x0002
        /*001a*/ 	.short	0x0050
        /*001c*/ 	.short	0x0082
	.zero		2


//--------------------- .nv.info                  --------------------------
	.section	.nv.info,"",@"SHT_CUDA_INFO"
	.align	4


	//----- nvinfo : EIATTR_REGCOUNT
	.align		4
        /*0000*/ 	.byte	0x04, 0x2f
        /*0002*/ 	.short	(.L_1 - .L_0)
	.align		4
.L_0:
        /*0004*/ 	.word	index@(matmul_kernel)
        /*0008*/ 	.word	0x00000020


	//----- nvinfo : EIATTR_FRAME_SIZE
	.align		4
.L_1:
        /*000c*/ 	.byte	0x04, 0x11
        /*000e*/ 	.short	(.L_3 - .L_2)
	.align		4
.L_2:
        /*0010*/ 	.word	index@(matmul_kernel)
        /*0014*/ 	.word	0x000019d0


	//----- nvinfo : EIATTR_MIN_STACK_SIZE
	.align		4
.L_3:
        /*0018*/ 	.byte	0x04, 0x12
        /*001a*/ 	.short	(.L_5 - .L_4)
	.align		4
.L_4:
        /*001c*/ 	.word	index@(matmul_kernel)
        /*0020*/ 	.word	0x000019d0
.L_5:


//--------------------- .nv.info.matmul_kernel    --------------------------
	.section	.nv.info.matmul_kernel,"",@"SHT_CUDA_INFO"
	.sectionflags	@""
	.align	4


	//----- nvinfo : EIATTR_CUDA_API_VERSION
	.align		4
        /*0000*/ 	.byte	0x04, 0x37
        /*0002*/ 	.short	(.L_7 - .L_6)
.L_6:
        /*0004*/ 	.word	0x00000082


	//----- nvinfo : EIATTR_SW2861232_WAR
	.align		4
.L_7:
        /*0008*/ 	.byte	0x01, 0x35
	.zero		2


	//----- nvinfo : EIATTR_PARAM_CBANK
	.align		4
        /*000c*/ 	.byte	0x04, 0x0a
        /*000e*/ 	.short	(.L_9 - .L_8)
	.align		4
.L_8:
        /*0010*/ 	.word	index@(.nv.constant0.matmul_kernel)
        /*0014*/ 	.short	0x0160
        /*0016*/ 	.short	0x0050


	//----- nvinfo : EIATTR_CBANK_PARAM_SIZE
	.align		4
.L_9:
        /*0018*/ 	.byte	0x03, 0x19
        /*001a*/ 	.short	0x0050


	//----- nvinfo : EIATTR_KPARAM_INFO
	.align		4
        /*001c*/ 	.byte	0x04, 0x17
        /*001e*/ 	.short	(.L_11 - .L_10)
.L_10:
        /*0020*/ 	.word	0x00000000
        /*0024*/ 	.short	0x000d
        /*0026*/ 	.short	0x0048
        /*0028*/ 	.byte	0x00, 0xf4, 0x21, 0x00


	//----- nvinfo : EIATTR_KPARAM_INFO
	.align		4
.L_11:
        /*002c*/ 	.byte	0x04, 0x17
        /*002e*/ 	.short	(.L_13 - .L_12)
.L_12:
        /*0030*/ 	.word	0x00000000
        /*0034*/ 	.short	0x000c
        /*0036*/ 	.short	0x0040
        /*0038*/ 	.byte	0x00, 0xf4, 0x21, 0x00


	//----- nvinfo : EIATTR_KPARAM_INFO
	.align		4
.L_13:
        /*003c*/ 	.byte	0x04, 0x17
        /*003e*/ 	.short	(.L_15 - .L_14)
.L_14:
        /*0040*/ 	.word	0x00000000
        /*0044*/ 	.short	0x000b
        /*0046*/ 	.short	0x0038
        /*0048*/ 	.byte	0x00, 0xf0, 0x11, 0x00


	//----- nvinfo : EIATTR_KPARAM_INFO
	.align		4
.L_15:
        /*004c*/ 	.byte	0x04, 0x17
        /*004e*/ 	.short	(.L_17 - .L_16)
.L_16:
        /*0050*/ 	.word	0x00000000
        /*0054*/ 	.short	0x000a
        /*0056*/ 	.short	0x0034
        /*0058*/ 	.byte	0x00, 0xf0, 0x11, 0x00


	//----- nvinfo : EIATTR_KPARAM_INFO
	.align		4
.L_17:
        /*005c*/ 	.byte	0x04, 0x17
        /*005e*/ 	.short	(.L_19 - .L_18)
.L_18:
        /*0060*/ 	.word	0x00000000
        /*0064*/ 	.short	0x0009
        /*0066*/ 	.short	0x0030
        /*0068*/ 	.byte	0x00, 0xf0, 0x11, 0x00


	//----- nvinfo : EIATTR_KPARAM_INFO
	.align		4
.L_19:
        /*006c*/ 	.byte	0x04, 0x17
        /*006e*/ 	.short	(.L_21 - .L_20)
.L_20:
        /*0070*/ 	.word	0x00000000
        /*0074*/ 	.short	0x0008
        /*0076*/ 	.short	0x002c
        /*0078*/ 	.byte	0x00, 0xf0, 0x11, 0x00


	//----- nvinfo : EIATTR_KPARAM_INFO
	.align		4
.L_21:
        /*007c*/ 	.byte	0x04, 0x17
        /*007e*/ 	.short	(.L_23 - .L_22)
.L_22:
        /*0080*/ 	.word	0x00000000
        /*0084*/ 	.short	0x0007
        /*0086*/ 	.short	0x0028
        /*0088*/ 	.byte	0x00, 0xf0, 0x11, 0x00


	//----- nvinfo : EIATTR_KPARAM_INFO
	.align		4
.L_23:
        /*008c*/ 	.byte	0x04, 0x17
        /*008e*/ 	.short	(.L_25 - .L_24)
.L_24:
        /*0090*/ 	.word	0x00000000
        /*0094*/ 	.short	0x0006
        /*0096*/ 	.short	0x0024
        /*0098*/ 	.byte	0x00, 0xf0, 0x11, 0x00


	//----- nvinfo : EIATTR_KPARAM_INFO
	.align		4
.L_25:
        /*009c*/ 	.byte	0x04, 0x17
        /*009e*/ 	.short	(.L_27 - .L_26)
.L_26:
        /*00a0*/ 	.word	0x00000000
        /*00a4*/ 	.short	0x0005
        /*00a6*/ 	.short	0x0020
        /*00a8*/ 	.byte	0x00, 0xf0, 0x11, 0x00


	//----- nvinfo : EIATTR_KPARAM_INFO
	.align		4
.L_27:
        /*00ac*/ 	.byte	0x04, 0x17
        /*00ae*/ 	.short	(.L_29 - .L_28)
.L_28:
        /*00b0*/ 	.word	0x00000000
        /*00b4*/ 	.short	0x0004
        /*00b6*/ 	.short	0x001c
        /*00b8*/ 	.byte	0x00, 0xf0, 0x11, 0x00


	//----- nvinfo : EIATTR_KPARAM_INFO
	.align		4
.L_29:
        /*00bc*/ 	.byte	0x04, 0x17
        /*00be*/ 	.short	(.L_31 - .L_30)
.L_30:
        /*00c0*/ 	.word	0x00000000
        /*00c4*/ 	.short	0x0003
        /*00c6*/ 	.short	0x0018
        /*00c8*/ 	.byte	0x00, 0xf0, 0x11, 0x00


	//----- nvinfo : EIATTR_KPARAM_INFO
	.align		4
.L_31:
        /*00cc*/ 	.byte	0x04, 0x17
        /*00ce*/ 	.short	(.L_33 - .L_32)
.L_32:
        /*00d0*/ 	.word	0x00000000
        /*00d4*/ 	.short	0x0002
        /*00d6*/ 	.short	0x0010
        /*00d8*/ 	.byte	0x00, 0xf4, 0x21, 0x00


	//----- nvinfo : EIATTR_KPARAM_INFO
	.align		4
.L_33:
        /*00dc*/ 	.byte	0x04, 0x17
        /*00de*/ 	.short	(.L_35 - .L_34)
.L_34:
        /*00e0*/ 	.word	0x00000000
        /*00e4*/ 	.short	0x0001
        /*00e6*/ 	.short	0x0008
        /*00e8*/ 	.byte	0x00, 0xf4, 0x21, 0x00


	//----- nvinfo : EIATTR_KPARAM_INFO
	.align		4
.L_35:
        /*00ec*/ 	.byte	0x04, 0x17
        /*00ee*/ 	.short	(.L_37 - .L_36)
.L_36:
        /*00f0*/ 	.word	0x00000000
        /*00f4*/ 	.short	0x0000
        /*00f6*/ 	.short	0x0000
        /*00f8*/ 	.byte	0x00, 0xf4, 0x21, 0x00


	//----- nvinfo : EIATTR_MAXREG_COUNT
	.align		4
.L_37:
        /*00fc*/ 	.byte	0x03, 0x1b
        /*00fe*/ 	.short	0x00ff


	//----- nvinfo : EIATTR_NUM_BARRIERS
	.align		4
        /*0100*/ 	.byte	0x02, 0x4c
        /*0102*/ 	.byte	0x01
	.zero		1


	//----- nvinfo : EIATTR_ANNOTATIONS
	.align		4
        /*0104*/ 	.byte	0x04, 0x55
        /*0106*/ 	.short	(.L_39 - .L_38)


	//   ....[0]....
.L_38:
        /*0108*/ 	.word	0x00000001
        /*010c*/ 	.byte	0x50, 0x05, 0x00, 0x00, 0x01, 0x00, 0x00, 0x00, 0x80, 0x05, 0x00, 0x00, 0x01, 0x00, 0x00, 0x00
        /* <DEDUP_REMOVED lines=3465> */
        /*d9ac*/ 	.byte	0xb0, 0xa3, 0x03, 0x00


	//----- nvinfo : EIATTR_MERCURY_ISA_VERSION
	.align		4
.L_39:
        /*d9b0*/ 	.byte	0x03, 0x5f
        /*d9b2*/ 	.short	0x0000


	//----- nvinfo : EIATTR_EXIT_INSTR_OFFSETS
	.align		4
        /*d9b4*/ 	.byte	0x04, 0x1c
        /*d9b6*/ 	.short	(.L_41 - .L_40)


	//   ....[0]....
.L_40:
        /*d9b8*/ 	.word	0x0003a700


	//   ....[1]....
        /*d9bc*/ 	.word	0x0003a730


	//----- nvinfo : EIATTR_REQNTID
	.align		4
.L_41:
        /*d9c0*/ 	.byte	0x04, 0x10
        /*d9c2*/ 	.short	(.L_43 - .L_42)
.L_42:
        /*d9c4*/ 	.word	0x00000080
        /*d9c8*/ 	.word	0x00000001
        /*d9cc*/ 	.word	0x00000001
.L_43:


//--------------------- .nv.callgraph             --------------------------
	.section	.nv.callgraph,"",@"SHT_CUDA_CALLGRAPH"
	.align	4
	.sectionentsize	8
	.align		4
        /*0000*/ 	.word	0x00000000
	.align		4
        /*0004*/ 	.word	0xffffffff
	.align		4
        /*0008*/ 	.word	0x00000000
	.align		4
        /*000c*/ 	.word	0xfffffffe
	.align		4
        /*0010*/ 	.word	0x00000000
	.align		4
        /*0014*/ 	.word	0xfffffffd
	.align		4
        /*0018*/ 	.word	0x00000000
	.align		4
        /*001c*/ 	.word	0xfffffffc


//--------------------- .nv.rel.action            --------------------------
	.section	.nv.rel.action,"",@"SHT_CUDA_RELOCINFO"
	.align	8
	.sectionentsize	8
        /*0000*/ 	.byte	0x73, 0x00, 0x00, 0x00, 0x00, 0x00, 0x00, 0x00, 0x00, 0x00, 0x00, 0x11, 0x25, 0x00, 0x05, 0x36


//--------------------- .nv.constant0.matmul_kernel --------------------------
	.section	.nv.constant0.matmul_kernel,"a",@progbits
	.sectionflags	@""
	.align	4
.nv.constant0.matmul_kernel:
	.zero		432


//--------------------- .text.matmul_kernel       --------------------------
	.section	.text.matmul_kernel,"ax",@progbits
	.sectioninfo	@"SHI_REGISTERS=32"
	.align	128
        .global         matmul_kernel
        .type           matmul_kernel,@function
        .size           matmul_kernel,(.L_x_5 - matmul_kernel)
        .other          matmul_kernel,@"STO_CUDA_ENTRY STV_DEFAULT"
matmul_kernel:
.text.matmul_kernel:
[----:B------:R-:W-:-:S03]  /*0000*/  IMAD.MOV.U32 R1, RZ, RZ, c[0x0][0x28] ;  /* 0x00000a00ff017624 */ /* 0x000fc600078e00ff */
[----:B------:R-:W-:Y:S01]  /*0010*/  IMAD.MOV.U32 R0, RZ, RZ, c[0x0][0x17c] ;  /* 0x00005f00ff007624 */ /* 0x000fe200078e00ff */
[----:B------:R-:W0:Y:S01]  /*0020*/  S2R R11, SR_TID.X ;  /* 0x00000000000b7919 */ /* 0x000e220000002100 */
[----:B------:R-:W-:Y:S01]  /*0030*/  IADD3 R1, R1, -0x19d0, RZ ;  /* 0xffffe63001017810 */ /* 0x000fe20007ffe0ff */
[----:B------:R-:W-:Y:S02]  /*0040*/  ULDC.64 UR10, c[0x0][0x118] ;  /* 0x00004600000a7ab9 */ /* 0x000fe40000000a00 */
[----:B------:R-:W-:-:S04]  /*0050*/  IADD3 R0, R0, 0x1ff, RZ ;  /* 0x000001ff00007810 */ /* 0x000fc80007ffe0ff */
[----:B------:R-:W-:-:S04]  /*0060*/  SHF.R.S32.HI R3, RZ, 0x1f, R0 ;  /* 0x0000001fff037819 */ /* 0x000fc80000011400 */
[----:B------:R-:W-:-:S04]  /*0070*/  LEA.HI R3, R3, R0, RZ, 0x9 ;  /* 0x0000000003037211 */ /* 0x000fc800078f48ff */
[----:B------:R-:W-:Y:S02]  /*0080*/  SHF.R.S32.HI R0, RZ, 0x9, R3 ;  /* 0x00000009ff007819 */ /* 0x000fe40000011403 */
[----:B------:R-:W1:Y:S03]  /*0090*/  S2R R3, SR_CTAID.X ;  /* 0x0000000000037919 */ /* 0x000e660000002500 */
[----:B------:R-:W-:Y:S01]  /*00a0*/  IMAD.SHL.U32 R0, R0, 0x8, RZ ;  /* 0x0000000800007824 */ /* 0x000fe200078e00ff */
[----:B0-----:R-:W-:-:S04]  /*00b0*/  LOP3.LUT R28, R11, 0x40, RZ, 0xc0, !PT ;  /* 0x000000400b1c7812 */ /* 0x001fc800078ec0ff */
[-C--:B------:R-:W-:Y:S02]  /*00c0*/  IABS R7, R0.reuse ;  /* 0x0000000000077213 */ /* 0x080fe40000000000 */
[----:B------:R-:W-:Y:S02]  /*00d0*/  IABS R10, R0 ;  /* 0x00000000000a7213 */ /* 0x000fe40000000000 */
[----:B------:R-:W0:Y:S01]  /*00e0*/  I2F.RP R2, R7 ;  /* 0x0000000700027306 */ /* 0x000e220000209400 */
[----:B-1----:R-:W-:-:S07]  /*00f0*/  IABS R8, R3 ;  /* 0x0000000300087213 */ /* 0x002fce0000000000 */
[----:B0-----:R-:W0:Y:S02]  /*0100*/  MUFU.RCP R2, R2 ;  /* 0x0000000200027308 */ /* 0x001e240000001000 */
[----:B0-----:R-:W-:Y:S01]  /*0110*/  IADD3 R4, R2, 0xffffffe, RZ ;  /* 0x0ffffffe02047810 */ /* 0x001fe20007ffe0ff */
[----:B------:R-:W-:-:S05]  /*0120*/  IMAD.MOV R2, RZ, RZ, -R10 ;  /* 0x000000ffff027224 */ /* 0x000fca00078e0a0a */
[----:B------:R0:W1:Y:S02]  /*0130*/  F2I.FTZ.U32.TRUNC.NTZ R5, R4 ;  /* 0x0000000400057305 */ /* 0x000064000021f000 */
[----:B0-----:R-:W-:Y:S02]  /*0140*/  IMAD.MOV.U32 R4, RZ, RZ, RZ ;  /* 0x000000ffff047224 */ /* 0x001fe400078e00ff */
[----:B-1----:R-:W-:-:S04]  /*0150*/  IMAD.MOV R6, RZ, RZ, -R5 ;  /* 0x000000ffff067224 */ /* 0x002fc800078e0a05 */
[----:B------:R-:W-:Y:S02]  /*0160*/  IMAD R9, R6, R7, RZ ;  /* 0x0000000706097224 */ /* 0x000fe400078e02ff */
[----:B------:R-:W-:Y:S02]  /*0170*/  IMAD.MOV.U32 R6, RZ, RZ, R8 ;  /* 0x000000ffff067224 */ /* 0x000fe400078e0008 */
[----:B------:R-:W-:-:S06]  /*0180*/  IMAD.HI.U32 R5, R5, R9, R4 ;  /* 0x0000000905057227 */ /* 0x000fcc00078e0004 */
[----:B------:R-:W-:-:S04]  /*0190*/  IMAD.HI.U32 R5, R5, R6, RZ ;  /* 0x0000000605057227 */ /* 0x000fc800078e00ff */
[----:B------:R-:W-:-:S05]  /*01a0*/  IMAD R2, R5, R2, R6 ;  /* 0x0000000205027224 */ /* 0x000fca00078e0206 */
[----:B------:R-:W-:-:S13]  /*01b0*/  ISETP.GT.U32.AND P1, PT, R7, R2, PT ;  /* 0x000000020700720c */ /* 0x000fda0003f24070 */
[----:B------:R-:W-:Y:S01]  /*01c0*/  @!P1 IMAD.IADD R2, R2, 0x1, -R7 ;  /* 0x0000000102029824 */ /* 0x000fe200078e0a07 */
[----:B------:R-:W-:Y:S02]  /*01d0*/  @!P1 IADD3 R5, R5, 0x1, RZ ;  /* 0x0000000105059810 */ /* 0x000fe40007ffe0ff */
[----:B------:R-:W-:Y:S02]  /*01e0*/  ISETP.NE.AND P1, PT, R0, RZ, PT ;  /* 0x000000ff0000720c */ /* 0x000fe40003f25270 */
[----:B------:R-:W-:Y:S02]  /*01f0*/  ISETP.GE.U32.AND P0, PT, R2, R7, PT ;  /* 0x000000070200720c */ /* 0x000fe40003f06070 */
[----:B------:R-:W-:-:S04]  /*0200*/  LOP3.LUT R2, R3, R0, RZ, 0x3c, !PT ;  /* 0x0000000003027212 */ /* 0x000fc800078e3cff */
[----:B------:R-:W-:Y:S01]  /*0210*/  ISETP.GE.AND P2, PT, R2, RZ, PT ;  /* 0x000000ff0200720c */ /* 0x000fe20003f46270 */
[----:B------:R-:W-:-:S05]  /*0220*/  IMAD.MOV.U32 R2, RZ, RZ, 0x1f ;  /* 0x0000001fff027424 */ /* 0x000fca00078e00ff */
[----:B------:R-:W-:Y:S02]  /*0230*/  IADD3 R2, R2, c[0x0][0x178], RZ ;  /* 0x00005e0002027a10 */ /* 0x000fe40007ffe0ff */
[----:B------:R-:W-:-:S05]  /*0240*/  @P0 IADD3 R5, R5, 0x1, RZ ;  /* 0x0000000105050810 */ /* 0x000fca0007ffe0ff */
[----:B------:R-:W-:Y:S01]  /*0250*/  IMAD.MOV.U32 R4, RZ, RZ, R5 ;  /* 0x000000ffff047224 */ /* 0x000fe200078e0005 */
[----:B------:R-:W-:-:S03]  /*0260*/  SHF.R.S32.HI R5, RZ, 0x1f, R2 ;  /* 0x0000001fff057819 */ /* 0x000fc60000011402 */
[----:B------:R-:W-:Y:S01]  /*0270*/  @!P2 IMAD.MOV R4, RZ, RZ, -R4 ;  /* 0x000000ffff04a224 */ /* 0x000fe200078e0a04 */
[----:B------:R-:W-:Y:S02]  /*0280*/  @!P1 LOP3.LUT R4, RZ, R0, RZ, 0x33, !PT ;  /* 0x00000000ff049212 */ /* 0x000fe400078e33ff */
[----:B------:R-:W-:-:S03]  /*0290*/  LEA.HI R5, R5, R2, RZ, 0x5 ;  /* 0x0000000205057211 */ /* 0x000fc600078f28ff */
[----:B------:R-:W-:Y:S02]  /*02a0*/  IMAD.SHL.U32 R2, R4, 0x8, RZ ;  /* 0x0000000804027824 */ /* 0x000fe400078e00ff */
[----:B------:R-:W-:-:S03]  /*02b0*/  IMAD.MOV R4, RZ, RZ, -R4 ;  /* 0x000000ffff047224 */ /* 0x000fc600078e0a04 */
[----:B------:R-:W-:Y:S01]  /*02c0*/  LEA.HI.SX32 R5, R5, -R2, 0x1b ;  /* 0x8000000205057211 */ /* 0x000fe200078fdaff */
[----:B------:R-:W-:Y:S02]  /*02d0*/  IMAD R9, R0, R4, R3 ;  /* 0x0000000400097224 */ /* 0x000fe400078e0203 */
[----:B------:R-:W-:Y:S01]  /*02e0*/  IMAD.MOV.U32 R4, RZ, RZ, RZ ;  /* 0x000000ffff047224 */ /* 0x000fe200078e00ff */
[----:B------:R-:W-:-:S04]  /*02f0*/  IMNMX R10, R5, 0x8, PT ;  /* 0x00000008050a7817 */ /* 0x000fc80003800200 */
[-C--:B------:R-:W-:Y:S02]  /*0300*/  IABS R8, R10.reuse ;  /* 0x0000000a00087213 */ /* 0x080fe40000000000 */
[----:B------:R-:W-:Y:S02]  /*0310*/  IABS R0, R10 ;  /* 0x0000000a00007213 */ /* 0x000fe40000000000 */
[----:B------:R-:W0:Y:S08]  /*0320*/  I2F.RP R6, R8 ;  /* 0x0000000800067306 */ /* 0x000e300000209400 */
[----:B0-----:R-:W0:Y:S02]  /*0330*/  MUFU.RCP R6, R6 ;  /* 0x0000000600067308 */ /* 0x001e240000001000 */
[----:B0-----:R-:W-:-:S02]  /*0340*/  IADD3 R5, R6, 0xffffffe, RZ ;  /* 0x0ffffffe06057810 */ /* 0x001fc40007ffe0ff */
[----:B------:R-:W-:-:S04]  /*0350*/  SHF.R.U32.HI R6, RZ, 0x5, R11 ;  /* 0x00000005ff067819 */ /* 0x000fc8000001160b */
[----:B------:R-:W0:Y:S01]  /*0360*/  F2I.FTZ.U32.TRUNC.NTZ R5, R5 ;  /* 0x0000000500057305 */ /* 0x000e22000021f000 */
[----:B------:R-:W-:Y:S01]  /*0370*/  SGXT.U32 R12, R6, 0x2 ;  /* 0x00000002060c781a */ /* 0x000fe20000000000 */
[----:B0-----:R-:W-:-:S04]  /*0380*/  IMAD.MOV R7, RZ, RZ, -R5 ;  /* 0x000000ffff077224 */ /* 0x001fc800078e0a05 */
[----:B------:R-:W-:Y:S01]  /*0390*/  IMAD.MOV.U32 R3, RZ, RZ, R7 ;  /* 0x000000ffff037224 */ /* 0x000fe200078e0007 */
[----:B------:R-:W-:-:S03]  /*03a0*/  IABS R7, R9 ;  /* 0x0000000900077213 */ /* 0x000fc60000000000 */
[----:B------:R-:W-:-:S04]  /*03b0*/  IMAD R3, R3, R8, RZ ;  /* 0x0000000803037224 */ /* 0x000fc800078e02ff */
[----:B------:R-:W-:-:S04]  /*03c0*/  IMAD.HI.U32 R4, R5, R3, R4 ;  /* 0x0000000305047227 */ /* 0x000fc800078e0004 */
[----:B------:R-:W-:Y:S02]  /*03d0*/  IMAD.MOV R3, RZ, RZ, -R0 ;  /* 0x000000ffff037224 */ /* 0x000fe400078e0a00 */
[----:B------:R-:W-:Y:S01]  /*03e0*/  IMAD.HI.U32 R0, R4, R7, RZ ;  /* 0x0000000704007227 */ /* 0x000fe200078e00ff */
[----:B------:R-:W-:-:S03]  /*03f0*/  LOP3.LUT R4, R11, 0x1f, RZ, 0xc0, !PT ;  /* 0x0000001f0b047812 */ /* 0x000fc600078ec0ff */
[----:B------:R-:W-:Y:S02]  /*0400*/  IMAD R3, R0, R3, R7 ;  /* 0x0000000300037224 */ /* 0x000fe400078e0207 */
[----:B------:R-:W-:-:S03]  /*0410*/  IMAD.MOV.U32 R5, RZ, RZ, 0x3f ;  /* 0x0000003fff057424 */ /* 0x000fc600078e00ff */
[----:B------:R-:W-:-:S13]  /*0420*/  ISETP.GT.U32.AND P1, PT, R8, R3, PT ;  /* 0x000000030800720c */ /* 0x000fda0003f24070 */
[----:B------:R-:W-:Y:S01]  /*0430*/  @!P1 IMAD.IADD R3, R3, 0x1, -R8 ;  /* 0x0000000103039824 */ /* 0x000fe200078e0a08 */
[----:B------:R-:W-:Y:S02]  /*0440*/  @!P1 IADD3 R0, R0, 0x1, RZ ;  /* 0x0000000100009810 */ /* 0x000fe40007ffe0ff */
[----:B------:R-:W-:Y:S02]  /*0450*/  ISETP.NE.AND P1, PT, R10, RZ, PT ;  /* 0x000000ff0a00720c */ /* 0x000fe40003f25270 */
[----:B------:R-:W-:Y:S02]  /*0460*/  ISETP.GE.U32.AND P0, PT, R3, R8, PT ;  /* 0x000000080300720c */ /* 0x000fe40003f06070 */
[----:B------:R-:W-:-:S04]  /*0470*/  LOP3.LUT R3, R9, R10, RZ, 0x3c, !PT ;  /* 0x0000000a09037212 */ /* 0x000fc800078e3cff */
[----:B------:R-:W-:-:S07]  /*0480*/  ISETP.GE.AND P2, PT, R3, RZ, PT ;  /* 0x000000ff0300720c */ /* 0x000fce0003f46270 */
[----:B------:R-:W-:-:S06]  /*0490*/  @P0 IADD3 R0, R0, 0x1, RZ ;  /* 0x0000000100000810 */ /* 0x000fcc0007ffe0ff */
[----:B------:R-:W-:Y:S01]  /*04a0*/  @!P2 IMAD.MOV R0, RZ, RZ, -R0 ;  /* 0x000000ffff00a224 */ /* 0x000fe200078e0a00 */
[----:B------:R-:W-:-:S05]  /*04b0*/  @!P1 LOP3.LUT R0, RZ, R10, RZ, 0x33, !PT ;  /* 0x0000000aff009212 */ /* 0x000fca00078e33ff */
[----:B------:R-:W-:Y:S02]  /*04c0*/  IMAD.MOV R3, RZ, RZ, -R0 ;  /* 0x000000ffff037224 */ /* 0x000fe400078e0a00 */
[----:B------:R-:W-:Y:S02]  /*04d0*/  IMAD.SHL.U32 R0, R0, 0x200, RZ ;  /* 0x0000020000007824 */ /* 0x000fe400078e00ff */
[----:B------:R-:W-:-:S04]  /*04e0*/  IMAD R3, R10, R3, R9 ;  /* 0x000000030a037224 */ /* 0x000fc800078e0209 */
[----:B------:R-:W-:Y:S01]  /*04f0*/  IMAD.IADD R3, R2, 0x1, R3 ;  /* 0x0000000102037824 */ /* 0x000fe200078e0203 */
[----:B------:R-:W-:Y:S02]  /*0500*/  IADD3 R2, R5, c[0x0][0x180], RZ ;  /* 0x0000600005027a10 */ /* 0x000fe40007ffe0ff */
[----:B------:R-:W-:Y:S01]  /*0510*/  LOP3.LUT R5, R12, 0x4, RZ, 0xfc, !PT ;  /* 0x000000040c057812 */ /* 0x000fe200078efcff */
[----:B------:R-:W-:Y:S01]  /*0520*/  IMAD R3, R3, 0x20, R4 ;  /* 0x0000002003037824 */ /* 0x000fe200078e0204 */
[----:B------:R-:W-:Y:S02]  /*0530*/  ISETP.GT.AND P0, PT, R2, 0x3f, PT ;  /* 0x0000003f0200780c */ /* 0x000fe40003f04270 */
[C---:B------:R-:W-:Y:S02]  /*0540*/  LOP3.LUT R4, R12.reuse, 0x8, RZ, 0xfc, !PT ;  /* 0x000000080c047812 */ /* 0x040fe400078efcff */
[----:B------:R0:W-:Y:S01]  /*0550*/  STL [R1+0xc48], R3 ;  /* 0x000c480301007387 */ /* 0x0001e20000100800 */
[----:B------:R-:W-:-:S02]  /*0560*/  LOP3.LUT R5, R12, 0x10, RZ, 0xfc, !PT ;  /* 0x000000100c057812 */ /* 0x000fc400078efcff */
[C---:B------:R-:W-:Y:S01]  /*0570*/  LOP3.LUT R4, R12.reuse, 0x14, RZ, 0xfc, !PT ;  /* 0x000000140c047812 */ /* 0x040fe200078efcff */
[----:B------:R1:W-:Y:S01]  /*0580*/  STL [R1+0x2c4], R0 ;  /* 0x0002c40001007387 */ /* 0x0003e20000100800 */
[C---:B------:R-:W-:Y:S02]  /*0590*/  LOP3.LUT R5, R12.reuse, 0x1c, RZ, 0xfc, !PT ;  /* 0x0000001c0c057812 */ /* 0x040fe400078efcff */
[C---:B------:R-:W-:Y:S02]  /*05a0*/  LOP3.LUT R4, R12.reuse, 0x20, RZ, 0xfc, !PT ;  /* 0x000000200c047812 */ /* 0x040fe400078efcff */
[C---:B------:R-:W-:Y:S02]  /*05b0*/  LOP3.LUT R5, R12.reuse, 0x28, RZ, 0xfc, !PT ;  /* 0x000000280c057812 */ /* 0x040fe400078efcff */
[C---:B0-----:R-:W-:Y:S02]  /*05c0*/  LOP3.LUT R3, R12.reuse, 0xc, RZ, 0xfc, !PT ;  /* 0x0000000c0c037812 */ /* 0x041fe400078efcff */
[----:B------:R-:W-:-:S02]  /*05d0*/  LOP3.LUT R3, R12, 0x18, RZ, 0xfc, !PT ;  /* 0x000000180c037812 */ /* 0x000fc400078efcff */
[C---:B------:R-:W-:Y:S02]  /*05e0*/  LOP3.LUT R3, R12.reuse, 0x24, RZ, 0xfc, !PT ;  /* 0x000000240c037812 */ /* 0x040fe400078efcff */
[C---:B------:R-:W-:Y:S02]  /*05f0*/  LOP3.LUT R4, R12.reuse, 0x2c, RZ, 0xfc, !PT ;  /* 0x0000002c0c047812 */ /* 0x040fe400078efcff */
[C---:B------:R-:W-:Y:S02]  /*0600*/  LOP3.LUT R3, R12.reuse, 0x30, RZ, 0xfc, !PT ;  /* 0x000000300c037812 */ /* 0x040fe400078efcff */
[C---:B------:R-:W-:Y:S02]  /*0610*/  LOP3.LUT R5, R12.reuse, 0x34, RZ, 0xfc, !PT ;  /* 0x000000340c057812 */ /* 0x040fe400078efcff */
[C---:B------:R-:W-:Y:S02]  /*0620*/  LOP3.LUT R4, R12.reuse, 0x38, RZ, 0xfc, !PT ;  /* 0x000000380c047812 */ /* 0x040fe400078efcff */
[----:B------:R-:W-:Y:S01]  /*0630*/  LOP3.LUT R3, R12, 0x3c, RZ, 0xfc, !PT ;  /* 0x0000003c0c037812 */ /* 0x000fe200078efcff */
[----:B------:R-:W-:Y:S05]  /*0640*/  @P0 BRA `(.L_x_0) ;  /* 0x0000037000000947 */ /* 0x000fea0003800000 */
[----:B-1----:R-:W-:Y:S01]  /*0650*/  IMAD.SHL.U32 R0, R11, 0x20, RZ ;  /* 0x000000200b007824 */ /* 0x002fe200078e00ff */
[----:B------:R-:W-:Y:S01]  /*0660*/  CS2R R24, SRZ ;  /* 0x0000000000187805 */ /* 0x000fe2000001ff00 */
[----:B------:R-:W-:Y:S01]  /*0670*/  CS2R R26, SRZ ;  /* 0x00000000001a7805 */ /* 0x000fe2000001ff00 */
[----:B------:R-:W-:Y:S01]  /*0680*/  CS2R R20, SRZ ;  /* 0x0000000000147805 */ /* 0x000fe2000001ff00 */
[----:B------:R-:W-:Y:S01]  /*0690*/  CS2R R22, SRZ ;  /* 0x0000000000167805 */ /* 0x000fe2000001ff00 */
[----:B------:R0:W-:Y:S01]  /*06a0*/  STL [R1+0xc38], R0 ;  /* 0x000c380001007387 */ /* 0x0001e20000100800 */
[----:B------:R-:W-:Y:S01]  /*06b0*/  CS2R R16, SRZ ;  /* 0x0000000000107805 */ /* 0x000fe2000001ff00 */
[----:B------:R-:W-:Y:S01]  /*06c0*/  CS2R R18, SRZ ;  /* 0x0000000000127805 */ /* 0x000fe2000001ff00 */
[----:B------:R-:W-:Y:S01]  /*06d0*/  CS2R R12, SRZ ;  /* 0x00000000000c7805 */ /* 0x000fe2000001ff00 */
[----:B------:R0:W-:Y:S01]  /*06e0*/  STL [R1], RZ ;  /* 0x000000ff01007387 */ /* 0x0001e20000100800 */
[----:B------:R-:W-:Y:S01]  /*06f0*/  CS2R R14, SRZ ;  /* 0x00000000000e7805 */ /* 0x000fe2000001ff00 */
[----:B------:R-:W-:Y:S01]  /*0700*/  CS2R R8, SRZ ;  /* 0x0000000000087805 */ /* 0x000fe2000001ff00 */
[----:B------:R-:W-:Y:S01]  /*0710*/  CS2R R10, SRZ ;  /* 0x00000000000a7805 */ /* 0x000fe2000001ff00 */
[----:B------:R0:W-:Y:S01]  /*0720*/  STL [R1+0x4], RZ ;  /* 0x000004ff01007387 */ /* 0x0001e20000100800 */
[----:B------:R-:W-:Y:S01]  /*0730*/  CS2R R4, SRZ ;  /* 0x0000000000047805 */ /* 0x000fe2000001ff00 */
[----:B------:R-:W-:-:S02]  /*0740*/  CS2R R6, SRZ ;  /* 0x0000000000067805 */ /* 0x000fc4000001ff00 */
[----:B------:R0:W-:Y:S04]  /*0750*/  STL [R1+0x8], RZ ;  /* 0x000008ff01007387 */ /* 0x0001e80000100800 */
        /* <DEDUP_REMOVED lines=36> */
[----:B------:R0:W-:Y:S01]  /*09a0*/  STL [R1+0x9c], RZ ;  /* 0x00009cff01007387 */ /* 0x0001e20000100800 */
[----:B------:R-:W-:Y:S05]  /*09b0*/  BRA `(.L_x_1) ;  /* 0x00034c1000007947 */ /* 0x000fea0003800000 */
.L_x_0:
[----:B-1----:R-:W-:Y:S01]  /*09c0*/  IABS R20, c[0x0][0x17c] ;  /* 0x00005f0000147a13 */ /* 0x002fe20000000000 */
[----:B------:R-:W-:Y:S01]  /*09d0*/  IMAD.MOV.U32 R26, RZ, RZ, RZ ;  /* 0x000000ffff1a7224 */ /* 0x000fe200078e00ff */
[----:B------:R-:W-:Y:S01]  /*09e0*/  LEA.HI R0, R28, R0, RZ, 0x1a ;  /* 0x000000001c007211 */ /* 0x000fe200078fd0ff */
[----:B------:R-:W-:Y:S01]  /*09f0*/  ULDC.64 UR6, c[0x0][0x188] ;  /* 0x0000620000067ab9 */ /* 0x000fe20000000a00 */
[----:B------:R-:W0:Y:S02]  /*0a00*/  I2F.RP R7, R20 ;  /* 0x0000001400077306 */ /* 0x000e240000209400 */
[----:B------:R-:W-:-:S02]  /*0a10*/  IADD3 R6, R0, 0x1fe, RZ ;  /* 0x000001fe00067810 */ /* 0x000fc40007ffe0ff */
[C---:B------:R-:W-:Y:S02]  /*0a20*/  IADD3 R3, R0.reuse, 0x1fc, RZ ;  /* 0x000001fc00037810 */ /* 0x040fe40007ffe0ff */
[----:B------:R-:W-:Y:S02]  /*0a30*/  IABS R4, R6 ;  /* 0x0000000600047213 */ /* 0x000fe40000000000 */
[----:B------:R-:W-:Y:S02]  /*0a40*/  IABS R10, R3 ;  /* 0x00000003000a7213 */ /* 0x000fe40000000000 */
[----:B------:R-:W-:Y:S02]  /*0a50*/  IADD3 R8, R0, 0x1fa, RZ ;  /* 0x000001fa00087810 */ /* 0x000fe40007ffe0ff */
[----:B------:R-:W-:Y:S02]  /*0a60*/  ISETP.GE.AND P1, PT, R6, RZ, PT ;  /* 0x000000ff0600720c */ /* 0x000fe40003f26270 */
[----:B------:R-:W-:Y:S01]  /*0a70*/  IABS R14, R8 ;  /* 0x00000008000e7213 */ /* 0x000fe20000000000 */
[----:B0-----:R-:W0:Y:S01]  /*0a80*/  MUFU.RCP R7, R7 ;  /* 0x0000000700077308 */ /* 0x001e220000001000 */
[----:B------:R-:W-:-:S02]  /*0a90*/  ISETP.GE.AND P3, PT, R3, RZ, PT ;  /* 0x000000ff0300720c */ /* 0x000fc40003f66270 */
[----:B0-----:R-:W-:Y:S02]  /*0aa0*/  IADD3 R27, R7, 0xffffffe, RZ ;  /* 0x0ffffffe071b7810 */ /* 0x001fe40007ffe0ff */
[----:B------:R-:W-:-:S04]  /*0ab0*/  SHF.R.S32.HI R7, RZ, 0x1f, R2 ;  /* 0x0000001fff077819 */ /* 0x000fc80000011402 */
[----:B------:R-:W0:Y:S01]  /*0ac0*/  F2I.FTZ.U32.TRUNC.NTZ R27, R27 ;  /* 0x0000001b001b7305 */ /* 0x000e22000021f000 */
[----:B------:R-:W-:Y:S02]  /*0ad0*/  LEA.HI R2, R7, R2, RZ, 0x6 ;  /* 0x0000000207027211 */ /* 0x000fe400078f30ff */
[----:B------:R-:W-:-:S03]  /*0ae0*/  IADD3 R7, R0, 0x1f8, RZ ;  /* 0x000001f800077810 */ /* 0x000fc60007ffe0ff */
[----:B------:R1:W-:Y:S01]  /*0af0*/  STL [R1+0xc4c], R2 ;  /* 0x000c4c0201007387 */ /* 0x0003e20000100800 */
[----:B------:R-:W-:Y:S01]  /*0b00*/  IABS R15, R7 ;  /* 0x00000007000f7213 */ /* 0x000fe20000000000 */
[----:B0-----:R-:W-:Y:S01]  /*0b10*/  IMAD.MOV R5, RZ, RZ, -R27 ;  /* 0x000000ffff057224 */ /* 0x001fe200078e0a1b */
[----:B-1----:R-:W-:-:S03]  /*0b20*/  IADD3 R2, R0, 0x1f4, RZ ;  /* 0x000001f400027810 */ /* 0x002fc60007ffe0ff */
[----:B------:R-:W-:Y:S01]  /*0b30*/  IMAD R5, R5, R20, RZ ;  /* 0x0000001405057224 */ /* 0x000fe200078e02ff */
[----:B------:R-:W-:-:S03]  /*0b40*/  IABS R6, R2 ;  /* 0x0000000200067213 */ /* 0x000fc60000000000 */
[----:B------:R-:W-:-:S06]  /*0b50*/  IMAD.HI.U32 R26, R27, R5, R26 ;  /* 0x000000051b1a7227 */ /* 0x000fcc00078e001a */
[----:B------:R-:W-:-:S04]  /*0b60*/  IMAD.HI.U32 R9, R26, R4, RZ ;  /* 0x000000041a097227 */ /* 0x000fc800078e00ff */
[----:B------:R-:W-:Y:S02]  /*0b70*/  IMAD.MOV R9, RZ, RZ, -R9 ;  /* 0x000000ffff097224 */ /* 0x000fe400078e0a09 */
[----:B------:R-:W-:-:S04]  /*0b80*/  IMAD.HI.U32 R5, R26, R10, RZ ;  /* 0x0000000a1a057227 */ /* 0x000fc800078e00ff */
[----:B------:R-:W-:Y:S02]  /*0b90*/  IMAD R4, R20, R9, R4 ;  /* 0x0000000914047224 */ /* 0x000fe400078e0204 */
[----:B------:R-:W-:Y:S02]  /*0ba0*/  IMAD.MOV R5, RZ, RZ, -R5 ;  /* 0x000000ffff057224 */ /* 0x000fe400078e0a05 */
[----:B------:R-:W-:Y:S01]  /*0bb0*/  IMAD.HI.U32 R9, R26, R14, RZ ;  /* 0x0000000e1a097227 */ /* 0x000fe200078e00ff */
[----:B------:R-:W-:-:S03]  /*0bc0*/  ISETP.GT.U32.AND P0, PT, R20, R4, PT ;  /* 0x000000041400720c */ /* 0x000fc60003f04070 */
[----:B------:R-:W-:Y:S01]  /*0bd0*/  IMAD R10, R20, R5, R10 ;  /* 0x00000005140a7224 */ /* 0x000fe200078e020a */
[----:B------:R-:W-:Y:S01]  /*0be0*/  IADD3 R5, R0, 0x1f6, RZ ;  /* 0x000001f600057810 */ /* 0x000fe20007ffe0ff */
[----:B------:R-:W-:Y:S02]  /*0bf0*/  IMAD.MOV R9, RZ, RZ, -R9 ;  /* 0x000000ffff097224 */ /* 0x000fe400078e0a09 */
[----:B------:R-:W-:Y:S01]  /*0c00*/  IMAD.HI.U32 R13, R26, R15, RZ ;  /* 0x0000000f1a0d7227 */ /* 0x000fe200078e00ff */
[----:B------:R-:W-:Y:S02]  /*0c10*/  IABS R12, R5 ;  /* 0x00000005000c7213 */ /* 0x000fe40000000000 */
[C---:B------:R-:W-:Y:S01]  /*0c20*/  ISETP.GT.U32.AND P2, PT, R20.reuse, R10, PT ;  /* 0x0000000a1400720c */ /* 0x040fe20003f44070 */
[----:B------:R-:W-:Y:S02]  /*0c30*/  IMAD R14, R20, R9, R14 ;  /* 0x00000009140e7224 */ /* 0x000fe400078e020e */
[----:B------:R-:W-:Y:S01]  /*0c40*/  @!P0 IMAD.IADD R4, R4, 0x1, -R20 ;  /* 0x0000000104048824 */ /* 0x000fe200078e0a14 */
[----:B------:R-:W-:Y:S01]  /*0c50*/  ISETP.GE.AND P0, PT, R8, RZ, PT ;  /* 0x000000ff0800720c */ /* 0x000fe20003f06270 */
[----:B------:R-:W-:Y:S01]  /*0c60*/  IMAD.HI.U32 R9, R26, R12, RZ ;  /* 0x0000000c1a097227 */ /* 0x000fe200078e00ff */
[----:B------:R-:W-:-:S02]  /*0c70*/  ISETP.GT.U32.AND P6, PT, R20, R14, PT ;  /* 0x0000000e1400720c */ /* 0x000fc40003fc4070 */
[C---:B------:R-:W-:Y:S01]  /*0c80*/  ISETP.GT.U32.AND P4, PT, R20.reuse, R4, PT ;  /* 0x000000041400720c */ /* 0x040fe20003f84070 */
[----:B------:R-:W-:Y:S02]  /*0c90*/  IMAD.MOV R9, RZ, RZ, -R9 ;  /* 0x000000ffff097224 */ /* 0x000fe400078e0a09 */
[----:B------:R-:W-:Y:S02]  /*0ca0*/  IMAD.MOV R13, RZ, RZ, -R13 ;  /* 0x000000ffff0d7224 */ /* 0x000fe400078e0a0d */
[----:B------:R-:W-:Y:S01]  /*0cb0*/  IMAD R12, R20, R9, R12 ;  /* 0x00000009140c7224 */ /* 0x000fe200078e020c */
[----:B------:R-:W-:Y:S01]  /*0cc0*/  IADD3 R9, R0, 0x1ec, RZ ;  /* 0x000001ec00097810 */ /* 0x000fe20007ffe0ff */
[--C-:B------:R-:W-:Y:S02]  /*0cd0*/  @!P2 IMAD.IADD R10, R10, 0x1, -R20.reuse ;  /* 0x000000010a0aa824 */ /* 0x100fe400078e0a14 */
[----:B------:R-:W-:Y:S01]  /*0ce0*/  IMAD R15, R20, R13, R15 ;  /* 0x0000000d140f7224 */ /* 0x000fe200078e020f */
[----:B------:R-:W-:Y:S01]  /*0cf0*/  IADD3 R13, R0, 0x1f2, RZ ;  /* 0x000001f2000d7810 */ /* 0x000fe20007ffe0ff */
[--C-:B------:R-:W-:Y:S01]  /*0d00*/  @!P6 IMAD.IADD R14, R14, 0x1, -R20.reuse ;  /* 0x000000010e0ee824 */ /* 0x100fe200078e0a14 */
[----:B------:R-:W-:Y:S01]  /*0d10*/  ISETP.GT.U32.AND P6, PT, R20, R12, PT ;  /* 0x0000000c1400720c */ /* 0x000fe20003fc4070 */
[----:B------:R-:W-:Y:S01]  /*0d20*/  @!P4 IMAD.IADD R4, R4, 0x1, -R20 ;  /* 0x000000010404c824 */ /* 0x000fe200078e0a14 */
[----:B------:R-:W-:Y:S01]  /*0d30*/  ISETP.GT.U32.AND P5, PT, R20, R10, PT ;  /* 0x0000000a1400720c */ /* 0x000fe20003fa4070 */
[----:B------:R-:W-:Y:S01]  /*0d40*/  IMAD.HI.U32 R11, R26, R6, RZ ;  /* 0x000000061a0b7227 */ /* 0x000fe200078e00ff */
[----:B------:R-:W-:-:S02]  /*0d50*/  ISETP.GT.U32.AND P2, PT, R20, R15, PT ;  /* 0x0000000f1400720c */ /* 0x000fc40003f44070 */
[----:B------:R-:W-:Y:S01]  /*0d60*/  ISETP.GE.AND P4, PT, R7, RZ, PT ;  /* 0x000000ff0700720c */ /* 0x000fe20003f86270 */
[----:B------:R-:W-:Y:S01]  /*0d70*/  IMAD.MOV.U32 R16, RZ, RZ, R4 ;  /* 0x000000ffff107224 */ /* 0x000fe200078e0004 */
[----:B------:R-:W-:Y:S01]  /*0d80*/  IABS R4, R13 ;  /* 0x0000000d00047213 */ /* 0x000fe20000000000 */
[----:B------:R-:W-:Y:S01]  /*0d90*/  IMAD.MOV R11, RZ, RZ, -R11 ;  /* 0x000000ffff0b7224 */ /* 0x000fe200078e0a0b */
[----:B------:R-:W-:Y:S01]  /*0da0*/  IADD3 R7, R0, 0x1ee, RZ ;  /* 0x000001ee00077810 */ /* 0x000fe20007ffe0ff */
[----:B------:R-:W-:Y:S01]  /*0db0*/  @!P1 IMAD.MOV R16, RZ, RZ, -R16 ;  /* 0x000000ffff109224 */ /* 0x000fe200078e0a10 */
[----:B------:R-:W-:Y:S01]  /*0dc0*/  ISETP.GT.U32.AND P1, PT, R20, R14, PT ;  /* 0x0000000e1400720c */ /* 0x000fe20003f24070 */
[--C-:B------:R-:W-:Y:S01]  /*0dd0*/  @!P6 IMAD.IADD R12, R12, 0x1, -R20.reuse ;  /* 0x000000010c0ce824 */ /* 0x100fe200078e0a14 */
[----:B------:R-:W-:Y:S01]  /*0de0*/  IABS R8, R9 ;  /* 0x0000000900087213 */ /* 0x000fe20000000000 */
[----:B------:R-:W-:Y:S01]  /*0df0*/  @!P5 IMAD.IADD R10, R10, 0x1, -R20 ;  /* 0x000000010a0ad824 */ /* 0x000fe200078e0a14 */
[----:B------:R-:W-:Y:S01]  /*0e00*/  ISETP.GE.AND P5, PT, R5, RZ, PT ;  /* 0x000000ff0500720c */ /* 0x000fe20003fa6270 */
[----:B------:R-:W-:Y:S01]  /*0e10*/  IMAD.HI.U32 R5, R26, R4, RZ ;  /* 0x000000041a057227 */ /* 0x000fe200078e00ff */
[C---:B------:R-:W-:Y:S01]  /*0e20*/  ISETP.GT.U32.AND P6, PT, R20.reuse, R12, PT ;  /* 0x0000000c1400720c */ /* 0x040fe20003fc4070 */
[----:B------:R0:W-:Y:S02]  /*0e30*/  STL [R1+0x94], R16 ;  /* 0x0000941001007387 */ /* 0x0001e40000100800 */
[----:B------:R-:W-:Y:S01]  /*0e40*/  IMAD R3, R20, R11, R6 ;  /* 0x0000000b14037224 */ /* 0x000fe200078e0206 */
[----:B------:R-:W-:Y:S01]  /*0e50*/  IADD3 R6, R0, 0x1f0, RZ ;  /* 0x000001f000067810 */ /* 0x000fe20007ffe0ff */
[----:B------:R-:W-:Y:S01]  /*0e60*/  @!P2 IMAD.IADD R15, R15, 0x1, -R20 ;  /* 0x000000010f0fa824 */ /* 0x000fe200078e0a14 */
[----:B------:R-:W-:Y:S01]  /*0e70*/  IABS R11, R7 ;  /* 0x00000007000b7213 */ /* 0x000fe20000000000 */
[----:B------:R-:W-:-:S02]  /*0e80*/  IMAD.MOV R5, RZ, RZ, -R5 ;  /* 0x000000ffff057224 */ /* 0x000fc400078e0a05 */
[----:B------:R-:W-:Y:S01]  /*0e90*/  @!P1 IMAD.IADD R14, R14, 0x1, -R20 ;  /* 0x000000010e0e9824 */ /* 0x000fe200078e0a14 */
[C---:B------:R-:W-:Y:S01]  /*0ea0*/  ISETP.GT.U32.AND P2, PT, R20.reuse, R15, PT ;  /* 0x0000000f1400720c */ /* 0x040fe20003f44070 */
[C---:B------:R-:W-:Y:S01]  /*0eb0*/  IMAD R4, R20.reuse, R5, R4 ;  /* 0x0000000514047224 */ /* 0x040fe200078e0204 */
[----:B------:R-:W-:Y:S01]  /*0ec0*/  ISETP.GT.U32.AND P1, PT, R20, R3, PT ;  /* 0x000000031400720c */ /* 0x000fe20003f24070 */
[----:B------:R-:W-:Y:S01]  /*0ed0*/  @!P6 IMAD.IADD R12, R12, 0x1, -R20 ;  /* 0x000000010c0ce824 */ /* 0x000fe200078e0a14 */
[----:B0-----:R-:W-:Y:S01]  /*0ee0*/  IABS R16, R6 ;  /* 0x0000000600107213 */ /* 0x001fe20000000000 */
[----:B------:R-:W-:Y:S01]  /*0ef0*/  IMAD.HI.U32 R5, R26, R8, RZ ;  /* 0x000000081a057227 */ /* 0x000fe200078e00ff */
[----:B------:R-:W-:-:S03]  /*0f00*/  ISETP.GT.U32.AND P6, PT, R20, R4, PT ;  /* 0x000000041400720c */ /* 0x000fc60003fc4070 */
[----:B------:R-:W-:-:S04]  /*0f10*/  IMAD.HI.U32 R17, R26, R16, RZ ;  /* 0x000000101a117227 */ /* 0x000fc800078e00ff */
[--C-:B------:R-:W-:Y:S01]  /*0f20*/  @!P2 IMAD.IADD R15, R15, 0x1, -R20.reuse ;  /* 0x000000010f0fa824 */ /* 0x100fe200078e0a14 */
[----:B------:R-:W-:Y:S01]  /*0f30*/  ISETP.GE.AND P2, PT, R2, RZ, PT ;  /* 0x000000ff0200720c */ /* 0x000fe20003f46270 */
[----:B------:R-:W-:Y:S01]  /*0f40*/  @!P1 IMAD.IADD R3, R3, 0x1, -R20 ;  /* 0x0000000103039824 */ /* 0x000fe200078e0a14 */
[----:B------:R-:W-:Y:S01]  /*0f50*/  ISETP.GE.AND P1, PT, R13, RZ, PT ;  /* 0x000000ff0d00720c */ /* 0x000fe20003f26270 */
[----:B------:R-:W-:-:S04]  /*0f60*/  IMAD.HI.U32 R2, R26, R11, RZ ;  /* 0x0000000b1a027227 */ /* 0x000fc800078e00ff */
[----:B------:R-:W-:Y:S02]  /*0f70*/  IMAD.MOV R17, RZ, RZ, -R17 ;  /* 0x000000ffff117224 */ /* 0x000fe400078e0a11 */
[----:B------:R-:W-:Y:S01]  /*0f80*/  @!P6 IMAD.IADD R4, R4, 0x1, -R20 ;  /* 0x000000010404e824 */ /* 0x000fe200078e0a14 */
[C---:B------:R-:W-:Y:S01]  /*0f90*/  ISETP.GT.U32.AND P6, PT, R20.reuse, R3, PT ;  /* 0x000000031400720c */ /* 0x040fe20003fc4070 */
[----:B------:R-:W-:Y:S02]  /*0fa0*/  IMAD.MOV R2, RZ, RZ, -R2 ;  /* 0x000000ffff027224 */ /* 0x000fe400078e0a02 */
[----:B------:R-:W-:Y:S02]  /*0fb0*/  IMAD R13, R20, R17, R16 ;  /* 0x00000011140d7224 */ /* 0x000fe400078e0210 */
[----:B------:R-:W-:Y:S02]  /*0fc0*/  IMAD.MOV.U32 R19, RZ, RZ, R10 ;  /* 0x000000ffff137224 */ /* 0x000fe400078e000a */
[----:B------:R-:W-:-:S02]  /*0fd0*/  IMAD.MOV.U32 R18, RZ, RZ, R14 ;  /* 0x000000ffff127224 */ /* 0x000fc400078e000e */
[----:B------:R-:W-:Y:S02]  /*0fe0*/  IMAD.MOV R5, RZ, RZ, -R5 ;  /* 0x000000ffff057224 */ /* 0x000fe400078e0a05 */
[----:B------:R-:W-:Y:S01]  /*0ff0*/  IMAD R11, R20, R2, R11 ;  /* 0x00000002140b7224 */ /* 0x000fe200078e020b */
[----:B------:R-:W-:Y:S01]  /*1000*/  IADD3 R2, R0, 0x1ea, RZ ;  /* 0x000001ea00027810 */ /* 0x000fe20007ffe0ff */
[----:B------:R-:W-:Y:S01]  /*1010*/  @!P3 IMAD.MOV R19, RZ, RZ, -R19 ;  /* 0x000000ffff13b224 */ /* 0x000fe200078e0a13 */
[C---:B------:R-:W-:Y:S01]  /*1020*/  ISETP.GT.U32.AND P3, PT, R20.reuse, R13, PT ;  /* 0x0000000d1400720c */ /* 0x040fe20003f64070 */
[----:B------:R-:W-:Y:S01]  /*1030*/  @!P0 IMAD.MOV R18, RZ, RZ, -R18 ;  /* 0x000000ffff128224 */ /* 0x000fe200078e0a12 */
[C---:B------:R-:W-:Y:S01]  /*1040*/  ISETP.GT.U32.AND P0, PT, R20.reuse, R4, PT ;  /* 0x000000041400720c */ /* 0x040fe20003f04070 */
[C---:B------:R-:W-:Y:S01]  /*1050*/  IMAD R8, R20.reuse, R5, R8 ;  /* 0x0000000514087224 */ /* 0x040fe200078e0208 */
[----:B------:R-:W-:Y:S01]  /*1060*/  IABS R10, R2 ;  /* 0x00000002000a7213 */ /* 0x000fe20000000000 */
[----:B------:R-:W-:Y:S01]  /*1070*/  @!P4 IMAD.MOV R15, RZ, RZ, -R15 ;  /* 0x000000ffff0fc224 */ /* 0x000fe200078e0a0f */
[C---:B------:R-:W-:Y:S01]  /*1080*/  ISETP.GT.U32.AND P4, PT, R20.reuse, R11, PT ;  /* 0x0000000b1400720c */ /* 0x040fe20003f84070 */
[----:B------:R-:W-:Y:S01]  /*1090*/  @!P6 IMAD.IADD R3, R3, 0x1, -R20 ;  /* 0x000000010303e824 */ /* 0x000fe200078e0a14 */
[----:B------:R-:W-:Y:S01]  /*10a0*/  ISETP.GT.U32.AND P6, PT, R20, R8, PT ;  /* 0x000000081400720c */ /* 0x000fe20003fc4070 */
[----:B------:R-:W-:Y:S01]  /*10b0*/  IMAD.MOV.U32 R16, RZ, RZ, R12 ;  /* 0x000000ffff107224 */ /* 0x000fe200078e000c */
[----:B------:R-:W-:Y:S01]  /*10c0*/  STL [R1+0x6c], R19 ;  /* 0x00006c1301007387 */ /* 0x000fe20000100800 */
[----:B------:R-:W-:Y:S01]  /*10d0*/  IMAD.HI.U32 R12, R26, R10, RZ ;  /* 0x0000000a1a0c7227 */ /* 0x000fe200078e00ff */
[----:B------:R-:W-:-:S02]  /*10e0*/  IADD3 R5, R0, 0x1e8, RZ ;  /* 0x000001e800057810 */ /* 0x000fc40007ffe0ff */
[----:B------:R-:W-:Y:S01]  /*10f0*/  STL [R1+0x54], R18 ;  /* 0x0000541201007387 */ /* 0x000fe20000100800 */
[----:B------:R-:W-:Y:S01]  /*1100*/  IMAD.MOV R12, RZ, RZ, -R12 ;  /* 0x000000ffff0c7224 */ /* 0x000fe200078e0a0c */
[----:B------:R-:W-:Y:S01]  /*1110*/  IABS R14, R5 ;  /* 0x00000005000e7213 */ /* 0x000fe20000000000 */
[--C-:B------:R-:W-:Y:S01]  /*1120*/  @!P0 IMAD.IADD R4, R4, 0x1, -R20.reuse ;  /* 0x0000000104048824 */ /* 0x100fe200078e0a14 */
[----:B------:R0:W-:Y:S01]  /*1130*/  STL [R1+0x40], R15 ;  /* 0x0000400f01007387 */ /* 0x0001e20000100800 */
[----:B------:R-:W-:Y:S01]  /*1140*/  @!P3 IMAD.IADD R13, R13, 0x1, -R20 ;  /* 0x000000010d0db824 */ /* 0x000fe200078e0a14 */
[----:B------:R-:W-:Y:S01]  /*1150*/  ISETP.GE.AND P3, PT, R9, RZ, PT ;  /* 0x000000ff0900720c */ /* 0x000fe20003f66270 */
[C---:B------:R-:W-:Y:S01]  /*1160*/  IMAD R9, R20.reuse, R12, R10 ;  /* 0x0000000c14097224 */ /* 0x040fe200078e020a */
[----:B------:R-:W-:Y:S01]  /*1170*/  ISETP.GE.AND P0, PT, R7, RZ, PT ;  /* 0x000000ff0700720c */ /* 0x000fe20003f06270 */
[----:B------:R-:W-:Y:S01]  /*1180*/  @!P4 IMAD.IADD R11, R11, 0x1, -R20 ;  /* 0x000000010b0bc824 */ /* 0x000fe200078e0a14 */
[----:B------:R-:W-:Y:S01]  /*1190*/  ISETP.GT.U32.AND P4, PT, R20, R13, PT ;  /* 0x0000000d1400720c */ /* 0x000fe20003f84070 */
[----:B------:R-:W-:-:S02]  /*11a0*/  IMAD.MOV.U32 R10, RZ, RZ, R4 ;  /* 0x000000ffff0a7224 */ /* 0x000fc400078e0004 */
[----:B------:R-:W-:Y:S01]  /*11b0*/  @!P6 IMAD.IADD R8, R8, 0x1, -R20 ;  /* 0x000000010808e824 */ /* 0x000fe200078e0a14 */
[----:B------:R-:W-:Y:S01]  /*11c0*/  ISETP.GT.U32.AND P6, PT, R20, R11, PT ;  /* 0x0000000b1400720c */ /* 0x000fe20003fc4070 */
[----:B0-----:R-:W-:Y:S01]  /*11d0*/  IMAD.MOV.U32 R15, RZ, RZ, R3 ;  /* 0x000000ffff0f7224 */ /* 0x001fe200078e0003 */
[----:B------:R-:W-:Y:S01]  /*11e0*/  IADD3 R3, R0, 0x1e6, RZ ;  /* 0x000001e600037810 */ /* 0x000fe20007ffe0ff */
[----:B------:R-:W-:Y:S01]  /*11f0*/  @!P1 IMAD.MOV R10, RZ, RZ, -R10 ;  /* 0x000000ffff0a9224 */ /* 0x000fe200078e0a0a */
[C---:B------:R-:W-:Y:S01]  /*1200*/  ISETP.GT.U32.AND P1, PT, R20.reuse, R9, PT ;  /* 0x000000091400720c */ /* 0x040fe20003f24070 */
[----:B------:R-:W-:Y:S01]  /*1210*/  @!P2 IMAD.MOV R15, RZ, RZ, -R15 ;  /* 0x000000ffff0fa224 */ /* 0x000fe200078e0a0f */
[----:B------:R-:W-:Y:S01]  /*1220*/  ISETP.GT.U32.AND P2, PT, R20, R8, PT ;  /* 0x000000081400720c */ /* 0x000fe20003f44070 */
[----:B------:R-:W-:Y:S01]  /*1230*/  @!P5 IMAD.MOV R16, RZ, RZ, -R16 ;  /* 0x000000ffff10d224 */ /* 0x000fe200078e0a10 */
[----:B------:R-:W-:Y:S01]  /*1240*/  ISETP.GE.AND P5, PT, R6, RZ, PT ;  /* 0x000000ff0600720c */ /* 0x000fe20003fa6270 */
[----:B------:R-:W-:Y:S01]  /*1250*/  IMAD.MOV.U32 R6, RZ, RZ, R14 ;  /* 0x000000ffff067224 */ /* 0x000fe200078e000e */
[----:B------:R-:W-:Y:S01]  /*1260*/  IABS R4, R3 ;  /* 0x0000000300047213 */ /* 0x000fe20000000000 */
[--C-:B------:R-:W-:Y:S01]  /*1270*/  @!P4 IMAD.IADD R13, R13, 0x1, -R20.reuse ;  /* 0x000000010d0dc824 */ /* 0x100fe200078e0a14 */
[----:B------:R-:W-:Y:S01]  /*1280*/  ISETP.GE.AND P4, PT, R2, RZ, PT ;  /* 0x000000ff0200720c */ /* 0x000fe20003f86270 */
[----:B------:R-:W-:Y:S01]  /*1290*/  IMAD.HI.U32 R7, R26, R6, RZ ;  /* 0x000000061a077227 */ /* 0x000fe200078e00ff */
[----:B------:R-:W-:Y:S03]  /*12a0*/  STL [R1+0x1c], R16 ;  /* 0x00001c1001007387 */ /* 0x000fe60000100800 */
[----:B------:R-:W-:Y:S01]  /*12b0*/  @!P1 IMAD.IADD R9, R9, 0x1, -R20 ;  /* 0x0000000109099824 */ /* 0x000fe200078e0a14 */
[----:B------:R-:W-:Y:S01]  /*12c0*/  ISETP.GE.AND P1, PT, R3, RZ, PT ;  /* 0x000000ff0300720c */ /* 0x000fe20003f26270 */
[----:B------:R-:W-:Y:S01]  /*12d0*/  IMAD.MOV.U32 R14, RZ, RZ, R13 ;  /* 0x000000ffff0e7224 */ /* 0x000fe200078e000d */
[----:B------:R0:W-:Y:S01]  /*12e0*/  STL [R1+0xc], R15 ;  /* 0x00000c0f01007387 */ /* 0x0001e20000100800 */
[----:B------:R-:W-:-:S02]  /*12f0*/  IMAD.MOV R7, RZ, RZ, -R7 ;  /* 0x000000ffff077224 */ /* 0x000fc400078e0a07 */
[----:B------:R-:W-:Y:S01]  /*1300*/  @!P2 IMAD.IADD R8, R8, 0x1, -R20 ;  /* 0x000000010808a824 */ /* 0x000fe200078e0a14 */
[----:B------:R-:W-:Y:S01]  /*1310*/  ISETP.GE.AND P2, PT, R5, RZ, PT ;  /* 0x000000ff0500720c */ /* 0x000fe20003f46270 */
[----:B------:R-:W-:Y:S01]  /*1320*/  @!P5 IMAD.MOV R14, RZ, RZ, -R14 ;  /* 0x000000ffff0ed224 */ /* 0x000fe200078e0a0e */
[----:B------:R-:W-:Y:S01]  /*1330*/  IADD3 R5, R0, 0x1e2, RZ ;  /* 0x000001e200057810 */ /* 0x000fe20007ffe0ff */
[C---:B------:R-:W-:Y:S01]  /*1340*/  IMAD R6, R20.reuse, R7, R6 ;  /* 0x0000000714067224 */ /* 0x040fe200078e0206 */
[----:B------:R-:W-:Y:S01]  /*1350*/  ISETP.GT.U32.AND P5, PT, R20, R9, PT ;  /* 0x000000091400720c */ /* 0x000fe20003fa4070 */
[----:B------:R-:W-:Y:S01]  /*1360*/  @!P6 IMAD.IADD R11, R11, 0x1, -R20 ;  /* 0x000000010b0be824 */ /* 0x000fe200078e0a14 */
[----:B------:R-:W-:Y:S01]  /*1370*/  IABS R3, R5 ;  /* 0x0000000500037213 */ /* 0x000fe20000000000 */
[----:B------:R-:W-:Y:S01]  /*1380*/  IMAD.MOV.U32 R13, RZ, RZ, R8 ;  /* 0x000000ffff0d7224 */ /* 0x000fe200078e0008 */
[----:B------:R-:W-:Y:S01]  /*1390*/  IADD3 R7, R0, 0x1e4, RZ ;  /* 0x000001e400077810 */ /* 0x000fe20007ffe0ff */
[----:B------:R-:W-:Y:S01]  /*13a0*/  IMAD.HI.U32 R12, R26, R4, RZ ;  /* 0x000000041a0c7227 */ /* 0x000fe200078e00ff */
[----:B------:R-:W-:Y:S01]  /*13b0*/  ISETP.GT.U32.AND P6, PT, R20, R6, PT ;  /* 0x000000061400720c */ /* 0x000fe20003fc4070 */
[----:B------:R1:W-:Y:S01]  /*13c0*/  STL [R1+0x3a0], R10 ;  /* 0x0003a00a01007387 */ /* 0x0003e20000100800 */
[----:B------:R-:W-:Y:S01]  /*13d0*/  IABS R2, R7 ;  /* 0x0000000700027213 */ /* 0x000fe20000000000 */
[----:B------:R-:W-:Y:S01]  /*13e0*/  IMAD.HI.U32 R8, R26, R3, RZ ;  /* 0x000000031a087227 */ /* 0x000fe200078e00ff */
[----:B0-----:R-:W-:Y:S01]  /*13f0*/  IADD3 R15, R0, 0x1da, RZ ;  /* 0x000001da000f7810 */ /* 0x001fe20007ffe0ff */
[----:B------:R-:W-:Y:S02]  /*1400*/  STL [R1+0x3a4], R14 ;  /* 0x0003a40e01007387 */ /* 0x000fe40000100800 */
[----:B------:R-:W-:-:S02]  /*1410*/  @!P0 IMAD.MOV R11, RZ, RZ, -R11 ;  /* 0x000000ffff0b8224 */ /* 0x000fc400078e0a0b */
[----:B------:R-:W-:Y:S01]  /*1420*/  @!P3 IMAD.MOV R13, RZ, RZ, -R13 ;  /* 0x000000ffff0db224 */ /* 0x000fe200078e0a0d */
[----:B------:R-:W-:Y:S01]  /*1430*/  ISETP.GE.AND P3, PT, R7, RZ, PT ;  /* 0x000000ff0700720c */ /* 0x000fe20003f66270 */
[----:B------:R-:W-:Y:S01]  /*1440*/  IMAD.MOV R7, RZ, RZ, -R8 ;  /* 0x000000ffff077224 */ /* 0x000fe200078e0a08 */
[----:B------:R0:W-:Y:S01]  /*1450*/  STL [R1+0x3a8], R11 ;  /* 0x0003a80b01007387 */ /* 0x0001e20000100800 */
[----:B------:R-:W-:Y:S01]  /*1460*/  @!P5 IMAD.IADD R9, R9, 0x1, -R20 ;  /* 0x000000010909d824 */ /* 0x000fe200078e0a14 */
[----:B------:R-:W-:Y:S01]  /*1470*/  IADD3 R8, R0, 0x1de, RZ ;  /* 0x000001de00087810 */ /* 0x000fe20007ffe0ff */
[----:B-1----:R-:W-:Y:S01]  /*1480*/  IMAD.HI.U32 R10, R26, R2, RZ ;  /* 0x000000021a0a7227 */ /* 0x002fe200078e00ff */
[----:B------:R1:W-:Y:S02]  /*1490*/  STL [R1+0x3b4], R13 ;  /* 0x0003b40d01007387 */ /* 0x0003e40000100800 */
[----:B------:R-:W-:Y:S01]  /*14a0*/  IABS R17, R8 ;  /* 0x0000000800117213 */ /* 0x000fe20000000000 */
[----:B------:R-:W-:-:S02]  /*14b0*/  IMAD.MOV R12, RZ, RZ, -R12 ;  /* 0x000000ffff0c7224 */ /* 0x000fc400078e0a0c */
[----:B------:R-:W-:Y:S01]  /*14c0*/  IMAD R3, R20, R7, R3 ;  /* 0x0000000714037224 */ /* 0x000fe200078e0203 */
[----:B------:R-:W-:Y:S01]  /*14d0*/  IADD3 R7, R0, 0x1dc, RZ ;  /* 0x000001dc00077810 */ /* 0x000fe20007ffe0ff */
[----:B0-----:R-:W-:Y:S02]  /*14e0*/  IMAD.MOV.U32 R11, RZ, RZ, R9 ;  /* 0x000000ffff0b7224 */ /* 0x001fe400078e0009 */
[----:B------:R-:W-:Y:S01]  /*14f0*/  IMAD.MOV R10, RZ, RZ, -R10 ;  /* 0x000000ffff0a7224 */ /* 0x000fe200078e0a0a */
[----:B------:R-:W-:Y:S01]  /*1500*/  IABS R16, R7 ;  /* 0x0000000700107213 */ /* 0x000fe20000000000 */
[----:B------:R-:W-:Y:S01]  /*1510*/  @!P6 IMAD.IADD R6, R6, 0x1, -R20 ;  /* 0x000000010606e824 */ /* 0x000fe200078e0a14 */
[----:B-1----:R-:W-:Y:S01]  /*1520*/  IADD3 R13, R0, 0x1cc, RZ ;  /* 0x000001cc000d7810 */ /* 0x002fe20007ffe0ff */
[C---:B------:R-:W-:Y:S02]  /*1530*/  IMAD R4, R20.reuse, R12, R4 ;  /* 0x0000000c14047224 */ /* 0x040fe400078e0204 */
[----:B------:R-:W-:Y:S01]  /*1540*/  @!P4 IMAD.MOV R11, RZ, RZ, -R11 ;  /* 0x000000ffff0bc224 */ /* 0x000fe200078e0a0b */
[C---:B------:R-:W-:Y:S01]  /*1550*/  ISETP.GT.U32.AND P4, PT, R20.reuse, R3, PT ;  /* 0x000000031400720c */ /* 0x040fe20003f84070 */
[C---:B------:R-:W-:Y:S01]  /*1560*/  IMAD R2, R20.reuse, R10, R2 ;  /* 0x0000000a14027224 */ /* 0x040fe200078e0202 */
[----:B------:R-:W-:-:S02]  /*1570*/  ISETP.GT.U32.AND P6, PT, R20, R6, PT ;  /* 0x000000061400720c */ /* 0x000fc40003fc4070 */
[C---:B------:R-:W-:Y:S01]  /*1580*/  ISETP.GT.U32.AND P0, PT, R20.reuse, R4, PT ;  /* 0x000000041400720c */ /* 0x040fe20003f04070 */
[----:B------:R0:W-:Y:S01]  /*1590*/  STL [R1+0x3b8], R11 ;  /* 0x0003b80b01007387 */ /* 0x0001e20000100800 */
[----:B------:R-:W-:-:S07]  /*15a0*/  ISETP.GT.U32.AND P5, PT, R20, R2, PT ;  /* 0x000000021400720c */ /* 0x000fce0003fa4070 */
[--C-:B------:R-:W-:Y:S02]  /*15b0*/  @!P4 IMAD.IADD R3, R3, 0x1, -R20.reuse ;  /* 0x000000010303c824 */ /* 0x100fe400078e0a14 */
[--C-:B------:R-:W-:Y:S01]  /*15c0*/  @!P6 IMAD.IADD R6, R6, 0x1, -R20.reuse ;  /* 0x000000010606e824 */ /* 0x100fe200078e0a14 */
[----:B------:R-:W-:Y:S01]  /*15d0*/  ISETP.GE.AND P6, PT, R5, RZ, PT ;  /* 0x000000ff0500720c */ /* 0x000fe20003fc6270 */
[--C-:B------:R-:W-:Y:S01]  /*15e0*/  @!P0 IMAD.IADD R4, R4, 0x1, -R20.reuse ;  /* 0x0000000104048824 */ /* 0x100fe200078e0a14 */
[----:B------:R-:W-:Y:S01]  /*15f0*/  ISETP.GT.U32.AND P4, PT, R20, R3, PT ;  /* 0x000000031400720c */ /* 0x000fe20003f84070 */
[----:B------:R-:W-:Y:S01]  /*1600*/  @!P5 IMAD.IADD R2, R2, 0x1, -R20 ;  /* 0x000000010202d824 */ /* 0x000fe200078e0a14 */
[----:B------:R-:W-:Y:S01]  /*1610*/  IADD3 R5, R0, 0x1e0, RZ ;  /* 0x000001e000057810 */ /* 0x000fe20007ffe0ff */
[----:B------:R-:W-:Y:S01]  /*1620*/  IMAD.MOV.U32 R10, RZ, RZ, R6 ;  /* 0x000000ffff0a7224 */ /* 0x000fe200078e0006 */
[----:B------:R-:W-:Y:S01]  /*1630*/  ISETP.GT.U32.AND P0, PT, R20, R4, PT ;  /* 0x000000041400720c */ /* 0x000fe20003f04070 */
[----:B------:R-:W-:Y:S01]  /*1640*/  IMAD.HI.U32 R6, R26, R17, RZ ;  /* 0x000000111a067227 */ /* 0x000fe200078e00ff */
[----:B------:R-:W-:-:S02]  /*1650*/  ISETP.GT.U32.AND P5, PT, R20, R2, PT ;  /* 0x000000021400720c */ /* 0x000fc40003fa4070 */
[----:B------:R-:W-:Y:S01]  /*1660*/  IABS R18, R5 ;  /* 0x0000000500127213 */ /* 0x000fe20000000000 */
[----:B------:R-:W-:Y:S02]  /*1670*/  IMAD.MOV R6, RZ, RZ, -R6 ;  /* 0x000000ffff067224 */ /* 0x000fe400078e0a06 */
[----:B------:R-:W-:Y:S01]  /*1680*/  @!P2 IMAD.MOV R10, RZ, RZ, -R10 ;  /* 0x000000ffff0aa224 */ /* 0x000fe200078e0a0a */
[----:B------:R-:W-:Y:S01]  /*1690*/  ISETP.GE.AND P2, PT, R5, RZ, PT ;  /* 0x000000ff0500720c */ /* 0x000fe20003f46270 */
[----:B------:R-:W-:Y:S02]  /*16a0*/  IMAD R17, R20, R6, R17 ;  /* 0x0000000614117224 */ /* 0x000fe400078e0211 */
[----:B------:R-:W-:Y:S01]  /*16b0*/  IMAD.HI.U32 R9, R26, R18, RZ ;  /* 0x000000121a097227 */ /* 0x000fe200078e00ff */
[----:B------:R1:W-:Y:S03]  /*16c0*/  STL [R1+0x3c0], R10 ;  /* 0x0003c00a01007387 */ /* 0x0003e60000100800 */
[--C-:B------:R-:W-:Y:S01]  /*16d0*/  @!P4 IMAD.IADD R3, R3, 0x1, -R20.reuse ;  /* 0x000000010303c824 */ /* 0x100fe200078e0a14 */
[----:B------:R-:W-:Y:S01]  /*16e0*/  ISETP.GT.U32.AND P4, PT, R20, R17, PT ;  /* 0x000000111400720c */ /* 0x000fe20003f84070 */
[----:B------:R-:W-:Y:S01]  /*16f0*/  @!P0 IMAD.IADD R4, R4, 0x1, -R20 ;  /* 0x0000000104048824 */ /* 0x000fe200078e0a14 */
[----:B------:R-:W-:Y:S01]  /*1700*/  ISETP.GE.AND P0, PT, R8, RZ, PT ;  /* 0x000000ff0800720c */ /* 0x000fe20003f06270 */
[----:B------:R-:W-:-:S02]  /*1710*/  IMAD.MOV R8, RZ, RZ, -R9 ;  /* 0x000000ffff087224 */ /* 0x000fc400078e0a09 */
[----:B------:R-:W-:Y:S01]  /*1720*/  @!P5 IMAD.IADD R2, R2, 0x1, -R20 ;  /* 0x000000010202d824 */ /* 0x000fe200078e0a14 */
[----:B------:R-:W-:Y:S01]  /*1730*/  ISETP.GE.AND P5, PT, R7, RZ, PT ;  /* 0x000000ff0700720c */ /* 0x000fe20003fa6270 */
[----:B------:R-:W-:Y:S01]  /*1740*/  IMAD.HI.U32 R5, R26, R16, RZ ;  /* 0x000000101a057227 */ /* 0x000fe200078e00ff */
[----:B------:R-:W-:-:S03]  /*1750*/  IADD3 R7, R0, 0x1d8, RZ ;  /* 0x000001d800077810 */ /* 0x000fc60007ffe0ff */
[----:B------:R-:W-:Y:S01]  /*1760*/  IMAD R18, R20, R8, R18 ;  /* 0x0000000814127224 */ /* 0x000fe200078e0212 */
[----:B------:R-:W-:Y:S01]  /*1770*/  IABS R14, R7 ;  /* 0x00000007000e7213 */ /* 0x000fe20000000000 */
[----:B0-----:R-:W-:Y:S01]  /*1780*/  IMAD.MOV.U32 R11, RZ, RZ, R4 ;  /* 0x000000ffff0b7224 */ /* 0x001fe200078e0004 */
[----:B------:R-:W-:Y:S01]  /*1790*/  IADD3 R4, R0, 0x1d4, RZ ;  /* 0x000001d400047810 */ /* 0x000fe20007ffe0ff */
[----:B-1----:R-:W-:Y:S02]  /*17a0*/  IMAD.MOV.U32 R10, RZ, RZ, R2 ;  /* 0x000000ffff0a7224 */ /* 0x002fe400078e0002 */
[----:B------:R-:W-:Y:S01]  /*17b0*/  IMAD.MOV R5, RZ, RZ, -R5 ;  /* 0x000000ffff057224 */ /* 0x000fe200078e0a05 */
[----:B------:R-:W-:Y:S01]  /*17c0*/  IABS R9, R4 ;  /* 0x0000000400097213 */ /* 0x000fe20000000000 */
[----:B------:R-:W-:Y:S01]  /*17d0*/  @!P1 IMAD.MOV R11, RZ, RZ, -R11 ;  /* 0x000000ffff0b9224 */ /* 0x000fe200078e0a0b */
[C---:B------:R-:W-:Y:S01]  /*17e0*/  ISETP.GT.U32.AND P1, PT, R20.reuse, R18, PT ;  /* 0x000000121400720c */ /* 0x040fe20003f24070 */
[----:B------:R-:W-:Y:S01]  /*17f0*/  @!P3 IMAD.MOV R10, RZ, RZ, -R10 ;  /* 0x000000ffff0ab224 */ /* 0x000fe200078e0a0a */
[----:B------:R-:W-:Y:S01]  /*1800*/  ISETP.GE.AND P3, PT, R15, RZ, PT ;  /* 0x000000ff0f00720c */ /* 0x000fe20003f66270 */
[----:B------:R-:W-:Y:S01]  /*1810*/  IMAD R16, R20, R5, R16 ;  /* 0x0000000514107224 */ /* 0x000fe200078e0210 */
[----:B------:R-:W-:Y:S01]  /*1820*/  IABS R15, R15 ;  /* 0x0000000f000f7213 */ /* 0x000fe20000000000 */
[----:B------:R-:W-:Y:S01]  /*1830*/  @!P4 IMAD.IADD R17, R17, 0x1, -R20 ;  /* 0x000000011111c824 */ /* 0x000fe200078e0a14 */
[----:B------:R-:W-:Y:S01]  /*1840*/  IADD3 R5, R0, 0x1d6, RZ ;  /* 0x000001d600057810 */ /* 0x000fe20007ffe0ff */
[----:B------:R-:W-:Y:S01]  /*1850*/  IMAD.MOV.U32 R12, RZ, RZ, R3 ;  /* 0x000000ffff0c7224 */ /* 0x000fe200078e0003 */
[----:B------:R-:W-:Y:S01]  /*1860*/  STL [R1+0x3c4], R11 ;  /* 0x0003c40b01007387 */ /* 0x000fe20000100800 */
[----:B------:R-:W-:Y:S01]  /*1870*/  IMAD.HI.U32 R8, R26, R15, RZ ;  /* 0x0000000f1a087227 */ /* 0x000fe200078e00ff */
[----:B------:R-:W-:-:S02]  /*1880*/  ISETP.GT.U32.AND P4, PT, R20, R17, PT ;  /* 0x000000111400720c */ /* 0x000fc40003f84070 */
[----:B------:R0:W-:Y:S01]  /*1890*/  STL [R1+0x3c8], R10 ;  /* 0x0003c80a01007387 */ /* 0x0001e20000100800 */
[----:B------:R-:W-:Y:S01]  /*18a0*/  @!P6 IMAD.MOV R12, RZ, RZ, -R12 ;  /* 0x000000ffff0ce224 */ /* 0x000fe200078e0a0c */
[----:B------:R-:W-:Y:S01]  /*18b0*/  ISETP.GT.U32.AND P6, PT, R20, R16, PT ;  /* 0x000000101400720c */ /* 0x000fe20003fc4070 */
[----:B------:R-:W-:-:S03]  /*18c0*/  IMAD.HI.U32 R6, R26, R14, RZ ;  /* 0x0000000e1a067227 */ /* 0x000fc600078e00ff */
[----:B------:R1:W-:Y:S01]  /*18d0*/  STL [R1+0x3bc], R12 ;  /* 0x0003bc0c01007387 */ /* 0x0003e20000100800 */
[----:B------:R-:W-:Y:S02]  /*18e0*/  IMAD.MOV R8, RZ, RZ, -R8 ;  /* 0x000000ffff087224 */ /* 0x000fe400078e0a08 */
[----:B------:R-:W-:Y:S01]  /*18f0*/  IMAD.MOV R6, RZ, RZ, -R6 ;  /* 0x000000ffff067224 */ /* 0x000fe200078e0a06 */
[----:B0-----:R-:W-:Y:S01]  /*1900*/  IABS R10, R5 ;  /* 0x00000005000a7213 */ /* 0x001fe20000000000 */
[----:B------:R-:W-:Y:S02]  /*1910*/  @!P1 IMAD.IADD R18, R18, 0x1, -R20 ;  /* 0x0000000112129824 */ /* 0x000fe400078e0a14 */
[C---:B------:R-:W-:Y:S02]  /*1920*/  IMAD R15, R20.reuse, R8, R15 ;  /* 0x00000008140f7224 */ /* 0x040fe400078e020f */
[C---:B------:R-:W-:Y:S01]  /*1930*/  IMAD R14, R20.reuse, R6, R14 ;  /* 0x00000006140e7224 */ /* 0x040fe200078e020e */
[C---:B------:R-:W-:Y:S01]  /*1940*/  ISETP.GT.U32.AND P1, PT, R20.reuse, R18, PT ;  /* 0x000000121400720c */ /* 0x040fe20003f24070 */
[--C-:B------:R-:W-:Y:S01]  /*1950*/  @!P4 IMAD.IADD R17, R17, 0x1, -R20.reuse ;  /* 0x000000011111c824 */ /* 0x100fe200078e0a14 */
[----:B------:R-:W-:Y:S01]  /*1960*/  ISETP.GT.U32.AND P4, PT, R20, R15, PT ;  /* 0x0000000f1400720c */ /* 0x000fe20003f84070 */
[----:B------:R-:W-:Y:S01]  /*1970*/  @!P6 IMAD.IADD R16, R16, 0x1, -R20 ;  /* 0x000000011010e824 */ /* 0x000fe200078e0a14 */
[----:B------:R-:W-:Y:S01]  /*1980*/  ISETP.GT.U32.AND P6, PT, R20, R14, PT ;  /* 0x0000000e1400720c */ /* 0x000fe20003fc4070 */
[----:B------:R-:W-:Y:S01]  /*1990*/  IMAD.HI.U32 R11, R26, R10, RZ ;  /* 0x0000000a1a0b7227 */ /* 0x000fe200078e00ff */
[----:B-1----:R-:W-:-:S03]  /*19a0*/  IADD3 R12, R0, 0x1ce, RZ ;  /* 0x000001ce000c7810 */ /* 0x002fc60007ffe0ff */
[----:B------:R-:W-:Y:S01]  /*19b0*/  IMAD.MOV R3, RZ, RZ, -R11 ;  /* 0x000000ffff037224 */ /* 0x000fe200078e0a0b */
[----:B------:R-:W-:Y:S01]  /*19c0*/  IADD3 R11, R0, 0x1d0, RZ ;  /* 0x000001d0000b7810 */ /* 0x000fe20007ffe0ff */
[----:B------:R-:W-:Y:S01]  /*19d0*/  IMAD.HI.U32 R2, R26, R9, RZ ;  /* 0x000000091a027227 */ /* 0x000fe200078e00ff */
[----:B------:R-:W-:Y:S02]  /*19e0*/  IABS R8, R12 ;  /* 0x0000000c00087213 */ /* 0x000fe40000000000 */
[----:B------:R-:W-:Y:S01]  /*19f0*/  IABS R6, R11 ;  /* 0x0000000b00067213 */ /* 0x000fe20000000000 */
[----:B------:R-:W-:Y:S01]  /*1a00*/  @!P1 IMAD.IADD R18, R18, 0x1, -R20 ;  /* 0x0000000112129824 */ /* 0x000fe200078e0a14 */
[----:B------:R-:W-:Y:S01]  /*1a10*/  ISETP.GE.AND P1, PT, R7, RZ, PT ;  /* 0x000000ff0700720c */ /* 0x000fe20003f26270 */
[----:B------:R-:W-:Y:S01]  /*1a20*/  IMAD R10, R20, R3, R10 ;  /* 0x00000003140a7224 */ /* 0x000fe200078e020a */
[----:B------:R-:W-:Y:S01]  /*1a30*/  IADD3 R3, R0, 0x1d2, RZ ;  /* 0x000001d200037810 */ /* 0x000fe20007ffe0ff */
[--C-:B------:R-:W-:Y:S01]  /*1a40*/  @!P4 IMAD.IADD R15, R15, 0x1, -R20.reuse ;  /* 0x000000010f0fc824 */ /* 0x100fe200078e0a14 */
[----:B------:R-:W-:Y:S01]  /*1a50*/  ISETP.GT.U32.AND P4, PT, R20, R16, PT ;  /* 0x000000101400720c */ /* 0x000fe20003f84070 */
[----:B------:R-:W-:Y:S01]  /*1a60*/  @!P6 IMAD.IADD R14, R14, 0x1, -R20 ;  /* 0x000000010e0ee824 */ /* 0x000fe200078e0a14 */
[----:B------:R-:W-:Y:S01]  /*1a70*/  IABS R7, R3 ;  /* 0x0000000300077213 */ /* 0x000fe20000000000 */
[----:B------:R-:W-:-:S02]  /*1a80*/  IMAD.MOV.U32 R21, RZ, RZ, R18 ;  /* 0x000000ffff157224 */ /* 0x000fc400078e0012 */
[----:B------:R-:W-:Y:S01]  /*1a90*/  IMAD.MOV R2, RZ, RZ, -R2 ;  /* 0x000000ffff027224 */ /* 0x000fe200078e0a02 */
[----:B------:R-:W-:Y:S01]  /*1aa0*/  ISETP.GT.U32.AND P6, PT, R20, R14, PT ;  /* 0x0000000e1400720c */ /* 0x000fe20003fc4070 */
[----:B------:R-:W-:-:S04]  /*1ab0*/  IMAD.HI.U32 R19, R26, R6, RZ ;  /* 0x000000061a137227 */ /* 0x000fc800078e00ff */
[----:B------:R-:W-:Y:S01]  /*1ac0*/  @!P2 IMAD.MOV R21, RZ, RZ, -R21 ;  /* 0x000000ffff15a224 */ /* 0x000fe200078e0a15 */
[----:B------:R-:W-:Y:S01]  /*1ad0*/  ISETP.GT.U32.AND P2, PT, R20, R15, PT ;  /* 0x0000000f1400720c */ /* 0x000fe20003f44070 */
[----:B------:R-:W-:-:S03]  /*1ae0*/  IMAD.HI.U32 R18, R26, R7, RZ ;  /* 0x000000071a127227 */ /* 0x000fc600078e00ff */
[----:B------:R-:W-:Y:S01]  /*1af0*/  STL [R1+0x3b0], R21 ;  /* 0x0003b01501007387 */ /* 0x000fe20000100800 */
[----:B------:R-:W-:Y:S01]  /*1b00*/  IMAD R9, R20, R2, R9 ;  /* 0x0000000214097224 */ /* 0x000fe200078e0209 */
[----:B------:R-:W-:Y:S01]  /*1b10*/  IABS R2, R13 ;  /* 0x0000000d00027213 */ /* 0x000fe20000000000 */
[----:B------:R-:W-:Y:S02]  /*1b20*/  IMAD.MOV R19, RZ, RZ, -R19 ;  /* 0x000000ffff137224 */ /* 0x000fe400078e0a13 */
[----:B------:R-:W-:Y:S02]  /*1b30*/  IMAD.MOV R18, RZ, RZ, -R18 ;  /* 0x000000ffff127224 */ /* 0x000fe400078e0a12 */
[----:B------:R-:W-:Y:S01]  /*1b40*/  @!P4 IMAD.IADD R16, R16, 0x1, -R20 ;  /* 0x000000011010c824 */ /* 0x000fe200078e0a14 */
[C---:B------:R-:W-:Y:S01]  /*1b50*/  ISETP.GT.U32.AND P4, PT, R20.reuse, R9, PT ;  /* 0x000000091400720c */ /* 0x040fe20003f84070 */
[C---:B------:R-:W-:Y:S02]  /*1b60*/  IMAD R6, R20.reuse, R19, R6 ;  /* 0x0000001314067224 */ /* 0x040fe400078e0206 */
[----:B------:R-:W-:-:S02]  /*1b70*/  IMAD R7, R20, R18, R7 ;  /* 0x0000001214077224 */ /* 0x000fc400078e0207 */
[--C-:B------:R-:W-:Y:S01]  /*1b80*/  @!P6 IMAD.IADD R14, R14, 0x1, -R20.reuse ;  /* 0x000000010e0ee824 */ /* 0x100fe200078e0a14 */
[C---:B------:R-:W-:Y:S01]  /*1b90*/  ISETP.GT.U32.AND P6, PT, R20.reuse, R6, PT ;  /* 0x000000061400720c */ /* 0x040fe20003fc4070 */
[----:B------:R-:W-:Y:S01]  /*1ba0*/  @!P0 IMAD.MOV R17, RZ, RZ, -R17 ;  /* 0x000000ffff118224 */ /* 0x000fe200078e0a11 */
[C---:B------:R-:W-:Y:S01]  /*1bb0*/  ISETP.GT.U32.AND P0, PT, R20.reuse, R10, PT ;  /* 0x0000000a1400720c */ /* 0x040fe20003f04070 */
[--C-:B------:R-:W-:Y:S01]  /*1bc0*/  @!P2 IMAD.IADD R15, R15, 0x1, -R20.reuse ;  /* 0x000000010f0fa824 */ /* 0x100fe200078e0a14 */
[----:B------:R-:W-:Y:S01]  /*1bd0*/  ISETP.GT.U32.AND P2, PT, R20, R7, PT ;  /* 0x000000071400720c */ /* 0x000fe20003f44070 */
[----:B------:R-:W-:Y:S01]  /*1be0*/  IMAD.HI.U32 R18, R26, R2, RZ ;  /* 0x000000021a127227 */ /* 0x000fe200078e00ff */
[----:B------:R0:W-:Y:S03]  /*1bf0*/  STL [R1+0x3ac], R17 ;  /* 0x0003ac1101007387 */ /* 0x0001e60000100800 */
[----:B------:R-:W-:Y:S01]  /*1c00*/  @!P4 IMAD.IADD R9, R9, 0x1, -R20 ;  /* 0x000000010909c824 */ /* 0x000fe200078e0a14 */
[----:B------:R-:W-:Y:S01]  /*1c10*/  ISETP.GE.AND P4, PT, R4, RZ, PT ;  /* 0x000000ff0400720c */ /* 0x000fe20003f86270 */
[----:B------:R-:W-:-:S02]  /*1c20*/  IMAD.MOV.U32 R22, RZ, RZ, R16 ;  /* 0x000000ffff167224 */ /* 0x000fc400078e0010 */
[--C-:B------:R-:W-:Y:S01]  /*1c30*/  @!P6 IMAD.IADD R6, R6, 0x1, -R20.reuse ;  /* 0x000000010606e824 */ /* 0x100fe200078e0a14 */
[----:B------:R-:W-:Y:S01]  /*1c40*/  ISETP.GT.U32.AND P6, PT, R20, R9, PT ;  /* 0x000000091400720c */ /* 0x000fe20003fc4070 */
[--C-:B------:R-:W-:Y:S01]  /*1c50*/  @!P0 IMAD.IADD R10, R10, 0x1, -R20.reuse ;  /* 0x000000010a0a8824 */ /* 0x100fe200078e0a14 */
[----:B------:R-:W-:Y:S01]  /*1c60*/  ISETP.GE.AND P0, PT, R5, RZ, PT ;  /* 0x000000ff0500720c */ /* 0x000fe20003f06270 */
[----:B------:R-:W-:Y:S01]  /*1c70*/  @!P2 IMAD.IADD R7, R7, 0x1, -R20 ;  /* 0x000000010707a824 */ /* 0x000fe200078e0a14 */
[----:B------:R-:W-:Y:S01]  /*1c80*/  IADD3 R5, R0, 0x1c8, RZ ;  /* 0x000001c800057810 */ /* 0x000fe20007ffe0ff */
[----:B0-----:R-:W-:Y:S01]  /*1c90*/  IMAD.HI.U32 R17, R26, R8, RZ ;  /* 0x000000081a117227 */ /* 0x001fe200078e00ff */
[----:B------:R-:W-:-:S03]  /*1ca0*/  ISETP.GT.U32.AND P2, PT, R20, R10, PT ;  /* 0x0000000a1400720c */ /* 0x000fc60003f44070 */
[----:B------:R-:W-:Y:S02]  /*1cb0*/  IMAD.MOV R18, RZ, RZ, -R18 ;  /* 0x000000ffff127224 */ /* 0x000fe400078e0a12 */
[----:B------:R-:W-:Y:S01]  /*1cc0*/  IMAD.MOV.U32 R21, RZ, RZ, R15 ;  /* 0x000000ffff157224 */ /* 0x000fe200078e000f */
[----:B------:R-:W-:Y:S01]  /*1cd0*/  IABS R15, R5 ;  /* 0x00000005000f7213 */ /* 0x000fe20000000000 */
[----:B------:R-:W-:Y:S01]  /*1ce0*/  @!P5 IMAD.MOV R22, RZ, RZ, -R22 ;  /* 0x000000ffff16d224 */ /* 0x000fe200078e0a16 */
[C---:B------:R-:W-:Y:S01]  /*1cf0*/  ISETP.GT.U32.AND P5, PT, R20.reuse, R7, PT ;  /* 0x000000071400720c */ /* 0x040fe20003fa4070 */
[----:B------:R-:W-:Y:S02]  /*1d00*/  IMAD.MOV R17, RZ, RZ, -R17 ;  /* 0x000000ffff117224 */ /* 0x000fe400078e0a11 */
[C---:B------:R-:W-:Y:S01]  /*1d10*/  IMAD R2, R20.reuse, R18, R2 ;  /* 0x0000001214027224 */ /* 0x040fe200078e0202 */
[----:B------:R-:W-:Y:S01]  /*1d20*/  STL [R1+0x8], R22 ;  /* 0x0000081601007387 */ /* 0x000fe20000100800 */
[----:B------:R-:W-:Y:S01]  /*1d30*/  @!P3 IMAD.MOV R21, RZ, RZ, -R21 ;  /* 0x000000ffff15b224 */ /* 0x000fe200078e0a15 */
[C---:B------:R-:W-:Y:S01]  /*1d40*/  ISETP.GT.U32.AND P3, PT, R20.reuse, R6, PT ;  /* 0x000000061400720c */ /* 0x040fe20003f64070 */
[----:B------:R-:W-:Y:S01]  /*1d50*/  IMAD R4, R20, R17, R8 ;  /* 0x0000001114047224 */ /* 0x000fe200078e0208 */
[----:B------:R-:W-:Y:S01]  /*1d60*/  IADD3 R8, R0, 0x1ca, RZ ;  /* 0x000001ca00087810 */ /* 0x000fe20007ffe0ff */
[----:B------:R-:W-:Y:S01]  /*1d70*/  IMAD.MOV.U32 R16, RZ, RZ, R14 ;  /* 0x000000ffff107224 */ /* 0x000fe200078e000e */
[----:B------:R-:W-:Y:S01]  /*1d80*/  STL [R1+0x4], R21 ;  /* 0x0000041501007387 */ /* 0x000fe20000100800 */
[----:B------:R-:W-:Y:S01]  /*1d90*/  @!P6 IMAD.IADD R9, R9, 0x1, -R20 ;  /* 0x000000010909e824 */ /* 0x000fe200078e0a14 */
[C---:B------:R-:W-:Y:S01]  /*1da0*/  ISETP.GT.U32.AND P6, PT, R20.reuse, R2, PT ;  /* 0x000000021400720c */ /* 0x040fe20003fc4070 */
[----:B------:R-:W-:Y:S01]  /*1db0*/  @!P1 IMAD.MOV R16, RZ, RZ, -R16 ;  /* 0x000000ffff109224 */ /* 0x000fe200078e0a10 */
[----:B------:R-:W-:Y:S01]  /*1dc0*/  ISETP.GT.U32.AND P1, PT, R20, R4, PT ;  /* 0x000000041400720c */ /* 0x000fe20003f24070 */
[--C-:B------:R-:W-:Y:S01]  /*1dd0*/  @!P2 IMAD.IADD R10, R10, 0x1, -R20.reuse ;  /* 0x000000010a0aa824 */ /* 0x100fe200078e0a14 */
[----:B------:R-:W-:Y:S01]  /*1de0*/  IABS R14, R8 ;  /* 0x00000008000e7213 */ /* 0x000fe20000000000 */
[--C-:B------:R-:W-:Y:S01]  /*1df0*/  @!P5 IMAD.IADD R7, R7, 0x1, -R20.reuse ;  /* 0x000000010707d824 */ /* 0x100fe200078e0a14 */
[----:B------:R-:W-:Y:S01]  /*1e00*/  ISETP.GE.AND P2, PT, R3, RZ, PT ;  /* 0x000000ff0300720c */ /* 0x000fe20003f46270 */
[----:B------:R-:W-:Y:S01]  /*1e10*/  IMAD.MOV.U32 R3, RZ, RZ, R15 ;  /* 0x000000ffff037224 */ /* 0x000fe200078e000f */
[----:B------:R-:W-:Y:S01]  /*1e20*/  ISETP.GE.AND P5, PT, R11, RZ, PT ;  /* 0x000000ff0b00720c */ /* 0x000fe20003fa6270 */
[----:B------:R-:W-:Y:S01]  /*1e30*/  IMAD.HI.U32 R11, R26, R14, RZ ;  /* 0x0000000e1a0b7227 */ /* 0x000fe200078e00ff */
[----:B------:R0:W-:Y:S03]  /*1e40*/  STL [R1], R16 ;  /* 0x0000001001007387 */ /* 0x0001e60000100800 */
[----:B------:R-:W-:Y:S01]  /*1e50*/  @!P3 IMAD.IADD R6, R6, 0x1, -R20 ;  /* 0x000000010606b824 */ /* 0x000fe200078e0a14 */
[----:B------:R-:W-:Y:S01]  /*1e60*/  ISETP.GE.AND P3, PT, R12, RZ, PT ;  /* 0x000000ff0c00720c */ /* 0x000fe20003f66270 */
[----:B------:R-:W-:-:S04]  /*1e70*/  IMAD.HI.U32 R12, R26, R3, RZ ;  /* 0x000000031a0c7227 */ /* 0x000fc800078e00ff */
[----:B------:R-:W-:Y:S02]  /*1e80*/  IMAD.MOV R11, RZ, RZ, -R11 ;  /* 0x000000ffff0b7224 */ /* 0x000fe400078e0a0b */
[--C-:B------:R-:W-:Y:S01]  /*1e90*/  @!P6 IMAD.IADD R2, R2, 0x1, -R20.reuse ;  /* 0x000000010202e824 */ /* 0x100fe200078e0a14 */
[----:B------:R-:W-:Y:S01]  /*1ea0*/  ISETP.GE.AND P6, PT, R8, RZ, PT ;  /* 0x000000ff0800720c */ /* 0x000fe20003fc6270 */
[----:B------:R-:W-:Y:S01]  /*1eb0*/  @!P1 IMAD.IADD R4, R4, 0x1, -R20 ;  /* 0x0000000104049824 */ /* 0x000fe200078e0a14 */
[----:B------:R-:W-:Y:S01]  /*1ec0*/  ISETP.GE.AND P1, PT, R13, RZ, PT ;  /* 0x000000ff0d00720c */ /* 0x000fe20003f26270 */
[----:B------:R-:W-:Y:S01]  /*1ed0*/  IMAD.MOV.U32 R17, RZ, RZ, R10 ;  /* 0x000000ffff117224 */ /* 0x000fe200078e000a */
[----:B------:R-:W-:Y:S01]  /*1ee0*/  IADD3 R13, R0, 0x1b8, RZ ;  /* 0x000001b8000d7810 */ /* 0x000fe20007ffe0ff */
[----:B------:R-:W-:Y:S02]  /*1ef0*/  IMAD.MOV R10, RZ, RZ, -R12 ;  /* 0x000000ffff0a7224 */ /* 0x000fe400078e0a0c */
[----:B------:R-:W-:-:S02]  /*1f00*/  IMAD R8, R20, R11, R14 ;  /* 0x0000000b14087224 */ /* 0x000fc400078e020e */
[----:B0-----:R-:W-:Y:S02]  /*1f10*/  IMAD.MOV.U32 R16, RZ, RZ, R9 ;  /* 0x000000ffff107224 */ /* 0x001fe400078e0009 */
[----:B------:R-:W-:Y:S01]  /*1f20*/  @!P0 IMAD.MOV R17, RZ, RZ, -R17 ;  /* 0x000000ffff118224 */ /* 0x000fe200078e0a11 */
[C---:B------:R-:W-:Y:S01]  /*1f30*/  ISETP.GT.U32.AND P0, PT, R20.reuse, R4, PT ;  /* 0x000000041400720c */ /* 0x040fe20003f04070 */
[----:B------:R-:W-:Y:S02]  /*1f40*/  IMAD R3, R20, R10, R3 ;  /* 0x0000000a14037224 */ /* 0x000fe400078e0203 */
[----:B------:R-:W-:Y:S01]  /*1f50*/  IMAD.MOV.U32 R9, RZ, RZ, R6 ;  /* 0x000000ffff097224 */ /* 0x000fe200078e0006 */
[----:B------:R-:W-:Y:S01]  /*1f60*/  IADD3 R6, R0, 0x1c6, RZ ;  /* 0x000001c600067810 */ /* 0x000fe20007ffe0ff */
[----:B------:R-:W-:Y:S01]  /*1f70*/  @!P2 IMAD.MOV R7, RZ, RZ, -R7 ;  /* 0x000000ffff07a224 */ /* 0x000fe200078e0a07 */
[C---:B------:R-:W-:Y:S01]  /*1f80*/  ISETP.GT.U32.AND P2, PT, R20.reuse, R8, PT ;  /* 0x000000081400720c */ /* 0x040fe20003f44070 */
[----:B------:R-:W-:Y:S01]  /*1f90*/  @!P5 IMAD.MOV R9, RZ, RZ, -R9 ;  /* 0x000000ffff09d224 */ /* 0x000fe200078e0a09 */
[C---:B------:R-:W-:Y:S01]  /*1fa0*/  ISETP.GT.U32.AND P5, PT, R20.reuse, R3, PT ;  /* 0x000000031400720c */ /* 0x040fe20003fa4070 */
[----:B------:R-:W-:Y:S01]  /*1fb0*/  @!P4 IMAD.MOV R16, RZ, RZ, -R16 ;  /* 0x000000ffff10c224 */ /* 0x000fe200078e0a10 */
[----:B------:R-:W-:-:S03]  /*1fc0*/  ISETP.GT.U32.AND P4, PT, R20, R2, PT ;  /* 0x000000021400720c */ /* 0x000fc60003f84070 */
[--C-:B------:R-:W-:Y:S01]  /*1fd0*/  @!P0 IMAD.IADD R4, R4, 0x1, -R20.reuse ;  /* 0x0000000104048824 */ /* 0x100fe200078e0a14 */
[----:B------:R-:W-:Y:S01]  /*1fe0*/  STL [R1+0x37c], R16 ;  /* 0x00037c1001007387 */ /* 0x000fe20000100800 */
[----:B------:R-:W-:Y:S02]  /*1ff0*/  ISETP.GE.AND P0, PT, R5, RZ, PT ;  /* 0x000000ff0500720c */ /* 0x000fe40003f06270 */
[----:B------:R-:W-:Y:S01]  /*2000*/  IABS R5, R6 ;  /* 0x0000000600057213 */ /* 0x000fe20000000000 */
[----:B------:R-:W-:Y:S01]  /*2010*/  STL [R1+0x378], R17 ;  /* 0x0003781101007387 */ /* 0x000fe20000100800 */
[--C-:B------:R-:W-:Y:S02]  /*2020*/  @!P2 IMAD.IADD R8, R8, 0x1, -R20.reuse ;  /* 0x000000010808a824 */ /* 0x100fe400078e0a14 */
[--C-:B------:R-:W-:Y:S01]  /*2030*/  @!P5 IMAD.IADD R3, R3, 0x1, -R20.reuse ;  /* 0x000000010303d824 */ /* 0x100fe200078e0a14 */
[----:B------:R0:W-:Y:S01]  /*2040*/  STL [R1+0x380], R7 ;  /* 0x0003800701007387 */ /* 0x0001e20000100800 */
[----:B------:R-:W-:Y:S01]  /*2050*/  @!P4 IMAD.IADD R2, R2, 0x1, -R20 ;  /* 0x000000010202c824 */ /* 0x000fe200078e0a14 */
[----:B------:R-:W-:Y:S01]  /*2060*/  ISETP.GT.U32.AND P5, PT, R20, R8, PT ;  /* 0x000000081400720c */ /* 0x000fe20003fa4070 */
[----:B------:R-:W-:Y:S01]  /*2070*/  IMAD.MOV.U32 R10, RZ, RZ, R4 ;  /* 0x000000ffff0a7224 */ /* 0x000fe200078e0004 */
[----:B------:R1:W-:Y:S01]  /*2080*/  STL [R1+0x384], R9 ;  /* 0x0003840901007387 */ /* 0x0003e20000100800 */
[----:B------:R-:W-:-:S02]  /*2090*/  ISETP.GE.AND P4, PT, R6, RZ, PT ;  /* 0x000000ff0600720c */ /* 0x000fc40003f86270 */
[----:B------:R-:W-:Y:S01]  /*20a0*/  @!P3 IMAD.MOV R10, RZ, RZ, -R10 ;  /* 0x000000ffff0ab224 */ /* 0x000fe200078e0a0a */
[----:B------:R-:W-:Y:S02]  /*20b0*/  ISETP.GT.U32.AND P3, PT, R20, R3, PT ;  /* 0x000000031400720c */ /* 0x000fe40003f64070 */
[C---:B0-----:R-:W-:Y:S02]  /*20c0*/  IADD3 R7, R0.reuse, 0x1c4, RZ ;  /* 0x000001c400077810 */ /* 0x041fe40007ffe0ff */
[----:B------:R0:W-:Y:S01]  /*20d0*/  STL [R1+0x38c], R10 ;  /* 0x00038c0a01007387 */ /* 0x0001e20000100800 */
[----:B------:R-:W-:Y:S02]  /*20e0*/  IADD3 R16, R0, 0x1ba, RZ ;  /* 0x000001ba00107810 */ /* 0x000fe40007ffe0ff */
[----:B-1----:R-:W-:Y:S01]  /*20f0*/  IABS R9, R7 ;  /* 0x0000000700097213 */ /* 0x002fe20000000000 */
[----:B------:R-:W-:Y:S01]  /*2100*/  @!P5 IMAD.IADD R8, R8, 0x1, -R20 ;  /* 0x000000010808d824 */ /* 0x000fe200078e0a14 */
[----:B------:R-:W-:Y:S01]  /*2110*/  ISETP.GE.AND P2, PT, R7, RZ, PT ;  /* 0x000000ff0700720c */ /* 0x000fe20003f46270 */
[----:B------:R-:W-:-:S04]  /*2120*/  IMAD.HI.U32 R7, R26, R5, RZ ;  /* 0x000000051a077227 */ /* 0x000fc800078e00ff */
[----:B------:R-:W-:Y:S01]  /*2130*/  IMAD.MOV.U32 R6, RZ, RZ, R9 ;  /* 0x000000ffff067224 */ /* 0x000fe200078e0009 */
[C---:B0-----:R-:W-:Y:S01]  /*2140*/  IADD3 R10, R0.reuse, 0x1c2, RZ ;  /* 0x000001c2000a7810 */ /* 0x041fe20007ffe0ff */
[----:B------:R-:W-:Y:S02]  /*2150*/  IMAD.MOV.U32 R9, RZ, RZ, R2 ;  /* 0x000000ffff097224 */ /* 0x000fe400078e0002 */
[----:B------:R-:W-:Y:S01]  /*2160*/  IMAD.MOV R2, RZ, RZ, -R7 ;  /* 0x000000ffff027224 */ /* 0x000fe200078e0a07 */
[----:B------:R-:W-:Y:S01]  /*2170*/  IADD3 R7, R0, 0x1c0, RZ ;  /* 0x000001c000077810 */ /* 0x000fe20007ffe0ff */
[----:B------:R-:W-:-:S04]  /*2180*/  IMAD.HI.U32 R4, R26, R6, RZ ;  /* 0x000000061a047227 */ /* 0x000fc800078e00ff */
[----:B------:R-:W-:Y:S01]  /*2190*/  IMAD R5, R20, R2, R5 ;  /* 0x0000000214057224 */ /* 0x000fe200078e0205 */
[----:B------:R-:W-:Y:S01]  /*21a0*/  IADD3 R2, R0, 0x1bc, RZ ;  /* 0x000001bc00027810 */ /* 0x000fe20007ffe0ff */
[----:B------:R-:W-:Y:S02]  /*21b0*/  IMAD.MOV R4, RZ, RZ, -R4 ;  /* 0x000000ffff047224 */ /* 0x000fe400078e0a04 */
[----:B------:R-:W-:Y:S01]  /*21c0*/  IMAD.MOV.U32 R12, RZ, RZ, R8 ;  /* 0x000000ffff0c7224 */ /* 0x000fe200078e0008 */
[C---:B------:R-:W-:Y:S01]  /*21d0*/  ISETP.GT.U32.AND P5, PT, R20.reuse, R5, PT ;  /* 0x000000051400720c */ /* 0x040fe20003fa4070 */
[C---:B------:R-:W-:Y:S01]  /*21e0*/  IMAD R4, R20.reuse, R4, R6 ;  /* 0x0000000414047224 */ /* 0x040fe200078e0206 */
[----:B------:R-:W-:Y:S01]  /*21f0*/  IABS R8, R2 ;  /* 0x0000000200087213 */ /* 0x000fe20000000000 */
[----:B------:R-:W-:Y:S02]  /*2200*/  @!P6 IMAD.MOV R12, RZ, RZ, -R12 ;  /* 0x000000ffff0ce224 */ /* 0x000fe400078e0a0c */
[----:B------:R-:W-:Y:S01]  /*2210*/  @!P1 IMAD.MOV R9, RZ, RZ, -R9 ;  /* 0x000000ffff099224 */ /* 0x000fe200078e0a09 */
[----:B------:R-:W-:Y:S01]  /*2220*/  ISETP.GT.U32.AND P6, PT, R20, R4, PT ;  /* 0x000000041400720c */ /* 0x000fe20003fc4070 */
[----:B------:R-:W-:Y:S01]  /*2230*/  @!P3 IMAD.IADD R3, R3, 0x1, -R20 ;  /* 0x000000010303b824 */ /* 0x000fe200078e0a14 */
[----:B------:R-:W-:-:S02]  /*2240*/  ISETP.GE.AND P1, PT, R10, RZ, PT ;  /* 0x000000ff0a00720c */ /* 0x000fc40003f26270 */
[----:B------:R-:W-:Y:S01]  /*2250*/  IABS R10, R10 ;  /* 0x0000000a000a7213 */ /* 0x000fe20000000000 */
[----:B------:R0:W-:Y:S01]  /*2260*/  STL [R1+0x394], R9 ;  /* 0x0003940901007387 */ /* 0x0001e20000100800 */
[----:B------:R-:W-:Y:S01]  /*2270*/  IMAD.MOV.U32 R11, RZ, RZ, R3 ;  /* 0x000000ffff0b7224 */ /* 0x000fe200078e0003 */
[----:B------:R-:W-:Y:S01]  /*2280*/  ISETP.GE.AND P3, PT, R7, RZ, PT ;  /* 0x000000ff0700720c */ /* 0x000fe20003f66270 */
[----:B------:R-:W-:Y:S01]  /*2290*/  @!P5 IMAD.IADD R5, R5, 0x1, -R20 ;  /* 0x000000010505d824 */ /* 0x000fe200078e0a14 */
[----:B------:R-:W-:Y:S01]  /*22a0*/  STL [R1+0x398], R12 ;  /* 0x0003980c01007387 */ /* 0x000fe20000100800 */
[----:B------:R-:W-:Y:S01]  /*22b0*/  IMAD.HI.U32 R6, R26, R10, RZ ;  /* 0x0000000a1a067227 */ /* 0x000fe200078e00ff */
[----:B------:R-:W-:Y:S02]  /*22c0*/  IABS R7, R7 ;  /* 0x0000000700077213 */ /* 0x000fe40000000000 */
[----:B------:R-:W-:Y:S01]  /*22d0*/  ISETP.GT.U32.AND P5, PT, R20, R5, PT ;  /* 0x000000051400720c */ /* 0x000fe20003fa4070 */
[----:B------:R-:W-:Y:S01]  /*22e0*/  @!P0 IMAD.MOV R11, RZ, RZ, -R11 ;  /* 0x000000ffff0b8224 */ /* 0x000fe200078e0a0b */
[----:B0-----:R-:W-:Y:S01]  /*22f0*/  IADD3 R9, R0, 0x1be, RZ ;  /* 0x000001be00097810 */ /* 0x001fe20007ffe0ff */
[----:B------:R-:W-:-:S02]  /*2300*/  IMAD.MOV R6, RZ, RZ, -R6 ;  /* 0x000000ffff067224 */ /* 0x000fc400078e0a06 */
[----:B------:R-:W-:Y:S01]  /*2310*/  @!P6 IMAD.IADD R4, R4, 0x1, -R20 ;  /* 0x000000010404e824 */ /* 0x000fe200078e0a14 */
[----:B------:R-:W-:Y:S01]  /*2320*/  ISETP.GE.AND P0, PT, R9, RZ, PT ;  /* 0x000000ff0900720c */ /* 0x000fe20003f06270 */
[C---:B------:R-:W-:Y:S01]  /*2330*/  IMAD R10, R20.reuse, R6, R10 ;  /* 0x00000006140a7224 */ /* 0x040fe200078e020a */
[----:B------:R-:W-:Y:S01]  /*2340*/  IABS R9, R9 ;  /* 0x0000000900097213 */ /* 0x000fe20000000000 */
[----:B------:R0:W-:Y:S01]  /*2350*/  STL [R1+0x39c], R11 ;  /* 0x00039c0b01007387 */ /* 0x0001e20000100800 */
[----:B------:R-:W-:Y:S01]  /*2360*/  ISETP.GT.U32.AND P6, PT, R20, R4, PT ;  /* 0x000000041400720c */ /* 0x000fe20003fc4070 */
[----:B------:R-:W-:-:S04]  /*2370*/  IMAD.HI.U32 R3, R26, R7, RZ ;  /* 0x000000071a037227 */ /* 0x000fc800078e00ff */
[----:B------:R-:W-:Y:S01]  /*2380*/  @!P5 IMAD.IADD R5, R5, 0x1, -R20 ;  /* 0x000000010505d824 */ /* 0x000fe200078e0a14 */
[----:B------:R-:W-:Y:S01]  /*2390*/  ISETP.GT.U32.AND P5, PT, R20, R10, PT ;  /* 0x0000000a1400720c */ /* 0x000fe20003fa4070 */
[----:B------:R-:W-:-:S04]  /*23a0*/  IMAD.HI.U32 R6, R26, R8, RZ ;  /* 0x000000081a067227 */ /* 0x000fc800078e00ff */
[----:B0-----:R-:W-:-:S04]  /*23b0*/  IMAD.HI.U32 R11, R26, R9, RZ ;  /* 0x000000091a0b7227 */ /* 0x001fc800078e00ff */
[----:B------:R-:W-:Y:S02]  /*23c0*/  IMAD.MOV R11, RZ, RZ, -R11 ;  /* 0x000000ffff0b7224 */ /* 0x000fe400078e0a0b */
[----:B------:R-:W-:Y:S02]  /*23d0*/  IMAD.MOV R3, RZ, RZ, -R3 ;  /* 0x000000ffff037224 */ /* 0x000fe400078e0a03 */
[----:B------:R-:W-:Y:S02]  /*23e0*/  IMAD.MOV R6, RZ, RZ, -R6 ;  /* 0x000000ffff067224 */ /* 0x000fe400078e0a06 */
[C---:B------:R-:W-:Y:S02]  /*23f0*/  IMAD R9, R20.reuse, R11, R9 ;  /* 0x0000000b14097224 */ /* 0x040fe400078e0209 */
[----:B------:R-:W-:Y:S01]  /*2400*/  IMAD R7, R20, R3, R7 ;  /* 0x0000000314077224 */ /* 0x000fe200078e0207 */
[----:B------:R-:W-:Y:S01]  /*2410*/  IABS R3, R16 ;  /* 0x0000001000037213 */ /* 0x000fe20000000000 */
[----:B------:R-:W-:-:S02]  /*2420*/  IMAD.MOV.U32 R12, RZ, RZ, R5 ;  /* 0x000000ffff0c7224 */ /* 0x000fc400078e0005 */
[----:B------:R-:W-:Y:S01]  /*2430*/  IMAD R8, R20, R6, R8 ;  /* 0x0000000614087224 */ /* 0x000fe200078e0208 */
[----:B------:R-:W-:Y:S01]  /*2440*/  IADD3 R6, R0, 0x1b6, RZ ;  /* 0x000001b600067810 */ /* 0x000fe20007ffe0ff */
[----:B------:R-:W-:Y:S01]  /*2450*/  @!P6 IMAD.IADD R4, R4, 0x1, -R20 ;  /* 0x000000010404e824 */ /* 0x000fe200078e0a14 */
[C---:B------:R-:W-:Y:S01]  /*2460*/  ISETP.GT.U32.AND P6, PT, R20.reuse, R9, PT ;  /* 0x000000091400720c */ /* 0x040fe20003fc4070 */
[----:B------:R-:W-:Y:S01]  /*2470*/  @!P4 IMAD.MOV R12, RZ, RZ, -R12 ;  /* 0x000000ffff0cc224 */ /* 0x000fe200078e0a0c */
[----:B------:R-:W-:Y:S01]  /*2480*/  ISETP.GT.U32.AND P4, PT, R20, R7, PT ;  /* 0x000000071400720c */ /* 0x000fe20003f84070 */
[----:B------:R-:W-:Y:S01]  /*2490*/  @!P5 IMAD.IADD R10, R10, 0x1, -R20 ;  /* 0x000000010a0ad824 */ /* 0x000fe200078e0a14 */
[----:B------:R-:W-:Y:S01]  /*24a0*/  ISETP.GT.U32.AND P5, PT, R20, R8, PT ;  /* 0x000000081400720c */ /* 0x000fe20003fa4070 */
[----:B------:R-:W-:Y:S01]  /*24b0*/  IMAD.MOV.U32 R11, RZ, RZ, R4 ;  /* 0x000000ffff0b7224 */ /* 0x000fe200078e0004 */
[----:B------:R0:W-:Y:S01]  /*24c0*/  STL [R1+0x390], R12 ;  /* 0x0003900c01007387 */ /* 0x0001e20000100800 */
[----:B------:R-:W-:Y:S01]  /*24d0*/  IMAD.HI.U32 R5, R26, R3, RZ ;  /* 0x000000031a057227 */ /* 0x000fe200078e00ff */
[----:B------:R-:W-:-:S03]  /*24e0*/  IABS R15, R6 ;  /* 0x00000006000f7213 */ /* 0x000fc60000000000 */
[----:B------:R-:W-:Y:S02]  /*24f0*/  IMAD.MOV R5, RZ, RZ, -R5 ;  /* 0x000000ffff057224 */ /* 0x000fe400078e0a05 */
[--C-:B------:R-:W-:Y:S02]  /*2500*/  @!P6 IMAD.IADD R9, R9, 0x1, -R20.reuse ;  /* 0x000000010909e824 */ /* 0x100fe400078e0a14 */
[--C-:B------:R-:W-:Y:S01]  /*2510*/  @!P4 IMAD.IADD R7, R7, 0x1, -R20.reuse ;  /* 0x000000010707c824 */ /* 0x100fe200078e0a14 */
[----:B0-----:R-:W-:Y:S01]  /*2520*/  IABS R12, R13 ;  /* 0x0000000d000c7213 */ /* 0x001fe20000000000 */
[----:B------:R-:W-:Y:S01]  /*2530*/  @!P5 IMAD.IADD R8, R8, 0x1, -R20 ;  /* 0x000000010808d824 */ /* 0x000fe200078e0a14 */
[C---:B------:R-:W-:Y:S01]  /*2540*/  ISETP.GT.U32.AND P4, PT, R20.reuse, R10, PT ;  /* 0x0000000a1400720c */ /* 0x040fe20003f84070 */
[----:B------:R-:W-:Y:S01]  /*2550*/  @!P2 IMAD.MOV R11, RZ, RZ, -R11 ;  /* 0x000000ffff0ba224 */ /* 0x000fe200078e0a0b */
[----:B------:R-:W-:Y:S01]  /*2560*/  ISETP.GT.U32.AND P5, PT, R20, R9, PT ;  /* 0x000000091400720c */ /* 0x000fe20003fa4070 */
[----:B------:R-:W-:Y:S01]  /*2570*/  IMAD.HI.U32 R4, R26, R12, RZ ;  /* 0x0000000c1a047227 */ /* 0x000fe200078e00ff */
[----:B------:R-:W-:-:S02]  /*2580*/  ISETP.GT.U32.AND P2, PT, R20, R8, PT ;  /* 0x000000081400720c */ /* 0x000fc40003f44070 */
[C---:B------:R-:W-:Y:S01]  /*2590*/  ISETP.GT.U32.AND P6, PT, R20.reuse, R7, PT ;  /* 0x000000071400720c */ /* 0x040fe20003fc4070 */
[----:B------:R-:W-:Y:S01]  /*25a0*/  IMAD.MOV R4, RZ, RZ, -R4 ;  /* 0x000000ffff047224 */ /* 0x000fe200078e0a04 */
[----:B------:R0:W-:Y:S01]  /*25b0*/  STL [R1+0x388], R11 ;  /* 0x0003880b01007387 */ /* 0x0001e20000100800 */
[----:B------:R-:W-:Y:S01]  /*25c0*/  IMAD R3, R20, R5, R3 ;  /* 0x0000000514037224 */ /* 0x000fe200078e0203 */
[----:B------:R-:W-:Y:S01]  /*25d0*/  IADD3 R5, R0, 0x1b4, RZ ;  /* 0x000001b400057810 */ /* 0x000fe20007ffe0ff */
[----:B------:R-:W-:Y:S01]  /*25e0*/  IMAD R12, R20, R4, R12 ;  /* 0x00000004140c7224 */ /* 0x000fe200078e020c */
[----:B------:R-:W-:Y:S01]  /*25f0*/  IADD3 R4, R0, 0x1b2, RZ ;  /* 0x000001b200047810 */ /* 0x000fe20007ffe0ff */
[--C-:B------:R-:W-:Y:S01]  /*2600*/  @!P4 IMAD.IADD R10, R10, 0x1, -R20.reuse ;  /* 0x000000010a0ac824 */ /* 0x100fe200078e0a14 */
[C---:B------:R-:W-:Y:S01]  /*2610*/  ISETP.GT.U32.AND P4, PT, R20.reuse, R3, PT ;  /* 0x000000031400720c */ /* 0x040fe20003f84070 */
[--C-:B------:R-:W-:Y:S01]  /*2620*/  @!P5 IMAD.IADD R9, R9, 0x1, -R20.reuse ;  /* 0x000000010909d824 */ /* 0x100fe200078e0a14 */
[----:B------:R-:W-:Y:S01]  /*2630*/  ISETP.GT.U32.AND P5, PT, R20, R12, PT ;  /* 0x0000000c1400720c */ /* 0x000fe20003fa4070 */
[--C-:B------:R-:W-:Y:S01]  /*2640*/  @!P2 IMAD.IADD R8, R8, 0x1, -R20.reuse ;  /* 0x000000010808a824 */ /* 0x100fe200078e0a14 */
[----:B------:R-:W-:Y:S01]  /*2650*/  ISETP.GE.AND P2, PT, R16, RZ, PT ;  /* 0x000000ff1000720c */ /* 0x000fe20003f46270 */
[----:B------:R-:W-:Y:S01]  /*2660*/  @!P6 IMAD.IADD R7, R7, 0x1, -R20 ;  /* 0x000000010707e824 */ /* 0x000fe200078e0a14 */
[----:B------:R-:W-:Y:S01]  /*2670*/  IABS R16, R4 ;  /* 0x0000000400107213 */ /* 0x000fe20000000000 */
[----:B0-----:R-:W-:Y:S01]  /*2680*/  IMAD.HI.U32 R11, R26, R15, RZ ;  /* 0x0000000f1a0b7227 */ /* 0x001fe200078e00ff */
[----:B------:R-:W-:-:S02]  /*2690*/  IABS R14, R5 ;  /* 0x00000005000e7213 */ /* 0x000fc40000000000 */
[----:B------:R-:W-:Y:S01]  /*26a0*/  ISETP.GE.AND P6, PT, R2, RZ, PT ;  /* 0x000000ff0200720c */ /* 0x000fe20003fc6270 */
[----:B------:R-:W-:Y:S02]  /*26b0*/  IMAD.MOV.U32 R18, RZ, RZ, R10 ;  /* 0x000000ffff127224 */ /* 0x000fe400078e000a */
[--C-:B------:R-:W-:Y:S01]  /*26c0*/  @!P4 IMAD.IADD R3, R3, 0x1, -R20.reuse ;  /* 0x000000010303c824 */ /* 0x100fe200078e0a14 */
[----:B------:R-:W-:Y:S01]  /*26d0*/  ISETP.GE.AND P4, PT, R13, RZ, PT ;  /* 0x000000ff0d00720c */ /* 0x000fe20003f86270 */
[----:B------:R-:W-:Y:S02]  /*26e0*/  @!P5 IMAD.IADD R12, R12, 0x1, -R20 ;  /* 0x000000010c0cd824 */ /* 0x000fe400078e0a14 */
[----:B------:R-:W-:Y:S02]  /*26f0*/  IMAD.MOV.U32 R13, RZ, RZ, R16 ;  /* 0x000000ffff0d7224 */ /* 0x000fe400078e0010 */
[----:B------:R-:W-:Y:S01]  /*2700*/  IMAD.MOV R11, RZ, RZ, -R11 ;  /* 0x000000ffff0b7224 */ /* 0x000fe200078e0a0b */
[----:B------:R-:W-:Y:S01]  /*2710*/  ISETP.GT.U32.AND P5, PT, R20, R12, PT ;  /* 0x0000000c1400720c */ /* 0x000fe20003fa4070 */
[----:B------:R-:W-:-:S04]  /*2720*/  IMAD.HI.U32 R10, R26, R13, RZ ;  /* 0x0000000d1a0a7227 */ /* 0x000fc800078e00ff */
[----:B------:R-:W-:Y:S02]  /*2730*/  IMAD.MOV.U32 R17, RZ, RZ, R7 ;  /* 0x000000ffff117224 */ /* 0x000fe400078e0007 */
[----:B------:R-:W-:Y:S01]  /*2740*/  @!P1 IMAD.MOV R18, RZ, RZ, -R18 ;  /* 0x000000ffff129224 */ /* 0x000fe200078e0a12 */
[----:B------:R-:W-:Y:S01]  /*2750*/  ISETP.GT.U32.AND P1, PT, R20, R3, PT ;  /* 0x000000031400720c */ /* 0x000fe20003f24070 */
[----:B------:R-:W-:Y:S02]  /*2760*/  IMAD.MOV R7, RZ, RZ, -R10 ;  /* 0x000000ffff077224 */ /* 0x000fe400078e0a0a */
[----:B------:R-:W-:Y:S01]  /*2770*/  IMAD.HI.U32 R2, R26, R14, RZ ;  /* 0x0000000e1a027227 */ /* 0x000fe200078e00ff */
[----:B------:R0:W-:Y:S03]  /*2780*/  STL [R1+0x364], R18 ;  /* 0x0003641201007387 */ /* 0x0001e60000100800 */
[----:B------:R-:W-:-:S02]  /*2790*/  IMAD R15, R20, R11, R15 ;  /* 0x0000000b140f7224 */ /* 0x000fc400078e020f */
[C---:B------:R-:W-:Y:S02]  /*27a0*/  IMAD R13, R20.reuse, R7, R13 ;  /* 0x00000007140d7224 */ /* 0x040fe400078e020d */
[----:B------:R-:W-:Y:S02]  /*27b0*/  IMAD.MOV R2, RZ, RZ, -R2 ;  /* 0x000000ffff027224 */ /* 0x000fe400078e0a02 */
[----:B------:R-:W-:Y:S01]  /*27c0*/  @!P3 IMAD.MOV R17, RZ, RZ, -R17 ;  /* 0x000000ffff11b224 */ /* 0x000fe200078e0a11 */
[----:B------:R-:W-:Y:S01]  /*27d0*/  ISETP.GT.U32.AND P3, PT, R20, R15, PT ;  /* 0x0000000f1400720c */ /* 0x000fe20003f64070 */
[----:B------:R-:W-:Y:S01]  /*27e0*/  @!P5 IMAD.IADD R12, R12, 0x1, -R20 ;  /* 0x000000010c0cd824 */ /* 0x000fe200078e0a14 */
[C---:B------:R-:W-:Y:S01]  /*27f0*/  ISETP.GT.U32.AND P5, PT, R20.reuse, R13, PT ;  /* 0x0000000d1400720c */ /* 0x040fe20003fa4070 */
[----:B------:R-:W-:Y:S01]  /*2800*/  IMAD R14, R20, R2, R14 ;  /* 0x00000002140e7224 */ /* 0x000fe200078e020e */
[----:B------:R-:W-:Y:S01]  /*2810*/  IADD3 R2, R0, 0x1b0, RZ ;  /* 0x000001b000027810 */ /* 0x000fe20007ffe0ff */
[----:B------:R-:W-:Y:S01]  /*2820*/  @!P1 IMAD.IADD R3, R3, 0x1, -R20 ;  /* 0x0000000103039824 */ /* 0x000fe200078e0a14 */
[----:B------:R-:W-:Y:S01]  /*2830*/  ISETP.GE.AND P1, PT, R5, RZ, PT ;  /* 0x000000ff0500720c */ /* 0x000fe20003f26270 */
[----:B------:R-:W-:Y:S01]  /*2840*/  @!P6 IMAD.MOV R8, RZ, RZ, -R8 ;  /* 0x000000ffff08e224 */ /* 0x000fe200078e0a08 */
[----:B------:R-:W-:Y:S01]  /*2850*/  ISETP.GT.U32.AND P6, PT, R20, R14, PT ;  /* 0x0000000e1400720c */ /* 0x000fe20003fc4070 */
[----:B------:R-:W-:Y:S01]  /*2860*/  @!P0 IMAD.MOV R9, RZ, RZ, -R9 ;  /* 0x000000ffff098224 */ /* 0x000fe200078e0a09 */
[----:B------:R-:W-:Y:S01]  /*2870*/  ISETP.GE.AND P0, PT, R6, RZ, PT ;  /* 0x000000ff0600720c */ /* 0x000fe20003f06270 */
[----:B------:R-:W-:Y:S01]  /*2880*/  IMAD.MOV.U32 R6, RZ, RZ, R3 ;  /* 0x000000ffff067224 */ /* 0x000fe200078e0003 */
[----:B------:R-:W-:Y:S01]  /*2890*/  IADD3 R5, R0, 0x1ae, RZ ;  /* 0x000001ae00057810 */ /* 0x000fe20007ffe0ff */
[----:B------:R-:W-:Y:S01]  /*28a0*/  @!P3 IMAD.IADD R15, R15, 0x1, -R20 ;  /* 0x000000010f0fb824 */ /* 0x000fe200078e0a14 */
[----:B------:R-:W-:Y:S01]  /*28b0*/  ISETP.GE.AND P3, PT, R4, RZ, PT ;  /* 0x000000ff0400720c */ /* 0x000fe20003f66270 */
[----:B------:R-:W-:Y:S01]  /*28c0*/  @!P2 IMAD.MOV R6, RZ, RZ, -R6 ;  /* 0x000000ffff06a224 */ /* 0x000fe200078e0a06 */
[----:B------:R-:W-:Y:S01]  /*28d0*/  IABS R4, R5 ;  /* 0x0000000500047213 */ /* 0x000fe20000000000 */
[----:B------:R-:W-:Y:S01]  /*28e0*/  @!P5 IMAD.IADD R13, R13, 0x1, -R20 ;  /* 0x000000010d0dd824 */ /* 0x000fe200078e0a14 */
[----:B------:R-:W-:Y:S01]  /*28f0*/  STL [R1+0x368], R17 ;  /* 0x0003681101007387 */ /* 0x000fe20000100800 */
[----:B------:R-:W-:Y:S01]  /*2900*/  IABS R10, R2 ;  /* 0x00000002000a7213 */ /* 0x000fe20000000000 */
[----:B0-----:R-:W-:Y:S01]  /*2910*/  IMAD.MOV.U32 R18, RZ, RZ, R12 ;  /* 0x000000ffff127224 */ /* 0x001fe200078e000c */
[----:B------:R-:W-:Y:S01]  /*2920*/  IADD3 R3, R0, 0x1aa, RZ ;  /* 0x000001aa00037810 */ /* 0x000fe20007ffe0ff */
[----:B------:R-:W-:Y:S01]  /*2930*/  STL [R1+0x36c], R9 ;  /* 0x00036c0901007387 */ /* 0x000fe20000100800 */
[----:B------:R-:W-:Y:S01]  /*2940*/  ISETP.GT.U32.AND P5, PT, R20, R13, PT ;  /* 0x0000000d1400720c */ /* 0x000fe20003fa4070 */
[----:B------:R-:W-:Y:S01]  /*2950*/  @!P6 IMAD.IADD R14, R14, 0x1, -R20 ;  /* 0x000000010e0ee824 */ /* 0x000fe200078e0a14 */
[----:B------:R-:W-:Y:S01]  /*2960*/  ISETP.GT.U32.AND P6, PT, R20, R15, PT ;  /* 0x0000000f1400720c */ /* 0x000fe20003fc4070 */
[----:B------:R0:W-:Y:S01]  /*2970*/  STL [R1+0x370], R8 ;  /* 0x0003700801007387 */ /* 0x0001e20000100800 */
[----:B------:R-:W-:-:S02]  /*2980*/  IMAD.HI.U32 R7, R26, R10, RZ ;  /* 0x0000000a1a077227 */ /* 0x000fc400078e00ff */
[C---:B------:R-:W-:Y:S01]  /*2990*/  ISETP.GT.U32.AND P2, PT, R20.reuse, R14, PT ;  /* 0x0000000e1400720c */ /* 0x040fe20003f44070 */
[----:B------:R1:W-:Y:S01]  /*29a0*/  STL [R1+0x374], R6 ;  /* 0x0003740601007387 */ /* 0x0003e20000100800 */
[----:B------:R-:W-:Y:S02]  /*29b0*/  IMAD.MOV R7, RZ, RZ, -R7 ;  /* 0x000000ffff077224 */ /* 0x000fe400078e0a07 */
[----:B------:R-:W-:Y:S02]  /*29c0*/  @!P4 IMAD.MOV R18, RZ, RZ, -R18 ;  /* 0x000000ffff12c224 */ /* 0x000fe400078e0a12 */
[----:B------:R-:W-:Y:S01]  /*29d0*/  IMAD R10, R20, R7, R10 ;  /* 0x00000007140a7224 */ /* 0x000fe200078e020a */
[----:B0-----:R-:W-:Y:S01]  /*29e0*/  IADD3 R8, R0, 0x1ac, RZ ;  /* 0x000001ac00087810 */ /* 0x001fe20007ffe0ff */
[--C-:B------:R-:W-:Y:S01]  /*29f0*/  @!P5 IMAD.IADD R13, R13, 0x1, -R20.reuse ;  /* 0x000000010d0dd824 */ /* 0x100fe200078e0a14 */
[----:B------:R-:W-:Y:S01]  /*2a00*/  IABS R7, R3 ;  /* 0x0000000300077213 */ /* 0x000fe20000000000 */
[----:B------:R-:W-:Y:S01]  /*2a10*/  @!P6 IMAD.IADD R15, R15, 0x1, -R20 ;  /* 0x000000010f0fe824 */ /* 0x000fe200078e0a14 */
[----:B------:R-:W-:Y:S01]  /*2a20*/  ISETP.GT.U32.AND P6, PT, R20, R10, PT ;  /* 0x0000000a1400720c */ /* 0x000fe20003fc4070 */
[----:B-1----:R-:W-:Y:S01]  /*2a30*/  IMAD.HI.U32 R6, R26, R4, RZ ;  /* 0x000000041a067227 */ /* 0x002fe200078e00ff */
[----:B------:R-:W-:Y:S01]  /*2a40*/  IABS R11, R8 ;  /* 0x00000008000b7213 */ /* 0x000fe20000000000 */
[----:B------:R-:W-:Y:S02]  /*2a50*/  STL [R1+0x2fc], R18 ;  /* 0x0002fc1201007387 */ /* 0x000fe40000100800 */
[----:B------:R-:W-:-:S02]  /*2a60*/  IMAD.MOV R6, RZ, RZ, -R6 ;  /* 0x000000ffff067224 */ /* 0x000fc400078e0a06 */
[----:B------:R-:W-:-:S04]  /*2a70*/  IMAD.HI.U32 R16, R26, R11, RZ ;  /* 0x0000000b1a107227 */ /* 0x000fc800078e00ff */
[----:B------:R-:W-:Y:S01]  /*2a80*/  IMAD R4, R20, R6, R4 ;  /* 0x0000000614047224 */ /* 0x000fe200078e0204 */
[----:B------:R-:W-:Y:S01]  /*2a90*/  IADD3 R6, R0, 0x1a8, RZ ;  /* 0x000001a800067810 */ /* 0x000fe20007ffe0ff */
[----:B------:R-:W-:Y:S02]  /*2aa0*/  IMAD.MOV R16, RZ, RZ, -R16 ;  /* 0x000000ffff107224 */ /* 0x000fe400078e0a10 */
[--C-:B------:R-:W-:Y:S01]  /*2ab0*/  @!P6 IMAD.IADD R10, R10, 0x1, -R20.reuse ;  /* 0x000000010a0ae824 */ /* 0x100fe200078e0a14 */
[C---:B------:R-:W-:Y:S01]  /*2ac0*/  ISETP.GT.U32.AND P5, PT, R20.reuse, R4, PT ;  /* 0x000000041400720c */ /* 0x040fe20003fa4070 */
[C---:B------:R-:W-:Y:S01]  /*2ad0*/  IMAD R11, R20.reuse, R16, R11 ;  /* 0x00000010140b7224 */ /* 0x040fe200078e020b */
[----:B------:R-:W-:Y:S01]  /*2ae0*/  IABS R9, R6 ;  /* 0x0000000600097213 */ /* 0x000fe20000000000 */
[----:B------:R-:W-:Y:S01]  /*2af0*/  IMAD.MOV.U32 R17, RZ, RZ, R15 ;  /* 0x000000ffff117224 */ /* 0x000fe200078e000f */
[----:B------:R-:W-:Y:S01]  /*2b00*/  ISETP.GT.U32.AND P4, PT, R20, R10, PT ;  /* 0x0000000a1400720c */ /* 0x000fe20003f84070 */
[----:B------:R-:W-:Y:S01]  /*2b10*/  @!P2 IMAD.IADD R14, R14, 0x1, -R20 ;  /* 0x000000010e0ea824 */ /* 0x000fe200078e0a14 */
[----:B------:R-:W-:Y:S01]  /*2b20*/  ISETP.GE.AND P2, PT, R2, RZ, PT ;  /* 0x000000ff0200720c */ /* 0x000fe20003f46270 */
[----:B------:R-:W-:Y:S01]  /*2b30*/  IMAD.HI.U32 R12, R26, R9, RZ ;  /* 0x000000091a0c7227 */ /* 0x000fe200078e00ff */
[----:B------:R-:W-:-:S02]  /*2b40*/  ISETP.GE.AND P6, PT, R5, RZ, PT ;  /* 0x000000ff0500720c */ /* 0x000fc40003fc6270 */
[----:B------:R-:W-:Y:S01]  /*2b50*/  IADD3 R5, R0, 0x1a6, RZ ;  /* 0x000001a600057810 */ /* 0x000fe20007ffe0ff */
[----:B------:R-:W-:Y:S02]  /*2b60*/  IMAD.MOV R12, RZ, RZ, -R12 ;  /* 0x000000ffff0c7224 */ /* 0x000fe400078e0a0c */
[----:B------:R-:W-:Y:S02]  /*2b70*/  @!P5 IMAD.IADD R4, R4, 0x1, -R20 ;  /* 0x000000010404d824 */ /* 0x000fe400078e0a14 */
[----:B------:R-:W-:Y:S01]  /*2b80*/  @!P0 IMAD.MOV R17, RZ, RZ, -R17 ;  /* 0x000000ffff118224 */ /* 0x000fe200078e0a11 */
[C---:B------:R-:W-:Y:S01]  /*2b90*/  ISETP.GT.U32.AND P0, PT, R20.reuse, R11, PT ;  /* 0x0000000b1400720c */ /* 0x040fe20003f04070 */
[----:B------:R-:W-:Y:S01]  /*2ba0*/  @!P1 IMAD.MOV R14, RZ, RZ, -R14 ;  /* 0x000000ffff0e9224 */ /* 0x000fe200078e0a0e */
[----:B------:R-:W-:Y:S01]  /*2bb0*/  ISETP.GT.U32.AND P5, PT, R20, R4, PT ;  /* 0x000000041400720c */ /* 0x000fe20003fa4070 */
[----:B------:R-:W-:Y:S01]  /*2bc0*/  IMAD.HI.U32 R2, R26, R7, RZ ;  /* 0x000000071a027227 */ /* 0x000fe200078e00ff */
[----:B------:R-:W-:Y:S01]  /*2bd0*/  ISETP.GE.AND P1, PT, R8, RZ, PT ;  /* 0x000000ff0800720c */ /* 0x000fe20003f26270 */
[----:B------:R-:W-:Y:S02]  /*2be0*/  STL [R1+0x300], R17 ;  /* 0x0003001101007387 */ /* 0x000fe40000100800 */
[----:B------:R-:W-:-:S02]  /*2bf0*/  IMAD R8, R20, R12, R9 ;  /* 0x0000000c14087224 */ /* 0x000fc400078e0209 */
[----:B------:R-:W-:Y:S01]  /*2c00*/  IMAD.MOV R2, RZ, RZ, -R2 ;  /* 0x000000ffff027224 */ /* 0x000fe200078e0a02 */
[----:B------:R-:W-:Y:S01]  /*2c10*/  STL [R1+0x310], R14 ;  /* 0x0003100e01007387 */ /* 0x000fe20000100800 */
[--C-:B------:R-:W-:Y:S01]  /*2c20*/  @!P4 IMAD.IADD R10, R10, 0x1, -R20.reuse ;  /* 0x000000010a0ac824 */ /* 0x100fe200078e0a14 */
[----:B------:R-:W-:Y:S01]  /*2c30*/  ISETP.GE.AND P4, PT, R3, RZ, PT ;  /* 0x000000ff0300720c */ /* 0x000fe20003f86270 */
[----:B------:R-:W-:Y:S01]  /*2c40*/  IMAD R7, R20, R2, R7 ;  /* 0x0000000214077224 */ /* 0x000fe200078e0207 */
[----:B------:R-:W-:Y:S01]  /*2c50*/  IABS R2, R5 ;  /* 0x0000000500027213 */ /* 0x000fe20000000000 */
[--C-:B------:R-:W-:Y:S01]  /*2c60*/  @!P5 IMAD.IADD R4, R4, 0x1, -R20.reuse ;  /* 0x000000010404d824 */ /* 0x100fe200078e0a14 */
[----:B------:R-:W-:Y:S01]  /*2c70*/  ISETP.GT.U32.AND P5, PT, R20, R8, PT ;  /* 0x000000081400720c */ /* 0x000fe20003fa4070 */
[----:B------:R-:W-:Y:S01]  /*2c80*/  @!P0 IMAD.IADD R11, R11, 0x1, -R20 ;  /* 0x000000010b0b8824 */ /* 0x000fe200078e0a14 */
[----:B------:R-:W-:Y:S01]  /*2c90*/  IADD3 R3, R0, 0x1a4, RZ ;  /* 0x000001a400037810 */ /* 0x000fe20007ffe0ff */
[----:B------:R-:W-:Y:S01]  /*2ca0*/  IMAD.MOV.U32 R12, RZ, RZ, R10 ;  /* 0x000000ffff0c7224 */ /* 0x000fe200078e000a */
[----:B------:R-:W-:Y:S01]  /*2cb0*/  ISETP.GE.AND P0, PT, R6, RZ, PT ;  /* 0x000000ff0600720c */ /* 0x000fe20003f06270 */
[----:B------:R-:W-:Y:S01]  /*2cc0*/  @!P3 IMAD.MOV R13, RZ, RZ, -R13 ;  /* 0x000000ffff0db224 */ /* 0x000fe200078e0a0d */
[C---:B------:R-:W-:Y:S01]  /*2cd0*/  ISETP.GT.U32.AND P3, PT, R20.reuse, R7, PT ;  /* 0x000000071400720c */ /* 0x040fe20003f64070 */
[----:B------:R-:W-:Y:S01]  /*2ce0*/  @!P2 IMAD.MOV R12, RZ, RZ, -R12 ;  /* 0x000000ffff0ca224 */ /* 0x000fe200078e0a0c */
[----:B------:R-:W-:Y:S01]  /*2cf0*/  ISETP.GT.U32.AND P2, PT, R20, R11, PT ;  /* 0x0000000b1400720c */ /* 0x000fe20003f44070 */
[----:B------:R-:W-:Y:S01]  /*2d00*/  IMAD.HI.U32 R9, R26, R2, RZ ;  /* 0x000000021a097227 */ /* 0x000fe200078e00ff */
[----:B------:R-:W-:Y:S01]  /*2d10*/  IABS R10, R3 ;  /* 0x00000003000a7213 */ /* 0x000fe20000000000 */
[----:B------:R0:W-:Y:S01]  /*2d20*/  STL [R1+0x354], R13 ;  /* 0x0003540d01007387 */ /* 0x0001e20000100800 */
[----:B------:R-:W-:Y:S01]  /*2d30*/  IADD3 R6, R0, 0x1a2, RZ ;  /* 0x000001a200067810 */ /* 0x000fe20007ffe0ff */
[----:B------:R-:W-:-:S02]  /*2d40*/  @!P5 IMAD.IADD R8, R8, 0x1, -R20 ;  /* 0x000000010808d824 */ /* 0x000fc400078e0a14 */
[----:B------:R-:W-:Y:S01]  /*2d50*/  IMAD.MOV R9, RZ, RZ, -R9 ;  /* 0x000000ffff097224 */ /* 0x000fe200078e0a09 */
[----:B------:R1:W-:Y:S02]  /*2d60*/  STL [R1+0x358], R12 ;  /* 0x0003580c01007387 */ /* 0x0003e40000100800 */
[C---:B------:R-:W-:Y:S01]  /*2d70*/  ISETP.GT.U32.AND P5, PT, R20.reuse, R8, PT ;  /* 0x000000081400720c */ /* 0x040fe20003fa4070 */
[C---:B------:R-:W-:Y:S01]  /*2d80*/  IMAD R2, R20.reuse, R9, R2 ;  /* 0x0000000914027224 */ /* 0x040fe200078e0202 */
[----:B------:R-:W-:Y:S01]  /*2d90*/  IABS R9, R6 ;  /* 0x0000000600097213 */ /* 0x000fe20000000000 */
[--C-:B------:R-:W-:Y:S02]  /*2da0*/  @!P3 IMAD.IADD R7, R7, 0x1, -R20.reuse ;  /* 0x000000010707b824 */ /* 0x100fe400078e0a14 */
[----:B------:R-:W-:Y:S01]  /*2db0*/  @!P2 IMAD.IADD R11, R11, 0x1, -R20 ;  /* 0x000000010b0ba824 */ /* 0x000fe200078e0a14 */
[----:B------:R-:W-:Y:S01]  /*2dc0*/  ISETP.GT.U32.AND P2, PT, R20, R2, PT ;  /* 0x000000021400720c */ /* 0x000fe20003f44070 */
[----:B0-----:R-:W-:Y:S01]  /*2dd0*/  IMAD.HI.U32 R13, R26, R9, RZ ;  /* 0x000000091a0d7227 */ /* 0x001fe200078e00ff */
[----:B------:R-:W-:-:S03]  /*2de0*/  ISETP.GT.U32.AND P3, PT, R20, R7, PT ;  /* 0x000000071400720c */ /* 0x000fc60003f64070 */
[----:B-1----:R-:W-:Y:S02]  /*2df0*/  IMAD.MOV.U32 R12, RZ, RZ, R4 ;  /* 0x000000ffff0c7224 */ /* 0x002fe400078e0004 */
[----:B------:R-:W-:-:S04]  /*2e00*/  IMAD.HI.U32 R4, R26, R10, RZ ;  /* 0x0000000a1a047227 */ /* 0x000fc800078e00ff */
[----:B------:R-:W-:Y:S02]  /*2e10*/  IMAD.MOV R4, RZ, RZ, -R4 ;  /* 0x000000ffff047224 */ /* 0x000fe400078e0a04 */
[----:B------:R-:W-:Y:S02]  /*2e20*/  @!P5 IMAD.IADD R8, R8, 0x1, -R20 ;  /* 0x000000010808d824 */ /* 0x000fe400078e0a14 */
[----:B------:R-:W-:Y:S01]  /*2e30*/  IMAD R10, R20, R4, R10 ;  /* 0x00000004140a7224 */ /* 0x000fe200078e020a */
[----:B------:R-:W-:Y:S01]  /*2e40*/  IADD3 R4, R0, 0x19e, RZ ;  /* 0x0000019e00047810 */ /* 0x000fe20007ffe0ff */
[----:B------:R-:W-:Y:S02]  /*2e50*/  IMAD.MOV.U32 R14, RZ, RZ, R11 ;  /* 0x000000ffff0e7224 */ /* 0x000fe400078e000b */
[--C-:B------:R-:W-:Y:S01]  /*2e60*/  @!P2 IMAD.IADD R2, R2, 0x1, -R20.reuse ;  /* 0x000000010202a824 */ /* 0x100fe200078e0a14 */
[----:B------:R-:W-:Y:S01]  /*2e70*/  ISETP.GT.U32.AND P5, PT, R20, R10, PT ;  /* 0x0000000a1400720c */ /* 0x000fe20003fa4070 */
[----:B------:R-:W-:Y:S01]  /*2e80*/  @!P3 IMAD.IADD R7, R7, 0x1, -R20 ;  /* 0x000000010707b824 */ /* 0x000fe200078e0a14 */
[----:B------:R-:W-:Y:S01]  /*2e90*/  ISETP.GE.AND P3, PT, R3, RZ, PT ;  /* 0x000000ff0300720c */ /* 0x000fe20003f66270 */
[----:B------:R-:W-:Y:S01]  /*2ea0*/  @!P6 IMAD.MOV R12, RZ, RZ, -R12 ;  /* 0x000000ffff0ce224 */ /* 0x000fe200078e0a0c */
[----:B------:R-:W-:Y:S01]  /*2eb0*/  IADD3 R3, R0, 0x1a0, RZ ;  /* 0x000001a000037810 */ /* 0x000fe20007ffe0ff */
[----:B------:R-:W-:Y:S01]  /*2ec0*/  @!P1 IMAD.MOV R14, RZ, RZ, -R14 ;  /* 0x000000ffff0e9224 */ /* 0x000fe200078e0a0e */
[----:B------:R-:W-:Y:S01]  /*2ed0*/  ISETP.GT.U32.AND P1, PT, R20, R2, PT ;  /* 0x000000021400720c */ /* 0x000fe20003f24070 */
[----:B------:R-:W-:Y:S01]  /*2ee0*/  IMAD.MOV R13, RZ, RZ, -R13 ;  /* 0x000000ffff0d7224 */ /* 0x000fe200078e0a0d */
[----:B------:R-:W-:Y:S01]  /*2ef0*/  ISETP.GE.AND P6, PT, R5, RZ, PT ;  /* 0x000000ff0500720c */ /* 0x000fe20003fc6270 */
[----:B------:R0:W-:Y:S01]  /*2f00*/  STL [R1+0x360], R12 ;  /* 0x0003600c01007387 */ /* 0x0001e20000100800 */
[----:B------:R-:W-:Y:S01]  /*2f10*/  IABS R5, R3 ;  /* 0x0000000300057213 */ /* 0x000fe20000000000 */
[----:B------:R-:W-:Y:S01]  /*2f20*/  IMAD.MOV.U32 R11, RZ, RZ, R7 ;  /* 0x000000ffff0b7224 */ /* 0x000fe200078e0007 */
[----:B------:R-:W-:Y:S01]  /*2f30*/  ISETP.GE.AND P2, PT, R6, RZ, PT ;  /* 0x000000ff0600720c */ /* 0x000fe20003f46270 */
[----:B------:R-:W-:Y:S01]  /*2f40*/  @!P5 IMAD.IADD R10, R10, 0x1, -R20 ;  /* 0x000000010a0ad824 */ /* 0x000fe200078e0a14 */
[----:B------:R-:W-:Y:S01]  /*2f50*/  STL [R1+0x35c], R14 ;  /* 0x00035c0e01007387 */ /* 0x000fe20000100800 */
[----:B------:R-:W-:-:S03]  /*2f60*/  IMAD.HI.U32 R6, R26, R5, RZ ;  /* 0x000000051a067227 */ /* 0x000fc600078e00ff */
[C---:B------:R-:W-:Y:S01]  /*2f70*/  ISETP.GT.U32.AND P5, PT, R20.reuse, R10, PT ;  /* 0x0000000a1400720c */ /* 0x040fe20003fa4070 */
[----:B------:R-:W-:Y:S01]  /*2f80*/  IMAD R9, R20, R13, R9 ;  /* 0x0000000d14097224 */ /* 0x000fe200078e0209 */
[----:B0-----:R-:W-:Y:S01]  /*2f90*/  IABS R12, R4 ;  /* 0x00000004000c7213 */ /* 0x001fe20000000000 */
[----:B------:R-:W-:Y:S02]  /*2fa0*/  IMAD.MOV R6, RZ, RZ, -R6 ;  /* 0x000000ffff067224 */ /* 0x000fe400078e0a06 */
[----:B------:R-:W-:Y:S01]  /*2fb0*/  @!P1 IMAD.IADD R2, R2, 0x1, -R20 ;  /* 0x0000000102029824 */ /* 0x000fe200078e0a14 */
[----:B------:R-:W-:Y:S01]  /*2fc0*/  ISETP.GE.AND P1, PT, R4, RZ, PT ;  /* 0x000000ff0400720c */ /* 0x000fe20003f26270 */
[----:B------:R-:W-:-:S04]  /*2fd0*/  IMAD.HI.U32 R7, R26, R12, RZ ;  /* 0x0000000c1a077227 */ /* 0x000fc800078e00ff */
[----:B------:R-:W-:Y:S02]  /*2fe0*/  IMAD.MOV R7, RZ, RZ, -R7 ;  /* 0x000000ffff077224 */ /* 0x000fe400078e0a07 */
[----:B------:R-:W-:Y:S01]  /*2ff0*/  @!P4 IMAD.MOV R11, RZ, RZ, -R11 ;  /* 0x000000ffff0bc224 */ /* 0x000fe200078e0a0b */
[C---:B------:R-:W-:Y:S01]  /*3000*/  ISETP.GT.U32.AND P4, PT, R20.reuse, R9, PT ;  /* 0x000000091400720c */ /* 0x040fe20003f84070 */
[C---:B------:R-:W-:Y:S02]  /*3010*/  IMAD R5, R20.reuse, R6, R5 ;  /* 0x0000000614057224 */ /* 0x040fe400078e0205 */
[----:B------:R-:W-:Y:S01]  /*3020*/  IMAD R12, R20, R7, R12 ;  /* 0x00000007140c7224 */ /* 0x000fe200078e020c */
[----:B------:R0:W-:Y:S01]  /*3030*/  STL [R1+0x338], R11 ;  /* 0x0003380b01007387 */ /* 0x0001e20000100800 */
[----:B------:R-:W-:Y:S01]  /*3040*/  IMAD.MOV.U32 R13, RZ, RZ, R2 ;  /* 0x000000ffff0d7224 */ /* 0x000fe200078e0002 */
[----:B------:R-:W-:Y:S01]  /*3050*/  IADD3 R7, R0, 0x19a, RZ ;  /* 0x0000019a00077810 */ /* 0x000fe20007ffe0ff */
[----:B------:R-:W-:Y:S01]  /*3060*/  @!P5 IMAD.IADD R10, R10, 0x1, -R20 ;  /* 0x000000010a0ad824 */ /* 0x000fe200078e0a14 */
[C---:B------:R-:W-:Y:S01]  /*3070*/  ISETP.GT.U32.AND P5, PT, R20.reuse, R5, PT ;  /* 0x000000051400720c */ /* 0x040fe20003fa4070 */
[----:B------:R-:W-:Y:S01]  /*3080*/  @!P6 IMAD.MOV R13, RZ, RZ, -R13 ;  /* 0x000000ffff0de224 */ /* 0x000fe200078e0a0d */
[----:B------:R-:W-:Y:S01]  /*3090*/  ISETP.GT.U32.AND P6, PT, R20, R12, PT ;  /* 0x0000000c1400720c */ /* 0x000fe20003fc4070 */
[----:B------:R-:W-:Y:S01]  /*30a0*/  @!P0 IMAD.MOV R8, RZ, RZ, -R8 ;  /* 0x000000ffff088224 */ /* 0x000fe200078e0a08 */
[----:B------:R-:W-:Y:S01]  /*30b0*/  ISETP.GE.AND P0, PT, R3, RZ, PT ;  /* 0x000000ff0300720c */ /* 0x000fe20003f06270 */
[----:B------:R-:W-:Y:S01]  /*30c0*/  @!P4 IMAD.IADD R9, R9, 0x1, -R20 ;  /* 0x000000010909c824 */ /* 0x000fe200078e0a14 */
[----:B------:R-:W-:Y:S01]  /*30d0*/  IADD3 R3, R0, 0x198, RZ ;  /* 0x0000019800037810 */ /* 0x000fe20007ffe0ff */
[----:B0-----:R-:W-:Y:S01]  /*30e0*/  IMAD.MOV.U32 R11, RZ, RZ, R10 ;  /* 0x000000ffff0b7224 */ /* 0x001fe200078e000a */
[----:B------:R0:W-:Y:S01]  /*30f0*/  STL [R1+0x33c], R8 ;  /* 0x00033c0801007387 */ /* 0x0001e20000100800 */
[----:B------:R-:W-:-:S02]  /*3100*/  IABS R6, R7 ;  /* 0x0000000700067213 */ /* 0x000fc40000000000 */
[----:B------:R-:W-:Y:S01]  /*3110*/  ISETP.GT.U32.AND P4, PT, R20, R9, PT ;  /* 0x000000091400720c */ /* 0x000fe20003f84070 */
[----:B------:R-:W-:Y:S01]  /*3120*/  @!P3 IMAD.MOV R11, RZ, RZ, -R11 ;  /* 0x000000ffff0bb224 */ /* 0x000fe200078e0a0b */
[----:B------:R-:W-:Y:S01]  /*3130*/  IABS R2, R3 ;  /* 0x0000000300027213 */ /* 0x000fe20000000000 */
[--C-:B------:R-:W-:Y:S01]  /*3140*/  @!P5 IMAD.IADD R5, R5, 0x1, -R20.reuse ;  /* 0x000000010505d824 */ /* 0x100fe200078e0a14 */
[----:B------:R-:W-:Y:S01]  /*3150*/  STL [R1+0x350], R13 ;  /* 0x0003500d01007387 */ /* 0x000fe20000100800 */
[----:B------:R-:W-:Y:S01]  /*3160*/  @!P6 IMAD.IADD R12, R12, 0x1, -R20 ;  /* 0x000000010c0ce824 */ /* 0x000fe200078e0a14 */
[----:B0-----:R-:W-:Y:S02]  /*3170*/  IADD3 R8, R0, 0x19c, RZ ;  /* 0x0000019c00087810 */ /* 0x001fe40007ffe0ff */
[----:B------:R0:W-:Y:S01]  /*3180*/  STL [R1+0x34c], R11 ;  /* 0x00034c0b01007387 */ /* 0x0001e20000100800 */
[----:B------:R-:W-:Y:S02]  /*3190*/  ISETP.GT.U32.AND P5, PT, R20, R5, PT ;  /* 0x000000051400720c */ /* 0x000fe40003fa4070 */
[----:B------:R-:W-:-:S02]  /*31a0*/  IABS R4, R8 ;  /* 0x0000000800047213 */ /* 0x000fc40000000000 */
[----:B------:R-:W-:Y:S01]  /*31b0*/  ISETP.GT.U32.AND P6, PT, R20, R12, PT ;  /* 0x0000000c1400720c */ /* 0x000fe20003fc4070 */
[----:B------:R-:W-:Y:S01]  /*31c0*/  @!P4 IMAD.IADD R9, R9, 0x1, -R20 ;  /* 0x000000010909c824 */ /* 0x000fe200078e0a14 */
[----:B------:R-:W-:Y:S01]  /*31d0*/  ISETP.GE.AND P4, PT, R7, RZ, PT ;  /* 0x000000ff0700720c */ /* 0x000fe20003f86270 */
[----:B------:R-:W-:Y:S01]  /*31e0*/  IMAD.HI.U32 R10, R26, R4, RZ ;  /* 0x000000041a0a7227 */ /* 0x000fe200078e00ff */
[----:B------:R-:W-:-:S03]  /*31f0*/  ISETP.GE.AND P3, PT, R8, RZ, PT ;  /* 0x000000ff0800720c */ /* 0x000fc60003f66270 */
[----:B------:R-:W-:Y:S02]  /*3200*/  IMAD.MOV R10, RZ, RZ, -R10 ;  /* 0x000000ffff0a7224 */ /* 0x000fe400078e0a0a */
[----:B------:R-:W-:-:S04]  /*3210*/  IMAD.HI.U32 R7, R26, R6, RZ ;  /* 0x000000061a077227 */ /* 0x000fc800078e00ff */
[----:B------:R-:W-:-:S04]  /*3220*/  IMAD.HI.U32 R8, R26, R2, RZ ;  /* 0x000000021a087227 */ /* 0x000fc800078e00ff */
[----:B0-----:R-:W-:Y:S02]  /*3230*/  IMAD.MOV.U32 R11, RZ, RZ, R9 ;  /* 0x000000ffff0b7224 */ /* 0x001fe400078e0009 */
[C---:B------:R-:W-:Y:S02]  /*3240*/  IMAD R4, R20.reuse, R10, R4 ;  /* 0x0000000a14047224 */ /* 0x040fe400078e0204 */
[----:B------:R-:W-:Y:S02]  /*3250*/  IMAD.MOV R7, RZ, RZ, -R7 ;  /* 0x000000ffff077224 */ /* 0x000fe400078e0a07 */
[----:B------:R-:W-:Y:S01]  /*3260*/  @!P5 IMAD.IADD R5, R5, 0x1, -R20 ;  /* 0x000000010505d824 */ /* 0x000fe200078e0a14 */
[----:B------:R-:W-:Y:S01]  /*3270*/  ISETP.GT.U32.AND P5, PT, R20, R4, PT ;  /* 0x000000041400720c */ /* 0x000fe20003fa4070 */
[----:B------:R-:W-:Y:S02]  /*3280*/  IMAD.MOV R8, RZ, RZ, -R8 ;  /* 0x000000ffff087224 */ /* 0x000fe400078e0a08 */
[----:B------:R-:W-:-:S02]  /*3290*/  @!P6 IMAD.IADD R12, R12, 0x1, -R20 ;  /* 0x000000010c0ce824 */ /* 0x000fc400078e0a14 */
[----:B------:R-:W-:Y:S01]  /*32a0*/  @!P2 IMAD.MOV R11, RZ, RZ, -R11 ;  /* 0x000000ffff0ba224 */ /* 0x000fe200078e0a0b */
[----:B------:R-:W-:Y:S01]  /*32b0*/  ISETP.GE.AND P2, PT, R3, RZ, PT ;  /* 0x000000ff0300720c */ /* 0x000fe20003f46270 */
[----:B------:R-:W-:Y:S01]  /*32c0*/  IMAD R3, R20, R7, R6 ;  /* 0x0000000714037224 */ /* 0x000fe200078e0206 */
[C---:B------:R-:W-:Y:S01]  /*32d0*/  IADD3 R7, R0.reuse, 0x190, RZ ;  /* 0x0000019000077810 */ /* 0x040fe20007ffe0ff */
[----:B------:R-:W-:Y:S01]  /*32e0*/  IMAD.MOV.U32 R9, RZ, RZ, R5 ;  /* 0x000000ffff097224 */ /* 0x000fe200078e0005 */
[----:B------:R-:W-:Y:S01]  /*32f0*/  IADD3 R5, R0, 0x194, RZ ;  /* 0x0000019400057810 */ /* 0x000fe20007ffe0ff */
[----:B------:R-:W-:Y:S01]  /*3300*/  IMAD R2, R20, R8, R2 ;  /* 0x0000000814027224 */ /* 0x000fe200078e0202 */
[----:B------:R-:W-:Y:S01]  /*3310*/  IADD3 R8, R0, 0x196, RZ ;  /* 0x0000019600087810 */ /* 0x000fe20007ffe0ff */
[----:B------:R-:W-:Y:S01]  /*3320*/  IMAD.MOV.U32 R14, RZ, RZ, R12 ;  /* 0x000000ffff0e7224 */ /* 0x000fe200078e000c */
[----:B------:R0:W-:Y:S01]  /*3330*/  STL [R1+0x344], R11 ;  /* 0x0003440b01007387 */ /* 0x0001e20000100800 */
[----:B------:R-:W-:Y:S01]  /*3340*/  @!P0 IMAD.MOV R9, RZ, RZ, -R9 ;  /* 0x000000ffff098224 */ /* 0x000fe200078e0a09 */
[C---:B------:R-:W-:Y:S01]  /*3350*/  ISETP.GT.U32.AND P0, PT, R20.reuse, R3, PT ;  /* 0x000000031400720c */ /* 0x040fe20003f04070 */
[----:B------:R-:W-:Y:S01]  /*3360*/  @!P1 IMAD.MOV R14, RZ, RZ, -R14 ;  /* 0x000000ffff0e9224 */ /* 0x000fe200078e0a0e */
[----:B------:R-:W-:Y:S01]  /*3370*/  ISETP.GT.U32.AND P1, PT, R20, R2, PT ;  /* 0x000000021400720c */ /* 0x000fe20003f24070 */
[----:B------:R-:W-:Y:S01]  /*3380*/  @!P5 IMAD.IADD R4, R4, 0x1, -R20 ;  /* 0x000000010404d824 */ /* 0x000fe200078e0a14 */
[----:B------:R-:W-:Y:S01]  /*3390*/  ISETP.GE.AND P6, PT, R8, RZ, PT ;  /* 0x000000ff0800720c */ /* 0x000fe20003fc6270 */
[----:B------:R1:W-:Y:S01]  /*33a0*/  STL [R1+0x348], R9 ;  /* 0x0003480901007387 */ /* 0x0003e20000100800 */
[----:B------:R-:W-:-:S02]  /*33b0*/  IABS R8, R8 ;  /* 0x0000000800087213 */ /* 0x000fc40000000000 */
[----:B------:R-:W-:Y:S01]  /*33c0*/  ISETP.GT.U32.AND P5, PT, R20, R4, PT ;  /* 0x000000041400720c */ /* 0x000fe20003fa4070 */
[----:B------:R2:W-:Y:S01]  /*33d0*/  STL [R1+0x340], R14 ;  /* 0x0003400e01007387 */ /* 0x0005e20000100800 */
[----:B0-----:R-:W-:Y:S01]  /*33e0*/  IABS R11, R7 ;  /* 0x00000007000b7213 */ /* 0x001fe20000000000 */
[----:B------:R-:W-:Y:S01]  /*33f0*/  IMAD.HI.U32 R12, R26, R8, RZ ;  /* 0x000000081a0c7227 */ /* 0x000fe200078e00ff */
[----:B------:R-:W-:-:S03]  /*3400*/  IADD3 R6, R0, 0x192, RZ ;  /* 0x0000019200067810 */ /* 0x000fc60007ffe0ff */
[--C-:B------:R-:W-:Y:S01]  /*3410*/  @!P0 IMAD.IADD R3, R3, 0x1, -R20.reuse ;  /* 0x0000000103038824 */ /* 0x100fe200078e0a14 */
[----:B-1----:R-:W-:Y:S01]  /*3420*/  IABS R9, R5 ;  /* 0x0000000500097213 */ /* 0x002fe20000000000 */
[----:B------:R-:W-:Y:S01]  /*3430*/  @!P1 IMAD.IADD R2, R2, 0x1, -R20 ;  /* 0x0000000102029824 */ /* 0x000fe200078e0a14 */
[----:B------:R-:W-:Y:S01]  /*3440*/  IABS R10, R6 ;  /* 0x00000006000a7213 */ /* 0x000fe20000000000 */
[----:B------:R-:W-:Y:S01]  /*3450*/  IMAD.MOV R12, RZ, RZ, -R12 ;  /* 0x000000ffff0c7224 */ /* 0x000fe200078e0a0c */
[----:B------:R-:W-:Y:S01]  /*3460*/  ISETP.GT.U32.AND P0, PT, R20, R3, PT ;  /* 0x000000031400720c */ /* 0x000fe20003f04070 */
[----:B------:R-:W-:Y:S01]  /*3470*/  IMAD.HI.U32 R13, R26, R9, RZ ;  /* 0x000000091a0d7227 */ /* 0x000fe200078e00ff */
[----:B------:R-:W-:-:S03]  /*3480*/  ISETP.GT.U32.AND P1, PT, R20, R2, PT ;  /* 0x000000021400720c */ /* 0x000fc60003f24070 */
[----:B------:R-:W-:Y:S01]  /*3490*/  @!P5 IMAD.IADD R4, R4, 0x1, -R20 ;  /* 0x000000010404d824 */ /* 0x000fe200078e0a14 */
[----:B------:R-:W-:Y:S01]  /*34a0*/  ISETP.GE.AND P5, PT, R5, RZ, PT ;  /* 0x000000ff0500720c */ /* 0x000fe20003fa6270 */
[----:B------:R-:W-:Y:S02]  /*34b0*/  IMAD R8, R20, R12, R8 ;  /* 0x0000000c14087224 */ /* 0x000fe400078e0208 */
[----:B------:R-:W-:Y:S02]  /*34c0*/  IMAD.MOV R13, RZ, RZ, -R13 ;  /* 0x000000ffff0d7224 */ /* 0x000fe400078e0a0d */
[----:B------:R-:W-:-:S04]  /*34d0*/  IMAD.HI.U32 R5, R26, R11, RZ ;  /* 0x0000000b1a057227 */ /* 0x000fc800078e00ff */
[----:B------:R-:W-:Y:S01]  /*34e0*/  @!P0 IMAD.IADD R3, R3, 0x1, -R20 ;  /* 0x0000000103038824 */ /* 0x000fe200078e0a14 */
[C---:B------:R-:W-:Y:S01]  /*34f0*/  ISETP.GT.U32.AND P0, PT, R20.reuse, R8, PT ;  /* 0x000000081400720c */ /* 0x040fe20003f04070 */
[----:B------:R-:W-:Y:S02]  /*3500*/  IMAD.MOV.U32 R16, RZ, RZ, R4 ;  /* 0x000000ffff107224 */ /* 0x000fe400078e0004 */
[----:B------:R-:W-:Y:S02]  /*3510*/  IMAD R13, R20, R13, R9 ;  /* 0x0000000d140d7224 */ /* 0x000fe400078e0209 */
[----:B------:R-:W-:Y:S01]  /*3520*/  IMAD.MOV R4, RZ, RZ, -R5 ;  /* 0x000000ffff047224 */ /* 0x000fe200078e0a05 */
[----:B------:R-:W-:Y:S01]  /*3530*/  IADD3 R5, R0, 0x18a, RZ ;  /* 0x0000018a00057810 */ /* 0x000fe20007ffe0ff */
[----:B------:R-:W-:Y:S02]  /*3540*/  @!P1 IMAD.IADD R2, R2, 0x1, -R20 ;  /* 0x0000000102029824 */ /* 0x000fe400078e0a14 */
[----:B------:R-:W-:Y:S01]  /*3550*/  @!P3 IMAD.MOV R16, RZ, RZ, -R16 ;  /* 0x000000ffff10b224 */ /* 0x000fe200078e0a10 */
[C---:B------:R-:W-:Y:S01]  /*3560*/  ISETP.GT.U32.AND P3, PT, R20.reuse, R13, PT ;  /* 0x0000000d1400720c */ /* 0x040fe20003f64070 */
[----:B------:R-:W-:Y:S01]  /*3570*/  IMAD R11, R20, R4, R11 ;  /* 0x00000004140b7224 */ /* 0x000fe200078e020b */
[C---:B------:R-:W-:Y:S01]  /*3580*/  IADD3 R4, R0.reuse, 0x18c, RZ ;  /* 0x0000018c00047810 */ /* 0x040fe20007ffe0ff */
[----:B------:R-:W-:Y:S01]  /*3590*/  IMAD.MOV.U32 R12, RZ, RZ, R2 ;  /* 0x000000ffff0c7224 */ /* 0x000fe200078e0002 */
[----:B------:R0:W-:Y:S01]  /*35a0*/  STL [R1+0x334], R16 ;  /* 0x0003341001007387 */ /* 0x0001e20000100800 */
[----:B------:R-:W-:Y:S01]  /*35b0*/  IMAD.MOV.U32 R15, RZ, RZ, R3 ;  /* 0x000000ffff0f7224 */ /* 0x000fe200078e0003 */
[----:B------:R-:W-:Y:S01]  /*35c0*/  IADD3 R3, R0, 0x18e, RZ ;  /* 0x0000018e00037810 */ /* 0x000fe20007ffe0ff */
[----:B------:R-:W-:Y:S01]  /*35d0*/  @!P2 IMAD.MOV R12, RZ, RZ, -R12 ;  /* 0x000000ffff0ca224 */ /* 0x000fe200078e0a0c */
[----:B------:R-:W-:Y:S01]  /*35e0*/  ISETP.GT.U32.AND P2, PT, R20, R11, PT ;  /* 0x0000000b1400720c */ /* 0x000fe20003f44070 */
[----:B--2---:R-:W-:Y:S01]  /*35f0*/  IMAD.HI.U32 R14, R26, R10, RZ ;  /* 0x0000000a1a0e7227 */ /* 0x004fe200078e00ff */
[----:B------:R-:W-:-:S02]  /*3600*/  IABS R9, R3 ;  /* 0x0000000300097213 */ /* 0x000fc40000000000 */
[----:B------:R-:W-:Y:S01]  /*3610*/  IABS R2, R4 ;  /* 0x0000000400027213 */ /* 0x000fe20000000000 */
[----:B------:R-:W-:Y:S01]  /*3620*/  @!P0 IMAD.IADD R8, R8, 0x1, -R20 ;  /* 0x0000000108088824 */ /* 0x000fe200078e0a14 */
[----:B0-----:R-:W-:Y:S01]  /*3630*/  IADD3 R16, R0, 0x17c, RZ ;  /* 0x0000017c00107810 */ /* 0x001fe20007ffe0ff */
[----:B------:R-:W-:Y:S02]  /*3640*/  IMAD.MOV R14, RZ, RZ, -R14 ;  /* 0x000000ffff0e7224 */ /* 0x000fe400078e0a0e */
[----:B------:R-:W-:Y:S01]  /*3650*/  @!P4 IMAD.MOV R15, RZ, RZ, -R15 ;  /* 0x000000ffff0fc224 */ /* 0x000fe200078e0a0f */
[----:B------:R-:W-:Y:S01]  /*3660*/  ISETP.GE.AND P4, PT, R6, RZ, PT ;  /* 0x000000ff0600720c */ /* 0x000fe20003f86270 */
[----:B------:R-:W-:Y:S01]  /*3670*/  @!P3 IMAD.IADD R13, R13, 0x1, -R20 ;  /* 0x000000010d0db824 */ /* 0x000fe200078e0a14 */
[----:B------:R-:W-:Y:S01]  /*3680*/  ISETP.GT.U32.AND P0, PT, R20, R8, PT ;  /* 0x000000081400720c */ /* 0x000fe20003f04070 */
[----:B------:R-:W-:Y:S01]  /*3690*/  IMAD.HI.U32 R6, R26, R9, RZ ;  /* 0x000000091a067227 */ /* 0x000fe200078e00ff */
[----:B------:R-:W-:Y:S01]  /*36a0*/  STL [R1+0x330], R15 ;  /* 0x0003300f01007387 */ /* 0x000fe20000100800 */
[----:B------:R-:W-:-:S02]  /*36b0*/  IABS R17, R16 ;  /* 0x0000001000117213 */ /* 0x000fc40000000000 */
[C---:B------:R-:W-:Y:S01]  /*36c0*/  IMAD R10, R20.reuse, R14, R10 ;  /* 0x0000000e140a7224 */ /* 0x040fe200078e020a */
[C---:B------:R-:W-:Y:S01]  /*36d0*/  ISETP.GT.U32.AND P3, PT, R20.reuse, R13, PT ;  /* 0x0000000d1400720c */ /* 0x040fe20003f64070 */
[----:B------:R-:W-:Y:S01]  /*36e0*/  @!P2 IMAD.IADD R11, R11, 0x1, -R20 ;  /* 0x000000010b0ba824 */ /* 0x000fe200078e0a14 */
[----:B------:R0:W-:Y:S01]  /*36f0*/  STL [R1+0x32c], R12 ;  /* 0x00032c0c01007387 */ /* 0x0001e20000100800 */
[----:B------:R-:W-:Y:S01]  /*3700*/  IMAD.MOV R6, RZ, RZ, -R6 ;  /* 0x000000ffff067224 */ /* 0x000fe200078e0a06 */
[----:B------:R-:W-:Y:S01]  /*3710*/  ISETP.GT.U32.AND P1, PT, R20, R10, PT ;  /* 0x0000000a1400720c */ /* 0x000fe20003f24070 */
[----:B------:R-:W-:Y:S01]  /*3720*/  IMAD.HI.U32 R21, R26, R17, RZ ;  /* 0x000000111a157227 */ /* 0x000fe200078e00ff */
[----:B------:R-:W-:-:S03]  /*3730*/  ISETP.GT.U32.AND P2, PT, R20, R11, PT ;  /* 0x0000000b1400720c */ /* 0x000fc60003f44070 */
[----:B------:R-:W-:Y:S02]  /*3740*/  IMAD R9, R20, R6, R9 ;  /* 0x0000000614097224 */ /* 0x000fe400078e0209 */
[----:B------:R-:W-:Y:S01]  /*3750*/  IMAD.HI.U32 R6, R26, R2, RZ ;  /* 0x000000021a067227 */ /* 0x000fe200078e00ff */
[----:B0-----:R-:W-:-:S03]  /*3760*/  IABS R12, R5 ;  /* 0x00000005000c7213 */ /* 0x001fc60000000000 */
[----:B------:R-:W-:Y:S01]  /*3770*/  @!P0 IMAD.IADD R8, R8, 0x1, -R20 ;  /* 0x0000000108088824 */ /* 0x000fe200078e0a14 */
[----:B------:R-:W-:Y:S01]  /*3780*/  ISETP.GE.AND P0, PT, R7, RZ, PT ;  /* 0x000000ff0700720c */ /* 0x000fe20003f06270 */
[----:B------:R-:W-:Y:S02]  /*3790*/  IMAD.MOV R6, RZ, RZ, -R6 ;  /* 0x000000ffff067224 */ /* 0x000fe400078e0a06 */
[----:B------:R-:W-:Y:S02]  /*37a0*/  IMAD.MOV.U32 R15, RZ, RZ, R8 ;  /* 0x000000ffff0f7224 */ /* 0x000fe400078e0008 */
[----:B------:R-:W-:Y:S01]  /*37b0*/  @!P3 IMAD.IADD R13, R13, 0x1, -R20 ;  /* 0x000000010d0db824 */ /* 0x000fe200078e0a14 */
[C---:B------:R-:W-:Y:S01]  /*37c0*/  ISETP.GT.U32.AND P3, PT, R20.reuse, R9, PT ;  /* 0x000000091400720c */ /* 0x040fe20003f64070 */
[----:B------:R-:W-:Y:S01]  /*37d0*/  IMAD R8, R20, R6, R2 ;  /* 0x0000000614087224 */ /* 0x000fe200078e0202 */
[----:B------:R-:W-:Y:S01]  /*37e0*/  IADD3 R2, R0, 0x188, RZ ;  /* 0x0000018800027810 */ /* 0x000fe20007ffe0ff */
[--C-:B------:R-:W-:Y:S01]  /*37f0*/  @!P1 IMAD.IADD R10, R10, 0x1, -R20.reuse ;  /* 0x000000010a0a9824 */ /* 0x100fe200078e0a14 */
[----:B------:R-:W-:Y:S01]  /*3800*/  IADD3 R6, R0, 0x182, RZ ;  /* 0x0000018200067810 */ /* 0x000fe20007ffe0ff */
[----:B------:R-:W-:Y:S01]  /*3810*/  @!P2 IMAD.IADD R11, R11, 0x1, -R20 ;  /* 0x000000010b0ba824 */ /* 0x000fe200078e0a14 */
[----:B------:R-:W-:Y:S01]  /*3820*/  ISETP.GT.U32.AND P2, PT, R20, R8, PT ;  /* 0x000000081400720c */ /* 0x000fe20003f44070 */
[----:B------:R-:W-:Y:S01]  /*3830*/  IMAD.HI.U32 R7, R26, R12, RZ ;  /* 0x0000000c1a077227 */ /* 0x000fe200078e00ff */
[----:B------:R-:W-:-:S03]  /*3840*/  ISETP.GT.U32.AND P1, PT, R20, R10, PT ;  /* 0x0000000a1400720c */ /* 0x000fc60003f24070 */
[----:B------:R-:W-:Y:S02]  /*3850*/  IMAD.MOV.U32 R14, RZ, RZ, R13 ;  /* 0x000000ffff0e7224 */ /* 0x000fe400078e000d */
[--C-:B------:R-:W-:Y:S02]  /*3860*/  @!P3 IMAD.IADD R9, R9, 0x1, -R20.reuse ;  /* 0x000000010909b824 */ /* 0x100fe400078e0a14 */
[----:B------:R-:W-:Y:S01]  /*3870*/  @!P6 IMAD.MOV R15, RZ, RZ, -R15 ;  /* 0x000000ffff0fe224 */ /* 0x000fe200078e0a0f */
[----:B------:R-:W-:Y:S01]  /*3880*/  ISETP.GE.AND P6, PT, R3, RZ, PT ;  /* 0x000000ff0300720c */ /* 0x000fe20003fc6270 */
[----:B------:R-:W-:Y:S01]  /*3890*/  IMAD.MOV.U32 R13, RZ, RZ, R11 ;  /* 0x000000ffff0d7224 */ /* 0x000fe200078e000b */
[----:B------:R-:W-:Y:S01]  /*38a0*/  ISETP.GT.U32.AND P3, PT, R20, R9, PT ;  /* 0x000000091400720c */ /* 0x000fe20003f64070 */
[----:B------:R-:W-:Y:S01]  /*38b0*/  @!P2 IMAD.IADD R8, R8, 0x1, -R20 ;  /* 0x000000010808a824 */ /* 0x000fe200078e0a14 */
[----:B------:R-:W-:Y:S01]  /*38c0*/  IADD3 R3, R0, 0x186, RZ ;  /* 0x0000018600037810 */ /* 0x000fe20007ffe0ff */
[----:B------:R-:W-:Y:S01]  /*38d0*/  IMAD.MOV R7, RZ, RZ, -R7 ;  /* 0x000000ffff077224 */ /* 0x000fe200078e0a07 */
[----:B------:R-:W-:Y:S01]  /*38e0*/  IABS R11, R2 ;  /* 0x00000002000b7213 */ /* 0x000fe20000000000 */
[----:B------:R-:W-:Y:S01]  /*38f0*/  @!P5 IMAD.MOV R14, RZ, RZ, -R14 ;  /* 0x000000ffff0ed224 */ /* 0x000fe200078e0a0e */
[----:B------:R-:W-:Y:S01]  /*3900*/  ISETP.GT.U32.AND P2, PT, R20, R8, PT ;  /* 0x000000081400720c */ /* 0x000fe20003f44070 */
[----:B------:R-:W-:Y:S01]  /*3910*/  @!P1 IMAD.IADD R10, R10, 0x1, -R20 ;  /* 0x000000010a0a9824 */ /* 0x000fe200078e0a14 */
[----:B------:R-:W-:Y:S01]  /*3920*/  ISETP.GE.AND P1, PT, R5, RZ, PT ;  /* 0x000000ff0500720c */ /* 0x000fe20003f26270 */
[----:B------:R-:W-:Y:S01]  /*3930*/  IMAD R12, R20, R7, R12 ;  /* 0x00000007140c7224 */ /* 0x000fe200078e020c */
[----:B------:R-:W-:Y:S01]  /*3940*/  IABS R5, R3 ;  /* 0x0000000300057213 */ /* 0x000fe20000000000 */
[----:B------:R-:W-:Y:S01]  /*3950*/  STL [R1+0x328], R15 ;  /* 0x0003280f01007387 */ /* 0x000fe20000100800 */
[----:B------:R-:W-:Y:S01]  /*3960*/  IMAD.HI.U32 R7, R26, R11, RZ ;  /* 0x0000000b1a077227 */ /* 0x000fe200078e00ff */
[----:B------:R-:W-:-:S02]  /*3970*/  ISETP.GE.AND P5, PT, R4, RZ, PT ;  /* 0x000000ff0400720c */ /* 0x000fc40003fa6270 */
[----:B------:R0:W-:Y:S01]  /*3980*/  STL [R1+0x314], R14 ;  /* 0x0003140e01007387 */ /* 0x0001e20000100800 */
[----:B------:R-:W-:Y:S01]  /*3990*/  @!P0 IMAD.MOV R13, RZ, RZ, -R13 ;  /* 0x000000ffff0d8224 */ /* 0x000fe200078e0a0d */
[----:B------:R-:W-:Y:S01]  /*39a0*/  ISETP.GE.AND P0, PT, R3, RZ, PT ;  /* 0x000000ff0300720c */ /* 0x000fe20003f06270 */
[----:B------:R-:W-:-:S04]  /*39b0*/  IMAD.HI.U32 R3, R26, R5, RZ ;  /* 0x000000051a037227 */ /* 0x000fc800078e00ff */
[----:B------:R-:W-:Y:S02]  /*39c0*/  IMAD.MOV R7, RZ, RZ, -R7 ;  /* 0x000000ffff077224 */ /* 0x000fe400078e0a07 */
[----:B------:R-:W-:Y:S01]  /*39d0*/  @!P3 IMAD.IADD R9, R9, 0x1, -R20 ;  /* 0x000000010909b824 */ /* 0x000fe200078e0a14 */
[----:B------:R-:W-:Y:S01]  /*39e0*/  ISETP.GT.U32.AND P3, PT, R20, R12, PT ;  /* 0x0000000c1400720c */ /* 0x000fe20003f64070 */
[----:B0-----:R-:W-:Y:S01]  /*39f0*/  IMAD.MOV.U32 R14, RZ, RZ, R10 ;  /* 0x000000ffff0e7224 */ /* 0x001fe200078e000a */
[----:B------:R-:W-:Y:S01]  /*3a00*/  IABS R10, R6 ;  /* 0x00000006000a7213 */ /* 0x000fe20000000000 */
[----:B------:R-:W-:Y:S02]  /*3a10*/  IMAD.MOV R3, RZ, RZ, -R3 ;  /* 0x000000ffff037224 */ /* 0x000fe400078e0a03 */
[----:B------:R-:W-:Y:S01]  /*3a20*/  @!P4 IMAD.MOV R14, RZ, RZ, -R14 ;  /* 0x000000ffff0ec224 */ /* 0x000fe200078e0a0e */
[----:B------:R-:W-:Y:S01]  /*3a30*/  ISETP.GE.AND P4, PT, R2, RZ, PT ;  /* 0x000000ff0200720c */ /* 0x000fe20003f86270 */
[----:B------:R-:W-:Y:S01]  /*3a40*/  IMAD R11, R20, R7, R11 ;  /* 0x00000007140b7224 */ /* 0x000fe200078e020b */
[----:B------:R-:W-:Y:S01]  /*3a50*/  IADD3 R2, R0, 0x184, RZ ;  /* 0x0000018400027810 */ /* 0x000fe20007ffe0ff */
[----:B------:R-:W-:Y:S01]  /*3a60*/  IMAD R5, R20, R3, R5 ;  /* 0x0000000314057224 */ /* 0x000fe200078e0205 */
[----:B------:R0:W-:Y:S01]  /*3a70*/  STL [R1+0x320], R14 ;  /* 0x0003200e01007387 */ /* 0x0001e20000100800 */
[----:B------:R-:W-:Y:S01]  /*3a80*/  @!P2 IMAD.IADD R8, R8, 0x1, -R20 ;  /* 0x000000010808a824 */ /* 0x000fe200078e0a14 */
[----:B------:R-:W-:Y:S01]  /*3a90*/  ISETP.GT.U32.AND P2, PT, R20, R11, PT ;  /* 0x0000000b1400720c */ /* 0x000fe20003f44070 */
[----:B------:R-:W-:Y:S01]  /*3aa0*/  IMAD.HI.U32 R3, R26, R10, RZ ;  /* 0x0000000a1a037227 */ /* 0x000fe200078e00ff */
[----:B------:R-:W-:Y:S01]  /*3ab0*/  IABS R4, R2 ;  /* 0x0000000200047213 */ /* 0x000fe20000000000 */
[----:B------:R1:W-:Y:S02]  /*3ac0*/  STL [R1+0x324], R13 ;  /* 0x0003240d01007387 */ /* 0x0003e40000100800 */
[----:B------:R-:W-:-:S02]  /*3ad0*/  IMAD.MOV R3, RZ, RZ, -R3 ;  /* 0x000000ffff037224 */ /* 0x000fc400078e0a03 */
[----:B------:R-:W-:-:S04]  /*3ae0*/  IMAD.HI.U32 R7, R26, R4, RZ ;  /* 0x000000041a077227 */ /* 0x000fc800078e00ff */
[----:B0-----:R-:W-:Y:S01]  /*3af0*/  IMAD.MOV.U32 R14, RZ, RZ, R9 ;  /* 0x000000ffff0e7224 */ /* 0x001fe200078e0009 */
[----:B------:R-:W-:Y:S01]  /*3b00*/  IADD3 R9, R0, 0x180, RZ ;  /* 0x0000018000097810 */ /* 0x000fe20007ffe0ff */
[----:B------:R-:W-:Y:S02]  /*3b10*/  @!P2 IMAD.IADD R11, R11, 0x1, -R20 ;  /* 0x000000010b0ba824 */ /* 0x000fe400078e0a14 */
[----:B------:R-:W-:Y:S01]  /*3b20*/  @!P6 IMAD.MOV R14, RZ, RZ, -R14 ;  /* 0x000000ffff0ee224 */ /* 0x000fe200078e0a0e */
[C---:B------:R-:W-:Y:S01]  /*3b30*/  ISETP.GT.U32.AND P6, PT, R20.reuse, R5, PT ;  /* 0x000000051400720c */ /* 0x040fe20003fc4070 */
[----:B-1----:R-:W-:Y:S01]  /*3b40*/  IMAD.MOV.U32 R13, RZ, RZ, R8 ;  /* 0x000000ffff0d7224 */ /* 0x002fe200078e0008 */
[----:B------:R-:W-:Y:S01]  /*3b50*/  ISETP.GT.U32.AND P2, PT, R20, R11, PT ;  /* 0x0000000b1400720c */ /* 0x000fe20003f44070 */
[----:B------:R-:W-:Y:S01]  /*3b60*/  IMAD.MOV R7, RZ, RZ, -R7 ;  /* 0x000000ffff077224 */ /* 0x000fe200078e0a07 */
[----:B------:R0:W-:Y:S01]  /*3b70*/  STL [R1+0x318], R14 ;  /* 0x0003180e01007387 */ /* 0x0001e20000100800 */
[----:B------:R-:W-:Y:S01]  /*3b80*/  @!P5 IMAD.MOV R13, RZ, RZ, -R13 ;  /* 0x000000ffff0dd224 */ /* 0x000fe200078e0a0d */
[----:B------:R-:W-:Y:S01]  /*3b90*/  ISETP.GE.AND P5, PT, R2, RZ, PT ;  /* 0x000000ff0200720c */ /* 0x000fe20003fa6270 */
[----:B------:R-:W-:Y:S01]  /*3ba0*/  IMAD R2, R20, R7, R4 ;  /* 0x0000000714027224 */ /* 0x000fe200078e0204 */
[----:B------:R-:W-:Y:S01]  /*3bb0*/  IADD3 R7, R0, 0x178, RZ ;  /* 0x0000017800077810 */ /* 0x000fe20007ffe0ff */
[----:B------:R-:W-:Y:S01]  /*3bc0*/  IMAD R10, R20, R3, R10 ;  /* 0x00000003140a7224 */ /* 0x000fe200078e020a */
[----:B------:R-:W-:Y:S01]  /*3bd0*/  IADD3 R3, R0, 0x17e, RZ ;  /* 0x0000017e00037810 */ /* 0x000fe20007ffe0ff */
[--C-:B------:R-:W-:Y:S01]  /*3be0*/  @!P3 IMAD.IADD R12, R12, 0x1, -R20.reuse ;  /* 0x000000010c0cb824 */ /* 0x100fe200078e0a14 */
[----:B------:R1:W-:Y:S01]  /*3bf0*/  STL [R1+0x31c], R13 ;  /* 0x00031c0d01007387 */ /* 0x0003e20000100800 */
[--C-:B------:R-:W-:Y:S01]  /*3c00*/  @!P6 IMAD.IADD R5, R5, 0x1, -R20.reuse ;  /* 0x000000010505e824 */ /* 0x100fe200078e0a14 */
[----:B0-----:R-:W-:Y:S01]  /*3c10*/  IABS R14, R9 ;  /* 0x00000009000e7213 */ /* 0x001fe20000000000 */
[----:B------:R-:W-:Y:S01]  /*3c20*/  @!P2 IMAD.IADD R11, R11, 0x1, -R20 ;  /* 0x000000010b0ba824 */ /* 0x000fe200078e0a14 */
[----:B------:R-:W-:Y:S01]  /*3c30*/  IABS R19, R3 ;  /* 0x0000000300137213 */ /* 0x000fe20000000000 */
[----:B------:R-:W-:Y:S01]  /*3c40*/  IMAD.MOV R21, RZ, RZ, -R21 ;  /* 0x000000ffff157224 */ /* 0x000fe200078e0a15 */
[----:B------:R-:W-:Y:S01]  /*3c50*/  ISETP.GT.U32.AND P6, PT, R20, R5, PT ;  /* 0x000000051400720c */ /* 0x000fe20003fc4070 */
[----:B------:R-:W-:Y:S01]  /*3c60*/  IMAD.HI.U32 R8, R26, R14, RZ ;  /* 0x0000000e1a087227 */ /* 0x000fe200078e00ff */
[----:B------:R-:W-:-:S02]  /*3c70*/  ISETP.GT.U32.AND P2, PT, R20, R2, PT ;  /* 0x000000021400720c */ /* 0x000fc40003f44070 */
[----:B------:R-:W-:Y:S01]  /*3c80*/  ISETP.GT.U32.AND P3, PT, R20, R12, PT ;  /* 0x0000000c1400720c */ /* 0x000fe20003f64070 */
[----:B------:R-:W-:Y:S01]  /*3c90*/  IMAD.MOV R8, RZ, RZ, -R8 ;  /* 0x000000ffff087224 */ /* 0x000fe200078e0a08 */
[----:B------:R-:W-:Y:S01]  /*3ca0*/  IABS R4, R7 ;  /* 0x0000000700047213 */ /* 0x000fe20000000000 */
[----:B------:R-:W-:-:S04]  /*3cb0*/  IMAD.HI.U32 R18, R26, R19, RZ ;  /* 0x000000131a127227 */ /* 0x000fc800078e00ff */
[C---:B------:R-:W-:Y:S02]  /*3cc0*/  IMAD R14, R20.reuse, R8, R14 ;  /* 0x00000008140e7224 */ /* 0x040fe400078e020e */
[----:B------:R-:W-:Y:S01]  /*3cd0*/  @!P6 IMAD.IADD R5, R5, 0x1, -R20 ;  /* 0x000000010505e824 */ /* 0x000fe200078e0a14 */
[----:B------:R-:W-:Y:S01]  /*3ce0*/  ISETP.GT.U32.AND P6, PT, R20, R10, PT ;  /* 0x0000000a1400720c */ /* 0x000fe20003fc4070 */
[----:B------:R-:W-:Y:S02]  /*3cf0*/  IMAD.MOV R18, RZ, RZ, -R18 ;  /* 0x000000ffff127224 */ /* 0x000fe400078e0a12 */
[--C-:B------:R-:W-:Y:S01]  /*3d00*/  @!P2 IMAD.IADD R2, R2, 0x1, -R20.reuse ;  /* 0x000000010202a824 */ /* 0x100fe200078e0a14 */
[C---:B------:R-:W-:Y:S01]  /*3d10*/  ISETP.GT.U32.AND P2, PT, R20.reuse, R14, PT ;  /* 0x0000000e1400720c */ /* 0x040fe20003f44070 */
[----:B------:R-:W-:Y:S02]  /*3d20*/  IMAD R18, R20, R18, R19 ;  /* 0x0000001214127224 */ /* 0x000fe400078e0213 */
[----:B------:R-:W-:Y:S01]  /*3d30*/  @!P3 IMAD.IADD R12, R12, 0x1, -R20 ;  /* 0x000000010c0cb824 */ /* 0x000fe200078e0a14 */
[----:B------:R-:W-:Y:S01]  /*3d40*/  ISETP.GE.AND P3, PT, R6, RZ, PT ;  /* 0x000000ff0600720c */ /* 0x000fe20003f66270 */
[----:B------:R-:W-:Y:S01]  /*3d50*/  IMAD R17, R20, R21, R17 ;  /* 0x0000001514117224 */ /* 0x000fe200078e0211 */
[----:B------:R-:W-:Y:S01]  /*3d60*/  IADD3 R6, R0, 0x17a, RZ ;  /* 0x0000017a00067810 */ /* 0x000fe20007ffe0ff */
[----:B------:R-:W-:-:S02]  /*3d70*/  IMAD.MOV.U32 R22, RZ, RZ, R12 ;  /* 0x000000ffff167224 */ /* 0x000fc400078e000c */
[----:B------:R-:W-:Y:S01]  /*3d80*/  @!P6 IMAD.IADD R10, R10, 0x1, -R20 ;  /* 0x000000010a0ae824 */ /* 0x000fe200078e0a14 */
[----:B------:R-:W-:Y:S01]  /*3d90*/  ISETP.GT.U32.AND P6, PT, R20, R18, PT ;  /* 0x000000121400720c */ /* 0x000fe20003fc4070 */
[----:B------:R-:W-:Y:S01]  /*3da0*/  @!P1 IMAD.MOV R22, RZ, RZ, -R22 ;  /* 0x000000ffff169224 */ /* 0x000fe200078e0a16 */
[----:B-1----:R-:W-:Y:S01]  /*3db0*/  IABS R13, R6 ;  /* 0x00000006000d7213 */ /* 0x002fe20000000000 */
[----:B------:R-:W-:Y:S01]  /*3dc0*/  @!P2 IMAD.IADD R14, R14, 0x1, -R20 ;  /* 0x000000010e0ea824 */ /* 0x000fe200078e0a14 */
[C---:B------:R-:W-:Y:S01]  /*3dd0*/  ISETP.GT.U32.AND P2, PT, R20.reuse, R2, PT ;  /* 0x000000021400720c */ /* 0x040fe20003f44070 */
[----:B------:R-:W-:Y:S01]  /*3de0*/  @!P0 IMAD.MOV R5, RZ, RZ, -R5 ;  /* 0x000000ffff058224 */ /* 0x000fe200078e0a05 */
[----:B------:R-:W-:Y:S01]  /*3df0*/  ISETP.GT.U32.AND P1, PT, R20, R10, PT ;  /* 0x0000000a1400720c */ /* 0x000fe20003f24070 */
[----:B------:R-:W-:Y:S01]  /*3e00*/  IMAD.HI.U32 R15, R26, R13, RZ ;  /* 0x0000000d1a0f7227 */ /* 0x000fe200078e00ff */
[----:B------:R-:W-:Y:S01]  /*3e10*/  ISETP.GT.U32.AND P0, PT, R20, R17, PT ;  /* 0x000000111400720c */ /* 0x000fe20003f04070 */
[----:B------:R-:W-:Y:S02]  /*3e20*/  STL [R1+0x30c], R22 ;  /* 0x00030c1601007387 */ /* 0x000fe40000100800 */
[----:B------:R-:W-:-:S04]  /*3e30*/  IMAD.HI.U32 R8, R26, R4, RZ ;  /* 0x000000041a087227 */ /* 0x000fc800078e00ff */
[----:B------:R-:W-:Y:S01]  /*3e40*/  @!P6 IMAD.IADD R18, R18, 0x1, -R20 ;  /* 0x000000011212e824 */ /* 0x000fe200078e0a14 */
[C---:B------:R-:W-:Y:S01]  /*3e50*/  ISETP.GT.U32.AND P6, PT, R20.reuse, R14, PT ;  /* 0x0000000e1400720c */ /* 0x040fe20003fc4070 */
[----:B------:R-:W-:Y:S02]  /*3e60*/  IMAD.MOV R15, RZ, RZ, -R15 ;  /* 0x000000ffff0f7224 */ /* 0x000fe400078e0a0f */
[----:B------:R-:W-:Y:S02]  /*3e70*/  IMAD.MOV.U32 R19, RZ, RZ, R11 ;  /* 0x000000ffff137224 */ /* 0x000fe400078e000b */
[----:B------:R-:W-:Y:S02]  /*3e80*/  IMAD.MOV R8, RZ, RZ, -R8 ;  /* 0x000000ffff087224 */ /* 0x000fe400078e0a08 */
[----:B------:R-:W-:Y:S01]  /*3e90*/  IMAD R13, R20, R15, R13 ;  /* 0x0000000f140d7224 */ /* 0x000fe200078e020d */
[----:B------:R-:W-:Y:S01]  /*3ea0*/  IADD3 R15, R0, 0x176, RZ ;  /* 0x00000176000f7810 */ /* 0x000fe20007ffe0ff */
[----:B------:R-:W-:Y:S01]  /*3eb0*/  @!P4 IMAD.MOV R19, RZ, RZ, -R19 ;  /* 0x000000ffff13c224 */ /* 0x000fe200078e0a13 */
[C---:B------:R-:W-:Y:S01]  /*3ec0*/  ISETP.GT.U32.AND P4, PT, R20.reuse, R18, PT ;  /* 0x000000121400720c */ /* 0x040fe20003f84070 */
[----:B------:R-:W-:Y:S01]  /*3ed0*/  IMAD R4, R20, R8, R4 ;  /* 0x0000000814047224 */ /* 0x000fe200078e0204 */
[----:B------:R-:W-:Y:S01]  /*3ee0*/  IABS R12, R15 ;  /* 0x0000000f000c7213 */ /* 0x000fe20000000000 */
[--C-:B------:R-:W-:Y:S01]  /*3ef0*/  @!P2 IMAD.IADD R2, R2, 0x1, -R20.reuse ;  /* 0x000000010202a824 */ /* 0x100fe200078e0a14 */
[----:B------:R-:W-:Y:S01]  /*3f00*/  IADD3 R8, R0, 0x174, RZ ;  /* 0x0000017400087810 */ /* 0x000fe20007ffe0ff */
[----:B------:R-:W-:Y:S01]  /*3f10*/  STL [R1+0x308], R19 ;  /* 0x0003081301007387 */ /* 0x000fe20000100800 */
[--C-:B------:R-:W-:Y:S01]  /*3f20*/  @!P1 IMAD.IADD R10, R10, 0x1, -R20.reuse ;  /* 0x000000010a0a9824 */ /* 0x100fe200078e0a14 */
[----:B------:R-:W-:Y:S01]  /*3f30*/  ISETP.GE.AND P1, PT, R9, RZ, PT ;  /* 0x000000ff0900720c */ /* 0x000fe20003f26270 */
[--C-:B------:R-:W-:Y:S01]  /*3f40*/  @!P6 IMAD.IADD R14, R14, 0x1, -R20.reuse ;  /* 0x000000010e0ee824 */ /* 0x100fe200078e0a14 */
[----:B------:R0:W-:Y:S01]  /*3f50*/  STL [R1+0x304], R5 ;  /* 0x0003040501007387 */ /* 0x0001e20000100800 */
[C---:B------:R-:W-:Y:S01]  /*3f60*/  ISETP.GT.U32.AND P6, PT, R20.reuse, R4, PT ;  /* 0x000000041400720c */ /* 0x040fe20003fc4070 */
[----:B------:R-:W-:Y:S01]  /*3f70*/  @!P0 IMAD.IADD R17, R17, 0x1, -R20 ;  /* 0x0000000111118824 */ /* 0x000fe200078e0a14 */
[----:B------:R-:W-:Y:S01]  /*3f80*/  IABS R11, R8 ;  /* 0x00000008000b7213 */ /* 0x000fe20000000000 */
[----:B------:R-:W-:Y:S01]  /*3f90*/  IMAD.MOV.U32 R21, RZ, RZ, R2 ;  /* 0x000000ffff157224 */ /* 0x000fe200078e0002 */
[----:B------:R-:W-:Y:S01]  /*3fa0*/  ISETP.GT.U32.AND P2, PT, R20, R13, PT ;  /* 0x0000000d1400720c */ /* 0x000fe20003f44070 */
[----:B------:R-:W-:Y:S01]  /*3fb0*/  @!P4 IMAD.IADD R18, R18, 0x1, -R20 ;  /* 0x000000011212c824 */ /* 0x000fe200078e0a14 */
[----:B------:R-:W-:Y:S01]  /*3fc0*/  ISETP.GE.AND P4, PT, R3, RZ, PT ;  /* 0x000000ff0300720c */ /* 0x000fe20003f86270 */
[----:B------:R-:W-:Y:S01]  /*3fd0*/  @!P5 IMAD.MOV R21, RZ, RZ, -R21 ;  /* 0x000000ffff15d224 */ /* 0x000fe200078e0a15 */
[----:B------:R-:W-:Y:S01]  /*3fe0*/  ISETP.GT.U32.AND P5, PT, R20, R17, PT ;  /* 0x000000111400720c */ /* 0x000fe20003fa4070 */
[----:B0-----:R-:W-:Y:S01]  /*3ff0*/  IMAD.HI.U32 R5, R26, R12, RZ ;  /* 0x0000000c1a057227 */ /* 0x001fe200078e00ff */
[----:B------:R-:W-:-:S02]  /*4000*/  ISETP.GE.AND P0, PT, R16, RZ, PT ;  /* 0x000000ff1000720c */ /* 0x000fc40003f06270 */
[----:B------:R-:W-:Y:S01]  /*4010*/  IADD3 R2, R0, 0x172, RZ ;  /* 0x0000017200027810 */ /* 0x000fe20007ffe0ff */
[----:B------:R-:W-:Y:S01]  /*4020*/  IMAD.MOV R5, RZ, RZ, -R5 ;  /* 0x000000ffff057224 */ /* 0x000fe200078e0a05 */
[----:B------:R-:W-:Y:S01]  /*4030*/  STL [R1+0x2f8], R21 ;  /* 0x0002f81501007387 */ /* 0x000fe20000100800 */
[----:B------:R-:W-:Y:S01]  /*4040*/  IMAD.HI.U32 R9, R26, R11, RZ ;  /* 0x0000000b1a097227 */ /* 0x000fe200078e00ff */
[----:B------:R-:W-:-:S03]  /*4050*/  IADD3 R3, R0, 0x170, RZ ;  /* 0x0000017000037810 */ /* 0x000fc60007ffe0ff */
[----:B------:R-:W-:Y:S02]  /*4060*/  IMAD.MOV.U32 R19, RZ, RZ, R10 ;  /* 0x000000ffff137224 */ /* 0x000fe400078e000a */
[----:B------:R-:W-:Y:S02]  /*4070*/  IMAD R5, R20, R5, R12 ;  /* 0x0000000514057224 */ /* 0x000fe400078e020c */
[----:B------:R-:W-:Y:S01]  /*4080*/  IMAD.MOV.U32 R10, RZ, RZ, R14 ;  /* 0x000000ffff0a7224 */ /* 0x000fe200078e000e */
[----:B------:R-:W-:Y:S01]  /*4090*/  IABS R14, R3 ;  /* 0x00000003000e7213 */ /* 0x000fe20000000000 */
[----:B------:R-:W-:Y:S02]  /*40a0*/  IMAD.MOV R9, RZ, RZ, -R9 ;  /* 0x000000ffff097224 */ /* 0x000fe400078e0a09 */
[----:B------:R-:W-:Y:S02]  /*40b0*/  @!P6 IMAD.IADD R4, R4, 0x1, -R20 ;  /* 0x000000010404e824 */ /* 0x000fe400078e0a14 */
[----:B------:R-:W-:Y:S01]  /*40c0*/  @!P1 IMAD.MOV R10, RZ, RZ, -R10 ;  /* 0x000000ffff0a9224 */ /* 0x000fe200078e0a0a */
[C---:B------:R-:W-:Y:S01]  /*40d0*/  ISETP.GT.U32.AND P1, PT, R20.reuse, R5, PT ;  /* 0x000000051400720c */ /* 0x040fe20003f24070 */
[C---:B------:R-:W-:Y:S01]  /*40e0*/  IMAD R9, R20.reuse, R9, R11 ;  /* 0x0000000914097224 */ /* 0x040fe200078e020b */
[----:B------:R-:W-:Y:S01]  /*40f0*/  ISETP.GT.U32.AND P6, PT, R20, R4, PT ;  /* 0x000000041400720c */ /* 0x000fe20003fc4070 */
[----:B------:R-:W-:Y:S01]  /*4100*/  @!P2 IMAD.IADD R13, R13, 0x1, -R20 ;  /* 0x000000010d0da824 */ /* 0x000fe200078e0a14 */
[----:B------:R-:W-:Y:S01]  /*4110*/  ISETP.GE.AND P2, PT, R6, RZ, PT ;  /* 0x000000ff0600720c */ /* 0x000fe20003f46270 */
[----:B------:R-:W-:Y:S01]  /*4120*/  IMAD.MOV.U32 R6, RZ, RZ, R18 ;  /* 0x000000ffff067224 */ /* 0x000fe200078e0012 */
[----:B------:R-:W-:Y:S01]  /*4130*/  IABS R11, R2 ;  /* 0x00000002000b7213 */ /* 0x000fe20000000000 */
[----:B------:R-:W-:Y:S01]  /*4140*/  @!P5 IMAD.IADD R17, R17, 0x1, -R20 ;  /* 0x000000011111d824 */ /* 0x000fe200078e0a14 */
[C---:B------:R-:W-:Y:S01]  /*4150*/  ISETP.GT.U32.AND P5, PT, R20.reuse, R9, PT ;  /* 0x000000091400720c */ /* 0x040fe20003fa4070 */
[----:B------:R-:W-:Y:S01]  /*4160*/  @!P3 IMAD.MOV R19, RZ, RZ, -R19 ;  /* 0x000000ffff13b224 */ /* 0x000fe200078e0a13 */
[----:B------:R-:W-:Y:S01]  /*4170*/  ISETP.GT.U32.AND P3, PT, R20, R13, PT ;  /* 0x0000000d1400720c */ /* 0x000fe20003f64070 */
[----:B------:R-:W-:Y:S01]  /*4180*/  @!P4 IMAD.MOV R6, RZ, RZ, -R6 ;  /* 0x000000ffff06c224 */ /* 0x000fe200078e0a06 */
[----:B------:R-:W-:Y:S01]  /*4190*/  ISETP.GE.AND P4, PT, R7, RZ, PT ;  /* 0x000000ff0700720c */ /* 0x000fe20003f86270 */
[--C-:B------:R-:W-:Y:S01]  /*41a0*/  @!P1 IMAD.IADD R5, R5, 0x1, -R20.reuse ;  /* 0x0000000105059824 */ /* 0x100fe200078e0a14 */
[----:B------:R-:W-:Y:S01]  /*41b0*/  STL [R1+0x2f4], R19 ;  /* 0x0002f41301007387 */ /* 0x000fe20000100800 */
[----:B------:R-:W-:Y:S01]  /*41c0*/  IMAD.MOV.U32 R12, RZ, RZ, R17 ;  /* 0x000000ffff0c7224 */ /* 0x000fe200078e0011 */
[----:B------:R-:W-:Y:S01]  /*41d0*/  ISETP.GE.AND P1, PT, R2, RZ, PT ;  /* 0x000000ff0200720c */ /* 0x000fe20003f26270 */
[----:B------:R-:W-:Y:S01]  /*41e0*/  @!P6 IMAD.IADD R4, R4, 0x1, -R20 ;  /* 0x000000010404e824 */ /* 0x000fe200078e0a14 */
[----:B------:R-:W-:Y:S01]  /*41f0*/  STL [R1+0x2f0], R10 ;  /* 0x0002f00a01007387 */ /* 0x000fe20000100800 */
[----:B------:R-:W-:Y:S01]  /*4200*/  @!P0 IMAD.MOV R12, RZ, RZ, -R12 ;  /* 0x000000ffff0c8224 */ /* 0x000fe200078e0a0c */
[----:B------:R-:W-:Y:S01]  /*4210*/  ISETP.GT.U32.AND P0, PT, R20, R5, PT ;  /* 0x000000051400720c */ /* 0x000fe20003f04070 */
[----:B------:R-:W-:Y:S01]  /*4220*/  @!P5 IMAD.IADD R9, R9, 0x1, -R20 ;  /* 0x000000010909d824 */ /* 0x000fe200078e0a14 */
[----:B------:R0:W-:Y:S01]  /*4230*/  STL [R1+0x2ec], R6 ;  /* 0x0002ec0601007387 */ /* 0x0001e20000100800 */
[----:B------:R-:W-:Y:S01]  /*4240*/  IMAD.MOV.U32 R7, RZ, RZ, R4 ;  /* 0x000000ffff077224 */ /* 0x000fe200078e0004 */
[----:B------:R-:W-:Y:S01]  /*4250*/  IADD3 R4, R0, 0x16c, RZ ;  /* 0x0000016c00047810 */ /* 0x000fe20007ffe0ff */
[----:B------:R-:W-:Y:S01]  /*4260*/  IMAD.HI.U32 R2, R26, R14, RZ ;  /* 0x0000000e1a027227 */ /* 0x000fe200078e00ff */
[----:B------:R-:W-:Y:S01]  /*4270*/  ISETP.GT.U32.AND P5, PT, R20, R9, PT ;  /* 0x000000091400720c */ /* 0x000fe20003fa4070 */
[----:B------:R1:W-:Y:S01]  /*4280*/  STL [R1+0x2e8], R12 ;  /* 0x0002e80c01007387 */ /* 0x0003e20000100800 */
[----:B------:R-:W-:Y:S01]  /*4290*/  ISETP.GE.AND P6, PT, R8, RZ, PT ;  /* 0x000000ff0800720c */ /* 0x000fe20003fc6270 */
[----:B------:R-:W-:Y:S01]  /*42a0*/  @!P3 IMAD.IADD R13, R13, 0x1, -R20 ;  /* 0x000000010d0db824 */ /* 0x000fe200078e0a14 */
[----:B------:R-:W-:Y:S01]  /*42b0*/  ISETP.GE.AND P3, PT, R15, RZ, PT ;  /* 0x000000ff0f00720c */ /* 0x000fe20003f66270 */
[----:B------:R-:W-:Y:S01]  /*42c0*/  @!P4 IMAD.MOV R7, RZ, RZ, -R7 ;  /* 0x000000ffff07c224 */ /* 0x000fe200078e0a07 */
[----:B------:R-:W-:Y:S01]  /*42d0*/  IABS R8, R4 ;  /* 0x0000000400087213 */ /* 0x000fe20000000000 */
[----:B0-----:R-:W-:-:S04]  /*42e0*/  IMAD.HI.U32 R6, R26, R11, RZ ;  /* 0x0000000b1a067227 */ /* 0x001fc800078e00ff */
[----:B------:R-:W-:Y:S01]  /*42f0*/  IMAD.MOV R6, RZ, RZ, -R6 ;  /* 0x000000ffff067224 */ /* 0x000fe200078e0a06 */
[----:B-1----:R-:W-:Y:S01]  /*4300*/  IADD3 R12, R0, 0x16e, RZ ;  /* 0x0000016e000c7810 */ /* 0x002fe20007ffe0ff */
[----:B------:R-:W-:Y:S02]  /*4310*/  IMAD.MOV R2, RZ, RZ, -R2 ;  /* 0x000000ffff027224 */ /* 0x000fe400078e0a02 */
[----:B------:R-:W-:Y:S02]  /*4320*/  IMAD R11, R20, R6, R11 ;  /* 0x00000006140b7224 */ /* 0x000fe400078e020b */
[----:B------:R-:W-:Y:S01]  /*4330*/  @!P0 IMAD.IADD R5, R5, 0x1, -R20 ;  /* 0x0000000105058824 */ /* 0x000fe200078e0a14 */
[----:B------:R-:W-:Y:S01]  /*4340*/  ISETP.GE.AND P0, PT, R12, RZ, PT ;  /* 0x000000ff0c00720c */ /* 0x000fe20003f06270 */
[C---:B------:R-:W-:Y:S01]  /*4350*/  IMAD R14, R20.reuse, R2, R14 ;  /* 0x00000002140e7224 */ /* 0x040fe200078e020e */
[----:B------:R-:W-:Y:S01]  /*4360*/  ISETP.GT.U32.AND P4, PT, R20, R11, PT ;  /* 0x0000000b1400720c */ /* 0x000fe20003f84070 */
[----:B------:R-:W-:Y:S01]  /*4370*/  IMAD.MOV.U32 R10, RZ, RZ, R13 ;  /* 0x000000ffff0a7224 */ /* 0x000fe200078e000d */
[----:B------:R-:W-:Y:S01]  /*4380*/  IABS R12, R12 ;  /* 0x0000000c000c7213 */ /* 0x000fe20000000000 */
[----:B------:R-:W-:Y:S01]  /*4390*/  IMAD.MOV.U32 R6, RZ, RZ, R5 ;  /* 0x000000ffff067224 */ /* 0x000fe200078e0005 */
[----:B------:R-:W-:Y:S01]  /*43a0*/  IADD3 R2, R0, 0x16a, RZ ;  /* 0x0000016a00027810 */ /* 0x000fe20007ffe0ff */
[----:B------:R-:W-:Y:S01]  /*43b0*/  @!P5 IMAD.IADD R9, R9, 0x1, -R20 ;  /* 0x000000010909d824 */ /* 0x000fe200078e0a14 */
[----:B------:R-:W-:Y:S01]  /*43c0*/  ISETP.GT.U32.AND P5, PT, R20, R14, PT ;  /* 0x0000000e1400720c */ /* 0x000fe20003fa4070 */
[----:B------:R-:W-:Y:S01]  /*43d0*/  @!P2 IMAD.MOV R10, RZ, RZ, -R10 ;  /* 0x000000ffff0aa224 */ /* 0x000fe200078e0a0a */
[----:B------:R-:W-:Y:S01]  /*43e0*/  ISETP.GE.AND P2, PT, R3, RZ, PT ;  /* 0x000000ff0300720c */ /* 0x000fe20003f46270 */
[----:B------:R-:W-:Y:S01]  /*43f0*/  @!P3 IMAD.MOV R6, RZ, RZ, -R6 ;  /* 0x000000ffff06b224 */ /* 0x000fe200078e0a06 */
[----:B------:R-:W-:Y:S01]  /*4400*/  IABS R3, R2 ;  /* 0x0000000200037213 */ /* 0x000fe20000000000 */
[----:B------:R-:W-:Y:S01]  /*4410*/  IMAD.HI.U32 R5, R26, R8, RZ ;  /* 0x000000081a057227 */ /* 0x000fe200078e00ff */
[----:B------:R-:W-:Y:S03]  /*4420*/  STL [R1+0x2e4], R10 ;  /* 0x0002e40a01007387 */ /* 0x000fe60000100800 */
[----:B------:R-:W-:Y:S01]  /*4430*/  @!P4 IMAD.IADD R11, R11, 0x1, -R20 ;  /* 0x000000010b0bc824 */ /* 0x000fe200078e0a14 */
[----:B------:R0:W-:Y:S01]  /*4440*/  STL [R1+0x2e0], R7 ;  /* 0x0002e00701007387 */ /* 0x0001e20000100800 */
[----:B------:R-:W-:Y:S01]  /*4450*/  ISETP.GE.AND P4, PT, R4, RZ, PT ;  /* 0x000000ff0400720c */ /* 0x000fe20003f86270 */
[----:B------:R-:W-:-:S02]  /*4460*/  IMAD.HI.U32 R4, R26, R3, RZ ;  /* 0x000000031a047227 */ /* 0x000fc400078e00ff */
[----:B------:R1:W-:Y:S01]  /*4470*/  STL [R1+0x278], R6 ;  /* 0x0002780601007387 */ /* 0x0003e20000100800 */
[----:B------:R-:W-:Y:S01]  /*4480*/  ISETP.GT.U32.AND P3, PT, R20, R11, PT ;  /* 0x0000000b1400720c */ /* 0x000fe20003f64070 */
[----:B------:R-:W-:Y:S02]  /*4490*/  @!P5 IMAD.IADD R14, R14, 0x1, -R20 ;  /* 0x000000010e0ed824 */ /* 0x000fe400078e0a14 */
[----:B------:R-:W-:Y:S02]  /*44a0*/  IMAD.MOV R4, RZ, RZ, -R4 ;  /* 0x000000ffff047224 */ /* 0x000fe400078e0a04 */
[----:B------:R-:W-:Y:S01]  /*44b0*/  IMAD.MOV R5, RZ, RZ, -R5 ;  /* 0x000000ffff057224 */ /* 0x000fe200078e0a05 */
[----:B------:R-:W-:Y:S01]  /*44c0*/  ISETP.GT.U32.AND P5, PT, R20, R14, PT ;  /* 0x0000000e1400720c */ /* 0x000fe20003fa4070 */
[----:B0-----:R-:W-:Y:S02]  /*44d0*/  IMAD.MOV.U32 R7, RZ, RZ, R9 ;  /* 0x000000ffff077224 */ /* 0x001fe400078e0009 */
[----:B-1----:R-:W-:-:S04]  /*44e0*/  IMAD.HI.U32 R6, R26, R12, RZ ;  /* 0x0000000c1a067227 */ /* 0x002fc800078e00ff */
[----:B------:R-:W-:Y:S02]  /*44f0*/  IMAD.MOV R6, RZ, RZ, -R6 ;  /* 0x000000ffff067224 */ /* 0x000fe400078e0a06 */
[----:B------:R-:W-:Y:S02]  /*4500*/  @!P3 IMAD.IADD R11, R11, 0x1, -R20 ;  /* 0x000000010b0bb824 */ /* 0x000fe400078e0a14 */
[----:B------:R-:W-:Y:S01]  /*4510*/  IMAD R12, R20, R6, R12 ;  /* 0x00000006140c7224 */ /* 0x000fe200078e020c */
[----:B------:R-:W-:Y:S01]  /*4520*/  IADD3 R6, R0, 0x164, RZ ;  /* 0x0000016400067810 */ /* 0x000fe20007ffe0ff */
[----:B------:R-:W-:Y:S01]  /*4530*/  IMAD R9, R20, R4, R3 ;  /* 0x0000000414097224 */ /* 0x000fe200078e0203 */
[----:B------:R-:W-:Y:S01]  /*4540*/  IADD3 R3, R0, 0x162, RZ ;  /* 0x0000016200037810 */ /* 0x000fe20007ffe0ff */
[----:B------:R-:W-:Y:S01]  /*4550*/  IMAD.MOV.U32 R15, RZ, RZ, R11 ;  /* 0x000000ffff0f7224 */ /* 0x000fe200078e000b */
[C---:B------:R-:W-:Y:S01]  /*4560*/  ISETP.GT.U32.AND P3, PT, R20.reuse, R12, PT ;  /* 0x0000000c1400720c */ /* 0x040fe20003f64070 */
[----:B------:R-:W-:Y:S01]  /*4570*/  IMAD R8, R20, R5, R8 ;  /* 0x0000000514087224 */ /* 0x000fe200078e0208 */
[----:B------:R-:W-:Y:S01]  /*4580*/  IABS R10, R6 ;  /* 0x00000006000a7213 */ /* 0x000fe20000000000 */
[----:B------:R-:W-:Y:S01]  /*4590*/  @!P6 IMAD.MOV R7, RZ, RZ, -R7 ;  /* 0x000000ffff07e224 */ /* 0x000fe200078e0a07 */
[----:B------:R-:W-:Y:S01]  /*45a0*/  ISETP.GE.AND P6, PT, R2, RZ, PT ;  /* 0x000000ff0200720c */ /* 0x000fe20003fc6270 */
[----:B------:R-:W-:Y:S01]  /*45b0*/  @!P1 IMAD.MOV R15, RZ, RZ, -R15 ;  /* 0x000000ffff0f9224 */ /* 0x000fe200078e0a0f */
[----:B------:R-:W-:Y:S01]  /*45c0*/  ISETP.GT.U32.AND P1, PT, R20, R9, PT ;  /* 0x000000091400720c */ /* 0x000fe20003f24070 */
[----:B------:R-:W-:Y:S01]  /*45d0*/  @!P5 IMAD.IADD R14, R14, 0x1, -R20 ;  /* 0x000000010e0ed824 */ /* 0x000fe200078e0a14 */
[----:B------:R-:W-:Y:S01]  /*45e0*/  IADD3 R2, R0, 0x168, RZ ;  /* 0x0000016800027810 */ /* 0x000fe20007ffe0ff */
[----:B------:R0:W-:Y:S01]  /*45f0*/  STL [R1+0x2d8], R7 ;  /* 0x0002d80701007387 */ /* 0x0001e20000100800 */
[----:B------:R-:W-:Y:S01]  /*4600*/  ISETP.GT.U32.AND P5, PT, R20, R8, PT ;  /* 0x000000081400720c */ /* 0x000fe20003fa4070 */
[----:B------:R-:W-:Y:S01]  /*4610*/  @!P2 IMAD.MOV R14, RZ, RZ, -R14 ;  /* 0x000000ffff0ea224 */ /* 0x000fe200078e0a0e */
[----:B------:R-:W-:Y:S01]  /*4620*/  IABS R4, R2 ;  /* 0x0000000200047213 */ /* 0x000fe20000000000 */
[--C-:B------:R-:W-:Y:S01]  /*4630*/  @!P3 IMAD.IADD R12, R12, 0x1, -R20.reuse ;  /* 0x000000010c0cb824 */ /* 0x100fe200078e0a14 */
[----:B------:R-:W-:Y:S01]  /*4640*/  ISETP.GE.AND P2, PT, R2, RZ, PT ;  /* 0x000000ff0200720c */ /* 0x000fe20003f46270 */
[----:B------:R-:W-:Y:S01]  /*4650*/  STL [R1+0x294], R15 ;  /* 0x0002940f01007387 */ /* 0x000fe20000100800 */
[----:B------:R-:W-:Y:S01]  /*4660*/  IABS R5, R3 ;  /* 0x0000000300057213 */ /* 0x000fe20000000000 */
[----:B------:R-:W-:Y:S01]  /*4670*/  IMAD.HI.U32 R11, R26, R4, RZ ;  /* 0x000000041a0b7227 */ /* 0x000fe200078e00ff */
[----:B------:R-:W-:Y:S01]  /*4680*/  ISETP.GT.U32.AND P3, PT, R20, R12, PT ;  /* 0x0000000c1400720c */ /* 0x000fe20003f64070 */
[----:B------:R1:W-:Y:S01]  /*4690*/  STL [R1+0x2d4], R14 ;  /* 0x0002d40e01007387 */ /* 0x0003e20000100800 */
[----:B0-----:R-:W-:Y:S01]  /*46a0*/  IADD3 R7, R0, 0x166, RZ ;  /* 0x0000016600077810 */ /* 0x001fe20007ffe0ff */
[----:B------:R-:W-:-:S02]  /*46b0*/  @!P1 IMAD.IADD R9, R9, 0x1, -R20 ;  /* 0x0000000109099824 */ /* 0x000fc400078e0a14 */
[----:B------:R-:W-:Y:S01]  /*46c0*/  IMAD.MOV R11, RZ, RZ, -R11 ;  /* 0x000000ffff0b7224 */ /* 0x000fe200078e0a0b */
[----:B------:R-:W-:Y:S01]  /*46d0*/  IABS R13, R7 ;  /* 0x00000007000d7213 */ /* 0x000fe20000000000 */
[----:B------:R-:W-:Y:S01]  /*46e0*/  @!P5 IMAD.IADD R8, R8, 0x1, -R20 ;  /* 0x000000010808d824 */ /* 0x000fe200078e0a14 */
[C---:B------:R-:W-:Y:S01]  /*46f0*/  ISETP.GT.U32.AND P1, PT, R20.reuse, R9, PT ;  /* 0x000000091400720c */ /* 0x040fe20003f24070 */
[----:B------:R-:W-:Y:S02]  /*4700*/  IMAD R2, R20, R11, R4 ;  /* 0x0000000b14027224 */ /* 0x000fe400078e0204 */
[----:B------:R-:W-:Y:S01]  /*4710*/  IMAD.HI.U32 R4, R26, R10, RZ ;  /* 0x0000000a1a047227 */ /* 0x000fe200078e00ff */
[----:B------:R-:W-:-:S03]  /*4720*/  ISETP.GT.U32.AND P5, PT, R20, R8, PT ;  /* 0x000000081400720c */ /* 0x000fc60003fa4070 */
[----:B------:R-:W-:Y:S01]  /*4730*/  @!P3 IMAD.IADD R12, R12, 0x1, -R20 ;  /* 0x000000010c0cb824 */ /* 0x000fe200078e0a14 */
[----:B------:R-:W-:Y:S01]  /*4740*/  ISETP.GT.U32.AND P3, PT, R20, R2, PT ;  /* 0x000000021400720c */ /* 0x000fe20003f64070 */
[----:B-1----:R-:W-:-:S04]  /*4750*/  IMAD.HI.U32 R14, R26, R13, RZ ;  /* 0x0000000d1a0e7227 */ /* 0x002fc800078e00ff */
[----:B------:R-:W-:-:S04]  /*4760*/  IMAD.HI.U32 R11, R26, R5, RZ ;  /* 0x000000051a0b7227 */ /* 0x000fc800078e00ff */
[----:B------:R-:W-:Y:S02]  /*4770*/  IMAD.MOV R4, RZ, RZ, -R4 ;  /* 0x000000ffff047224 */ /* 0x000fe400078e0a04 */
[----:B------:R-:W-:Y:S02]  /*4780*/  IMAD.MOV R14, RZ, RZ, -R14 ;  /* 0x000000ffff0e7224 */ /* 0x000fe400078e0a0e */
[----:B------:R-:W-:Y:S02]  /*4790*/  IMAD.MOV R11, RZ, RZ, -R11 ;  /* 0x000000ffff0b7224 */ /* 0x000fe400078e0a0b */
[----:B------:R-:W-:Y:S01]  /*47a0*/  IMAD R10, R20, R4, R10 ;  /* 0x00000004140a7224 */ /* 0x000fe200078e020a */
[----:B------:R-:W-:Y:S01]  /*47b0*/  IADD3 R4, R0, 0x160, RZ ;  /* 0x0000016000047810 */ /* 0x000fe20007ffe0ff */
[--C-:B------:R-:W-:Y:S02]  /*47c0*/  @!P1 IMAD.IADD R9, R9, 0x1, -R20.reuse ;  /* 0x0000000109099824 */ /* 0x100fe400078e0a14 */
[----:B------:R-:W-:Y:S01]  /*47d0*/  @!P5 IMAD.IADD R8, R8, 0x1, -R20 ;  /* 0x000000010808d824 */ /* 0x000fe200078e0a14 */
[----:B------:R-:W-:Y:S01]  /*47e0*/  ISETP.GE.AND P5, PT, R7, RZ, PT ;  /* 0x000000ff0700720c */ /* 0x000fe20003fa6270 */
[----:B------:R-:W-:Y:S01]  /*47f0*/  IMAD.MOV.U32 R15, RZ, RZ, R12 ;  /* 0x000000ffff0f7224 */ /* 0x000fe200078e000c */
[C---:B------:R-:W-:Y:S01]  /*4800*/  ISETP.GT.U32.AND P1, PT, R20.reuse, R10, PT ;  /* 0x0000000a1400720c */ /* 0x040fe20003f24070 */
[----:B------:R-:W-:-:S02]  /*4810*/  IMAD R7, R20, R14, R13 ;  /* 0x0000000e14077224 */ /* 0x000fc400078e020d */
[----:B------:R-:W-:Y:S01]  /*4820*/  IMAD R5, R20, R11, R5 ;  /* 0x0000000b14057224 */ /* 0x000fe200078e0205 */
[----:B------:R-:W-:Y:S01]  /*4830*/  IABS R11, R4 ;  /* 0x00000004000b7213 */ /* 0x000fe20000000000 */
[----:B------:R-:W-:Y:S01]  /*4840*/  IMAD.MOV.U32 R12, RZ, RZ, R9 ;  /* 0x000000ffff0c7224 */ /* 0x000fe200078e0009 */
[----:B------:R-:W-:Y:S01]  /*4850*/  IADD3 R9, R0, 0x15e, RZ ;  /* 0x0000015e00097810 */ /* 0x000fe20007ffe0ff */
[----:B------:R-:W-:Y:S02]  /*4860*/  @!P3 IMAD.IADD R2, R2, 0x1, -R20 ;  /* 0x000000010202b824 */ /* 0x000fe400078e0a14 */
[----:B------:R-:W-:Y:S01]  /*4870*/  @!P0 IMAD.MOV R15, RZ, RZ, -R15 ;  /* 0x000000ffff0f8224 */ /* 0x000fe200078e0a0f */
[C---:B------:R-:W-:Y:S01]  /*4880*/  ISETP.GT.U32.AND P0, PT, R20.reuse, R7, PT ;  /* 0x000000071400720c */ /* 0x040fe20003f04070 */
[----:B------:R-:W-:Y:S01]  /*4890*/  @!P6 IMAD.MOV R12, RZ, RZ, -R12 ;  /* 0x000000ffff0ce224 */ /* 0x000fe200078e0a0c */
[C---:B------:R-:W-:Y:S01]  /*48a0*/  ISETP.GT.U32.AND P6, PT, R20.reuse, R5, PT ;  /* 0x000000051400720c */ /* 0x040fe20003fc4070 */
[----:B------:R-:W-:Y:S01]  /*48b0*/  IMAD.MOV.U32 R13, RZ, RZ, R8 ;  /* 0x000000ffff0d7224 */ /* 0x000fe200078e0008 */
[----:B------:R-:W-:Y:S01]  /*48c0*/  ISETP.GT.U32.AND P3, PT, R20, R2, PT ;  /* 0x000000021400720c */ /* 0x000fe20003f64070 */
[----:B------:R-:W-:Y:S01]  /*48d0*/  IMAD.MOV.U32 R8, RZ, RZ, R11 ;  /* 0x000000ffff087224 */ /* 0x000fe200078e000b */
[----:B------:R-:W-:Y:S01]  /*48e0*/  IABS R11, R9 ;  /* 0x00000009000b7213 */ /* 0x000fe20000000000 */
[----:B------:R-:W-:Y:S01]  /*48f0*/  @!P4 IMAD.MOV R13, RZ, RZ, -R13 ;  /* 0x000000ffff0dc224 */ /* 0x000fe200078e0a0d */
[----:B------:R-:W-:Y:S01]  /*4900*/  ISETP.GE.AND P4, PT, R6, RZ, PT ;  /* 0x000000ff0600720c */ /* 0x000fe20003f86270 */
[----:B------:R-:W-:Y:S01]  /*4910*/  IMAD.HI.U32 R6, R26, R8, RZ ;  /* 0x000000081a067227 */ /* 0x000fe200078e00ff */
[----:B------:R-:W-:Y:S03]  /*4920*/  STL [R1+0x2b4], R15 ;  /* 0x0002b40f01007387 */ /* 0x000fe60000100800 */
[----:B------:R-:W-:Y:S01]  /*4930*/  @!P1 IMAD.IADD R10, R10, 0x1, -R20 ;  /* 0x000000010a0a9824 */ /* 0x000fe200078e0a14 */
[----:B------:R-:W-:Y:S01]  /*4940*/  STL [R1+0x2bc], R13 ;  /* 0x0002bc0d01007387 */ /* 0x000fe20000100800 */
[----:B------:R-:W-:-:S02]  /*4950*/  IMAD.MOV R6, RZ, RZ, -R6 ;  /* 0x000000ffff067224 */ /* 0x000fc400078e0a06 */
[--C-:B------:R-:W-:Y:S01]  /*4960*/  @!P0 IMAD.IADD R7, R7, 0x1, -R20.reuse ;  /* 0x0000000107078824 */ /* 0x100fe200078e0a14 */
[----:B------:R0:W-:Y:S01]  /*4970*/  STL [R1+0x2c8], R12 ;  /* 0x0002c80c01007387 */ /* 0x0001e20000100800 */
[--C-:B------:R-:W-:Y:S01]  /*4980*/  @!P6 IMAD.IADD R5, R5, 0x1, -R20.reuse ;  /* 0x000000010505e824 */ /* 0x100fe200078e0a14 */
[----:B------:R-:W-:Y:S01]  /*4990*/  ISETP.GT.U32.AND P6, PT, R20, R10, PT ;  /* 0x0000000a1400720c */ /* 0x000fe20003fc4070 */
[----:B------:R-:W-:Y:S01]  /*49a0*/  @!P3 IMAD.IADD R2, R2, 0x1, -R20 ;  /* 0x000000010202b824 */ /* 0x000fe200078e0a14 */
[C---:B------:R-:W-:Y:S01]  /*49b0*/  ISETP.GT.U32.AND P1, PT, R20.reuse, R7, PT ;  /* 0x000000071400720c */ /* 0x040fe20003f24070 */
[----:B------:R-:W-:Y:S01]  /*49c0*/  IMAD R8, R20, R6, R8 ;  /* 0x0000000614087224 */ /* 0x000fe200078e0208 */
[----:B------:R-:W-:Y:S01]  /*49d0*/  ISETP.GE.AND P3, PT, R3, RZ, PT ;  /* 0x000000ff0300720c */ /* 0x000fe20003f66270 */
[----:B------:R-:W-:Y:S01]  /*49e0*/  IMAD.HI.U32 R6, R26, R11, RZ ;  /* 0x0000000b1a067227 */ /* 0x000fe200078e00ff */
[----:B------:R-:W-:Y:S02]  /*49f0*/  ISETP.GE.AND P0, PT, R4, RZ, PT ;  /* 0x000000ff0400720c */ /* 0x000fe40003f06270 */
[C---:B------:R-:W-:Y:S01]  /*4a00*/  IADD3 R3, R0.reuse, 0x158, RZ ;  /* 0x0000015800037810 */ /* 0x040fe20007ffe0ff */
[----:B0-----:R-:W-:Y:S01]  /*4a10*/  IMAD.MOV.U32 R12, RZ, RZ, R2 ;  /* 0x000000ffff0c7224 */ /* 0x001fe200078e0002 */
[----:B------:R-:W-:Y:S01]  /*4a20*/  IADD3 R4, R0, 0x15c, RZ ;  /* 0x0000015c00047810 */ /* 0x000fe20007ffe0ff */
[----:B------:R-:W-:Y:S01]  /*4a30*/  IMAD.MOV R6, RZ, RZ, -R6 ;  /* 0x000000ffff067224 */ /* 0x000fe200078e0a06 */
[----:B------:R-:W-:Y:S01]  /*4a40*/  IABS R13, R3 ;  /* 0x00000003000d7213 */ /* 0x000fe20000000000 */
[----:B------:R-:W-:Y:S01]  /*4a50*/  @!P2 IMAD.MOV R12, RZ, RZ, -R12 ;  /* 0x000000ffff0ca224 */ /* 0x000fe200078e0a0c */
[C---:B------:R-:W-:Y:S01]  /*4a60*/  ISETP.GT.U32.AND P2, PT, R20.reuse, R5, PT ;  /* 0x000000051400720c */ /* 0x040fe20003f44070 */
[----:B------:R-:W-:Y:S01]  /*4a70*/  IMAD R11, R20, R6, R11 ;  /* 0x00000006140b7224 */ /* 0x000fe200078e020b */
[----:B------:R-:W-:Y:S01]  /*4a80*/  IADD3 R2, R0, 0x15a, RZ ;  /* 0x0000015a00027810 */ /* 0x000fe20007ffe0ff */
[--C-:B------:R-:W-:Y:S01]  /*4a90*/  @!P6 IMAD.IADD R10, R10, 0x1, -R20.reuse ;  /* 0x000000010a0ae824 */ /* 0x100fe200078e0a14 */
[----:B------:R0:W-:Y:S01]  /*4aa0*/  STL [R1+0x2d0], R12 ;  /* 0x0002d00c01007387 */ /* 0x0001e20000100800 */
[----:B------:R-:W-:Y:S01]  /*4ab0*/  @!P1 IMAD.IADD R7, R7, 0x1, -R20 ;  /* 0x0000000107079824 */ /* 0x000fe200078e0a14 */
[C---:B------:R-:W-:Y:S01]  /*4ac0*/  ISETP.GT.U32.AND P6, PT, R20.reuse, R11, PT ;  /* 0x0000000b1400720c */ /* 0x040fe20003fc4070 */
[----:B------:R-:W-:Y:S01]  /*4ad0*/  @!P4 IMAD.MOV R10, RZ, RZ, -R10 ;  /* 0x000000ffff0ac224 */ /* 0x000fe200078e0a0a */
[----:B------:R-:W-:Y:S01]  /*4ae0*/  ISETP.GT.U32.AND P1, PT, R20, R8, PT ;  /* 0x000000081400720c */ /* 0x000fe20003f24070 */
[----:B------:R-:W-:Y:S01]  /*4af0*/  IMAD.MOV.U32 R15, RZ, RZ, R7 ;  /* 0x000000ffff0f7224 */ /* 0x000fe200078e0007 */
[----:B------:R-:W-:-:S03]  /*4b00*/  IABS R6, R2 ;  /* 0x0000000200067213 */ /* 0x000fc60000000000 */
[----:B------:R-:W-:Y:S01]  /*4b10*/  @!P2 IMAD.IADD R5, R5, 0x1, -R20 ;  /* 0x000000010505a824 */ /* 0x000fe200078e0a14 */
[----:B0-----:R-:W-:Y:S01]  /*4b20*/  IABS R12, R4 ;  /* 0x00000004000c7213 */ /* 0x001fe20000000000 */
[----:B------:R-:W-:Y:S01]  /*4b30*/  IMAD.HI.U32 R14, R26, R6, RZ ;  /* 0x000000061a0e7227 */ /* 0x000fe200078e00ff */
[----:B------:R-:W-:-:S03]  /*4b40*/  ISETP.GE.AND P2, PT, R9, RZ, PT ;  /* 0x000000ff0900720c */ /* 0x000fc60003f46270 */
[----:B------:R-:W-:Y:S02]  /*4b50*/  IMAD.MOV.U32 R9, RZ, RZ, R13 ;  /* 0x000000ffff097224 */ /* 0x000fe400078e000d */
[----:B------:R-:W-:-:S04]  /*4b60*/  IMAD.HI.U32 R13, R26, R12, RZ ;  /* 0x0000000c1a0d7227 */ /* 0x000fc800078e00ff */
[--C-:B------:R-:W-:Y:S02]  /*4b70*/  @!P6 IMAD.IADD R11, R11, 0x1, -R20.reuse ;  /* 0x000000010b0be824 */ /* 0x100fe400078e0a14 */
[----:B------:R-:W-:Y:S02]  /*4b80*/  IMAD.MOV R13, RZ, RZ, -R13 ;  /* 0x000000ffff0d7224 */ /* 0x000fe400078e0a0d */
[----:B------:R-:W-:Y:S01]  /*4b90*/  @!P1 IMAD.IADD R8, R8, 0x1, -R20 ;  /* 0x0000000108089824 */ /* 0x000fe200078e0a14 */
[----:B------:R-:W-:Y:S01]  /*4ba0*/  ISETP.GE.AND P1, PT, R4, RZ, PT ;  /* 0x000000ff0400720c */ /* 0x000fe20003f26270 */
[----:B------:R-:W-:Y:S01]  /*4bb0*/  IMAD.HI.U32 R4, R26, R9, RZ ;  /* 0x000000091a047227 */ /* 0x000fe200078e00ff */
[----:B------:R-:W-:-:S03]  /*4bc0*/  ISETP.GT.U32.AND P6, PT, R20, R11, PT ;  /* 0x0000000b1400720c */ /* 0x000fc60003fc4070 */
[----:B------:R-:W-:Y:S02]  /*4bd0*/  IMAD.MOV R7, RZ, RZ, -R14 ;  /* 0x000000ffff077224 */ /* 0x000fe400078e0a0e */
[----:B------:R-:W-:Y:S01]  /*4be0*/  IMAD R12, R20, R13, R12 ;  /* 0x0000000d140c7224 */ /* 0x000fe200078e020c */
[----:B------:R-:W-:Y:S01]  /*4bf0*/  IADD3 R13, R0, 0x156, RZ ;  /* 0x00000156000d7810 */ /* 0x000fe20007ffe0ff */
[----:B------:R-:W-:Y:S01]  /*4c00*/  @!P5 IMAD.MOV R15, RZ, RZ, -R15 ;  /* 0x000000ffff0fd224 */ /* 0x000fe200078e0a0f */
[C---:B------:R-:W-:Y:S01]  /*4c10*/  ISETP.GT.U32.AND P5, PT, R20.reuse, R8, PT ;  /* 0x000000081400720c */ /* 0x040fe20003fa4070 */
[----:B------:R-:W-:Y:S01]  /*4c20*/  IMAD.MOV R4, RZ, RZ, -R4 ;  /* 0x000000ffff047224 */ /* 0x000fe200078e0a04 */
[C---:B------:R-:W-:Y:S01]  /*4c30*/  ISETP.GT.U32.AND P4, PT, R20.reuse, R12, PT ;  /* 0x0000000c1400720c */ /* 0x040fe20003f84070 */
[C---:B------:R-:W-:Y:S01]  /*4c40*/  IMAD R6, R20.reuse, R7, R6 ;  /* 0x0000000714067224 */ /* 0x040fe200078e0206 */
[----:B------:R0:W-:Y:S01]  /*4c50*/  STL [R1+0x2b8], R15 ;  /* 0x0002b80f01007387 */ /* 0x0001e20000100800 */
[C---:B------:R-:W-:Y:S01]  /*4c60*/  IMAD R9, R20.reuse, R4, R9 ;  /* 0x0000000414097224 */ /* 0x040fe200078e0209 */
[----:B------:R-:W-:Y:S01]  /*4c70*/  IABS R4, R13 ;  /* 0x0000000d00047213 */ /* 0x000fe20000000000 */
[----:B------:R-:W-:Y:S01]  /*4c80*/  @!P3 IMAD.MOV R5, RZ, RZ, -R5 ;  /* 0x000000ffff05b224 */ /* 0x000fe200078e0a05 */
[C---:B------:R-:W-:Y:S01]  /*4c90*/  ISETP.GT.U32.AND P3, PT, R20.reuse, R6, PT ;  /* 0x000000061400720c */ /* 0x040fe20003f64070 */
[--C-:B------:R-:W-:Y:S01]  /*4ca0*/  @!P6 IMAD.IADD R11, R11, 0x1, -R20.reuse ;  /* 0x000000010b0be824 */ /* 0x100fe200078e0a14 */
[----:B------:R-:W-:Y:S01]  /*4cb0*/  ISETP.GT.U32.AND P6, PT, R20, R9, PT ;  /* 0x000000091400720c */ /* 0x000fe20003fc4070 */
[----:B------:R-:W-:Y:S01]  /*4cc0*/  STL [R1+0x2a8], R10 ;  /* 0x0002a80a01007387 */ /* 0x000fe20000100800 */
[----:B------:R-:W-:Y:S01]  /*4cd0*/  IADD3 R7, R0, 0x152, RZ ;  /* 0x0000015200077810 */ /* 0x000fe20007ffe0ff */
[--C-:B------:R-:W-:Y:S01]  /*4ce0*/  @!P5 IMAD.IADD R8, R8, 0x1, -R20.reuse ;  /* 0x000000010808d824 */ /* 0x100fe200078e0a14 */
[----:B------:R-:W-:Y:S01]  /*4cf0*/  ISETP.GE.AND P5, PT, R2, RZ, PT ;  /* 0x000000ff0200720c */ /* 0x000fe20003fa6270 */
[----:B------:R-:W-:Y:S01]  /*4d00*/  @!P4 IMAD.IADD R12, R12, 0x1, -R20 ;  /* 0x000000010c0cc824 */ /* 0x000fe200078e0a14 */
[----:B------:R-:W-:Y:S01]  /*4d10*/  IADD3 R2, R0, 0x154, RZ ;  /* 0x0000015400027810 */ /* 0x000fe20007ffe0ff */
[----:B------:R1:W-:Y:S01]  /*4d20*/  STL [R1+0x2ac], R5 ;  /* 0x0002ac0501007387 */ /* 0x0003e20000100800 */
[----:B------:R-:W-:Y:S01]  /*4d30*/  ISETP.GE.AND P4, PT, R3, RZ, PT ;  /* 0x000000ff0300720c */ /* 0x000fe20003f86270 */
[----:B------:R-:W-:Y:S01]  /*4d40*/  IMAD.HI.U32 R3, R26, R4, RZ ;  /* 0x000000041a037227 */ /* 0x000fe200078e00ff */
[----:B0-----:R-:W-:-:S03]  /*4d50*/  IABS R15, R7 ;  /* 0x00000007000f7213 */ /* 0x001fc60000000000 */
[--C-:B------:R-:W-:Y:S01]  /*4d60*/  @!P3 IMAD.IADD R6, R6, 0x1, -R20.reuse ;  /* 0x000000010606b824 */ /* 0x100fe200078e0a14 */
[C---:B------:R-:W-:Y:S01]  /*4d70*/  ISETP.GT.U32.AND P3, PT, R20.reuse, R12, PT ;  /* 0x0000000c1400720c */ /* 0x040fe20003f64070 */
[----:B------:R-:W-:Y:S01]  /*4d80*/  @!P6 IMAD.IADD R9, R9, 0x1, -R20 ;  /* 0x000000010909e824 */ /* 0x000fe200078e0a14 */
[----:B-1----:R-:W-:Y:S01]  /*4d90*/  IABS R5, R2 ;  /* 0x0000000200057213 */ /* 0x002fe20000000000 */
[----:B------:R-:W-:Y:S01]  /*4da0*/  IMAD.MOV.U32 R10, RZ, RZ, R8 ;  /* 0x000000ffff0a7224 */ /* 0x000fe200078e0008 */
[----:B------:R-:W-:Y:S01]  /*4db0*/  ISETP.GT.U32.AND P6, PT, R20, R6, PT ;  /* 0x000000061400720c */ /* 0x000fe20003fc4070 */
[----:B------:R-:W-:Y:S02]  /*4dc0*/  IMAD.MOV R3, RZ, RZ, -R3 ;  /* 0x000000ffff037224 */ /* 0x000fe400078e0a03 */
[----:B------:R-:W-:-:S04]  /*4dd0*/  IMAD.HI.U32 R8, R26, R5, RZ ;  /* 0x000000051a087227 */ /* 0x000fc800078e00ff */
[----:B------:R-:W-:Y:S01]  /*4de0*/  IMAD R4, R20, R3, R4 ;  /* 0x0000000314047224 */ /* 0x000fe200078e0204 */
[----:B------:R-:W-:Y:S01]  /*4df0*/  IADD3 R3, R0, 0x150, RZ ;  /* 0x0000015000037810 */ /* 0x000fe20007ffe0ff */
[----:B------:R-:W-:Y:S02]  /*4e00*/  IMAD.MOV R8, RZ, RZ, -R8 ;  /* 0x000000ffff087224 */ /* 0x000fe400078e0a08 */
[--C-:B------:R-:W-:Y:S01]  /*4e10*/  @!P3 IMAD.IADD R12, R12, 0x1, -R20.reuse ;  /* 0x000000010c0cb824 */ /* 0x100fe200078e0a14 */
[C---:B------:R-:W-:Y:S01]  /*4e20*/  ISETP.GT.U32.AND P3, PT, R20.reuse, R4, PT ;  /* 0x000000041400720c */ /* 0x040fe20003f64070 */
[----:B------:R-:W-:Y:S01]  /*4e30*/  IMAD R5, R20, R8, R5 ;  /* 0x0000000814057224 */ /* 0x000fe200078e0205 */
[----:B------:R-:W-:Y:S01]  /*4e40*/  IABS R8, R3 ;  /* 0x0000000300087213 */ /* 0x000fe20000000000 */
[----:B------:R-:W-:Y:S02]  /*4e50*/  @!P6 IMAD.IADD R6, R6, 0x1, -R20 ;  /* 0x000000010606e824 */ /* 0x000fe400078e0a14 */
[----:B------:R-:W-:Y:S01]  /*4e60*/  IMAD.HI.U32 R16, R26, R15, RZ ;  /* 0x0000000f1a107227 */ /* 0x000fe200078e00ff */
[----:B------:R-:W-:-:S03]  /*4e70*/  ISETP.GT.U32.AND P6, PT, R20, R5, PT ;  /* 0x000000051400720c */ /* 0x000fc60003fc4070 */
[----:B------:R-:W-:Y:S01]  /*4e80*/  @!P0 IMAD.MOV R10, RZ, RZ, -R10 ;  /* 0x000000ffff0a8224 */ /* 0x000fe200078e0a0a */
[----:B------:R-:W-:Y:S01]  /*4e90*/  ISETP.GT.U32.AND P0, PT, R20, R9, PT ;  /* 0x000000091400720c */ /* 0x000fe20003f04070 */
[----:B------:R-:W-:Y:S02]  /*4ea0*/  IMAD.MOV R16, RZ, RZ, -R16 ;  /* 0x000000ffff107224 */ /* 0x000fe400078e0a10 */
[--C-:B------:R-:W-:Y:S01]  /*4eb0*/  @!P3 IMAD.IADD R4, R4, 0x1, -R20.reuse ;  /* 0x000000010404b824 */ /* 0x100fe200078e0a14 */
[----:B------:R-:W-:Y:S01]  /*4ec0*/  ISETP.GE.AND P3, PT, R2, RZ, PT ;  /* 0x000000ff0200720c */ /* 0x000fe20003f66270 */
[----:B------:R-:W-:Y:S01]  /*4ed0*/  IMAD.HI.U32 R14, R26, R8, RZ ;  /* 0x000000081a0e7227 */ /* 0x000fe200078e00ff */
[----:B------:R0:W-:Y:S03]  /*4ee0*/  STL [R1+0x2b0], R10 ;  /* 0x0002b00a01007387 */ /* 0x0001e60000100800 */
[----:B------:R-:W-:Y:S01]  /*4ef0*/  @!P6 IMAD.IADD R5, R5, 0x1, -R20 ;  /* 0x000000010505e824 */ /* 0x000fe200078e0a14 */
[C---:B------:R-:W-:Y:S01]  /*4f00*/  ISETP.GT.U32.AND P6, PT, R20.reuse, R4, PT ;  /* 0x000000041400720c */ /* 0x040fe20003fc4070 */
[----:B------:R-:W-:-:S02]  /*4f10*/  IMAD R2, R20, R16, R15 ;  /* 0x0000001014027224 */ /* 0x000fc400078e020f */
[----:B------:R-:W-:Y:S02]  /*4f20*/  IMAD.MOV R14, RZ, RZ, -R14 ;  /* 0x000000ffff0e7224 */ /* 0x000fe400078e0a0e */
[----:B------:R-:W-:Y:S01]  /*4f30*/  IMAD.MOV.U32 R17, RZ, RZ, R12 ;  /* 0x000000ffff117224 */ /* 0x000fe200078e000c */
[----:B0-----:R-:W-:Y:S01]  /*4f40*/  IADD3 R10, R0, 0x14e, RZ ;  /* 0x0000014e000a7810 */ /* 0x001fe20007ffe0ff */
[----:B------:R-:W-:Y:S01]  /*4f50*/  @!P2 IMAD.MOV R11, RZ, RZ, -R11 ;  /* 0x000000ffff0ba224 */ /* 0x000fe200078e0a0b */
[C---:B------:R-:W-:Y:S01]  /*4f60*/  ISETP.GT.U32.AND P2, PT, R20.reuse, R2, PT ;  /* 0x000000021400720c */ /* 0x040fe20003f44070 */
[C---:B------:R-:W-:Y:S02]  /*4f70*/  IMAD R8, R20.reuse, R14, R8 ;  /* 0x0000000e14087224 */ /* 0x040fe400078e0208 */
[----:B------:R-:W-:Y:S01]  /*4f80*/  @!P0 IMAD.IADD R9, R9, 0x1, -R20 ;  /* 0x0000000109098824 */ /* 0x000fe200078e0a14 */
[----:B------:R-:W-:Y:S01]  /*4f90*/  ISETP.GE.AND P0, PT, R13, RZ, PT ;  /* 0x000000ff0d00720c */ /* 0x000fe20003f06270 */
[----:B------:R-:W-:Y:S01]  /*4fa0*/  @!P1 IMAD.MOV R17, RZ, RZ, -R17 ;  /* 0x000000ffff119224 */ /* 0x000fe200078e0a11 */
[----:B------:R-:W-:Y:S01]  /*4fb0*/  IABS R13, R10 ;  /* 0x0000000a000d7213 */ /* 0x000fe20000000000 */
[----:B------:R-:W-:Y:S01]  /*4fc0*/  @!P5 IMAD.MOV R6, RZ, RZ, -R6 ;  /* 0x000000ffff06d224 */ /* 0x000fe200078e0a06 */
[----:B------:R-:W-:Y:S01]  /*4fd0*/  ISETP.GT.U32.AND P1, PT, R20, R5, PT ;  /* 0x000000051400720c */ /* 0x000fe20003f24070 */
[--C-:B------:R-:W-:Y:S01]  /*4fe0*/  @!P6 IMAD.IADD R4, R4, 0x1, -R20.reuse ;  /* 0x000000010404e824 */ /* 0x100fe200078e0a14 */
[----:B------:R-:W-:Y:S01]  /*4ff0*/  ISETP.GT.U32.AND P6, PT, R20, R8, PT ;  /* 0x000000081400720c */ /* 0x000fe20003fc4070 */
[----:B------:R0:W-:Y:S01]  /*5000*/  STL [R1+0x2a4], R11 ;  /* 0x0002a40b01007387 */ /* 0x0001e20000100800 */
[----:B------:R-:W-:Y:S01]  /*5010*/  @!P4 IMAD.MOV R9, RZ, RZ, -R9 ;  /* 0x000000ffff09c224 */ /* 0x000fe200078e0a09 */
[----:B------:R-:W-:Y:S01]  /*5020*/  ISETP.GE.AND P4, PT, R3, RZ, PT ;  /* 0x000000ff0300720c */ /* 0x000fe20003f86270 */
[----:B------:R-:W-:Y:S01]  /*5030*/  @!P2 IMAD.IADD R2, R2, 0x1, -R20 ;  /* 0x000000010202a824 */ /* 0x000fe200078e0a14 */
[----:B------:R-:W-:Y:S01]  /*5040*/  STL [R1+0x2a0], R17 ;  /* 0x0002a01101007387 */ /* 0x000fe20000100800 */
[----:B------:R-:W-:-:S02]  /*5050*/  IADD3 R3, R0, 0x14c, RZ ;  /* 0x0000014c00037810 */ /* 0x000fc40007ffe0ff */
[----:B------:R-:W-:Y:S01]  /*5060*/  ISETP.GE.AND P5, PT, R7, RZ, PT ;  /* 0x000000ff0700720c */ /* 0x000fe20003fa6270 */
[----:B------:R1:W-:Y:S01]  /*5070*/  STL [R1+0x29c], R6 ;  /* 0x00029c0601007387 */ /* 0x0003e20000100800 */
[----:B------:R-:W-:Y:S01]  /*5080*/  IABS R15, R3 ;  /* 0x00000003000f7213 */ /* 0x000fe20000000000 */
[--C-:B------:R-:W-:Y:S01]  /*5090*/  @!P1 IMAD.IADD R5, R5, 0x1, -R20.reuse ;  /* 0x0000000105059824 */ /* 0x100fe200078e0a14 */
[----:B------:R-:W-:Y:S01]  /*50a0*/  IADD3 R7, R0, 0x14a, RZ ;  /* 0x0000014a00077810 */ /* 0x000fe20007ffe0ff */
[----:B------:R-:W-:Y:S01]  /*50b0*/  @!P6 IMAD.IADD R8, R8, 0x1, -R20 ;  /* 0x000000010808e824 */ /* 0x000fe200078e0a14 */
[----:B------:R-:W-:Y:S01]  /*50c0*/  ISETP.GT.U32.AND P6, PT, R20, R2, PT ;  /* 0x000000021400720c */ /* 0x000fe20003fc4070 */
[----:B------:R2:W-:Y:S01]  /*50d0*/  STL [R1+0x298], R9 ;  /* 0x0002980901007387 */ /* 0x0005e20000100800 */
[----:B------:R-:W-:Y:S01]  /*50e0*/  @!P3 IMAD.MOV R5, RZ, RZ, -R5 ;  /* 0x000000ffff05b224 */ /* 0x000fe200078e0a05 */
[----:B0-----:R-:W-:Y:S01]  /*50f0*/  IABS R11, R7 ;  /* 0x00000007000b7213 */ /* 0x001fe20000000000 */
[----:B-1----:R-:W-:Y:S01]  /*5100*/  IMAD.HI.U32 R6, R26, R13, RZ ;  /* 0x0000000d1a067227 */ /* 0x002fe200078e00ff */
[----:B------:R-:W-:-:S02]  /*5110*/  ISETP.GE.AND P2, PT, R3, RZ, PT ;  /* 0x000000ff0300720c */ /* 0x000fc40003f46270 */
[----:B------:R-:W-:Y:S01]  /*5120*/  IADD3 R3, R0, 0x146, RZ ;  /* 0x0000014600037810 */ /* 0x000fe20007ffe0ff */
[----:B------:R-:W-:Y:S01]  /*5130*/  IMAD.MOV R6, RZ, RZ, -R6 ;  /* 0x000000ffff067224 */ /* 0x000fe200078e0a06 */
[----:B------:R-:W-:Y:S01]  /*5140*/  ISETP.GE.AND P1, PT, R10, RZ, PT ;  /* 0x000000ff0a00720c */ /* 0x000fe20003f26270 */
[----:B--2---:R-:W-:Y:S01]  /*5150*/  IMAD.MOV.U32 R9, RZ, RZ, R4 ;  /* 0x000000ffff097224 */ /* 0x004fe200078e0004 */
[----:B------:R-:W-:Y:S01]  /*5160*/  IADD3 R10, R0, 0x13e, RZ ;  /* 0x0000013e000a7810 */ /* 0x000fe20007ffe0ff */
[----:B------:R-:W-:Y:S01]  /*5170*/  IMAD R16, R20, R6, R13 ;  /* 0x0000000614107224 */ /* 0x000fe200078e020d */
[----:B------:R-:W-:Y:S01]  /*5180*/  IADD3 R6, R0, 0x148, RZ ;  /* 0x0000014800067810 */ /* 0x000fe20007ffe0ff */
[----:B------:R-:W-:Y:S01]  /*5190*/  IMAD.HI.U32 R4, R26, R15, RZ ;  /* 0x0000000f1a047227 */ /* 0x000fe200078e00ff */
[----:B------:R-:W-:Y:S02]  /*51a0*/  IABS R13, R3 ;  /* 0x00000003000d7213 */ /* 0x000fe40000000000 */
[C---:B------:R-:W-:Y:S01]  /*51b0*/  ISETP.GT.U32.AND P3, PT, R20.reuse, R16, PT ;  /* 0x000000101400720c */ /* 0x040fe20003f64070 */
[----:B------:R-:W-:Y:S01]  /*51c0*/  @!P0 IMAD.MOV R9, RZ, RZ, -R9 ;  /* 0x000000ffff098224 */ /* 0x000fe200078e0a09 */
[----:B------:R-:W-:Y:S01]  /*51d0*/  ISETP.GT.U32.AND P0, PT, R20, R8, PT ;  /* 0x000000081400720c */ /* 0x000fe20003f04070 */
[----:B------:R-:W-:Y:S01]  /*51e0*/  IMAD.MOV R4, RZ, RZ, -R4 ;  /* 0x000000ffff047224 */ /* 0x000fe200078e0a04 */
[----:B------:R-:W-:Y:S01]  /*51f0*/  IABS R14, R6 ;  /* 0x00000006000e7213 */ /* 0x000fe20000000000 */
[----:B------:R-:W-:Y:S01]  /*5200*/  @!P6 IMAD.IADD R2, R2, 0x1, -R20 ;  /* 0x000000010202e824 */ /* 0x000fe200078e0a14 */
[----:B------:R0:W-:Y:S01]  /*5210*/  STL [R1+0x290], R9 ;  /* 0x0002900901007387 */ /* 0x0001e20000100800 */
[----:B------:R-:W-:-:S02]  /*5220*/  IMAD R15, R20, R4, R15 ;  /* 0x00000004140f7224 */ /* 0x000fc400078e020f */
[----:B------:R-:W-:Y:S01]  /*5230*/  IMAD.HI.U32 R4, R26, R11, RZ ;  /* 0x0000000b1a047227 */ /* 0x000fe200078e00ff */
[----:B------:R1:W-:Y:S02]  /*5240*/  STL [R1+0x28c], R5 ;  /* 0x00028c0501007387 */ /* 0x0003e40000100800 */
[----:B------:R-:W-:Y:S01]  /*5250*/  ISETP.GT.U32.AND P6, PT, R20, R15, PT ;  /* 0x0000000f1400720c */ /* 0x000fe20003fc4070 */
[--C-:B------:R-:W-:Y:S01]  /*5260*/  @!P3 IMAD.IADD R16, R16, 0x1, -R20.reuse ;  /* 0x000000011010b824 */ /* 0x100fe200078e0a14 */
[----:B------:R-:W-:Y:S01]  /*5270*/  ISETP.GE.AND P3, PT, R6, RZ, PT ;  /* 0x000000ff0600720c */ /* 0x000fe20003f66270 */
[----:B------:R-:W-:Y:S01]  /*5280*/  @!P0 IMAD.IADD R8, R8, 0x1, -R20 ;  /* 0x0000000108088824 */ /* 0x000fe200078e0a14 */
[----:B------:R-:W-:Y:S01]  /*5290*/  ISETP.GE.AND P0, PT, R7, RZ, PT ;  /* 0x000000ff0700720c */ /* 0x000fe20003f06270 */
[----:B0-----:R-:W-:Y:S01]  /*52a0*/  IMAD.MOV.U32 R9, RZ, RZ, R2 ;  /* 0x000000ffff097224 */ /* 0x001fe200078e0002 */
[----:B------:R-:W-:Y:S01]  /*52b0*/  IADD3 R2, R0, 0x142, RZ ;  /* 0x0000014200027810 */ /* 0x000fe20007ffe0ff */
[----:B------:R-:W-:-:S02]  /*52c0*/  IMAD.MOV R7, RZ, RZ, -R4 ;  /* 0x000000ffff077224 */ /* 0x000fc400078e0a04 */
[----:B-1----:R-:W-:Y:S01]  /*52d0*/  IMAD.HI.U32 R5, R26, R14, RZ ;  /* 0x0000000e1a057227 */ /* 0x002fe200078e00ff */
[----:B------:R-:W-:-:S03]  /*52e0*/  IABS R6, R2 ;  /* 0x0000000200067213 */ /* 0x000fc60000000000 */
[----:B------:R-:W-:Y:S01]  /*52f0*/  @!P5 IMAD.MOV R9, RZ, RZ, -R9 ;  /* 0x000000ffff09d224 */ /* 0x000fe200078e0a09 */
[C---:B------:R-:W-:Y:S01]  /*5300*/  ISETP.GT.U32.AND P5, PT, R20.reuse, R16, PT ;  /* 0x000000101400720c */ /* 0x040fe20003fa4070 */
[----:B------:R-:W-:Y:S02]  /*5310*/  IMAD.MOV R5, RZ, RZ, -R5 ;  /* 0x000000ffff057224 */ /* 0x000fe400078e0a05 */
[----:B------:R-:W-:Y:S01]  /*5320*/  IMAD R11, R20, R7, R11 ;  /* 0x00000007140b7224 */ /* 0x000fe200078e020b */
[----:B------:R-:W-:Y:S01]  /*5330*/  IADD3 R7, R0, 0x144, RZ ;  /* 0x0000014400077810 */ /* 0x000fe20007ffe0ff */
[----:B------:R-:W-:Y:S01]  /*5340*/  IMAD R14, R20, R5, R14 ;  /* 0x00000005140e7224 */ /* 0x000fe200078e020e */
[----:B------:R0:W-:Y:S01]  /*5350*/  STL [R1+0x284], R9 ;  /* 0x0002840901007387 */ /* 0x0001e20000100800 */
[----:B------:R-:W-:Y:S01]  /*5360*/  IMAD.MOV.U32 R5, RZ, RZ, R8 ;  /* 0x000000ffff057224 */ /* 0x000fe200078e0008 */
[----:B------:R-:W-:Y:S01]  /*5370*/  IADD3 R8, R0, 0x140, RZ ;  /* 0x0000014000087810 */ /* 0x000fe20007ffe0ff */
[----:B------:R-:W-:-:S02]  /*5380*/  @!P6 IMAD.IADD R15, R15, 0x1, -R20 ;  /* 0x000000010f0fe824 */ /* 0x000fc400078e0a14 */
[----:B------:R-:W-:Y:S01]  /*5390*/  @!P4 IMAD.MOV R5, RZ, RZ, -R5 ;  /* 0x000000ffff05c224 */ /* 0x000fe200078e0a05 */
[----:B------:R-:W-:Y:S01]  /*53a0*/  ISETP.GT.U32.AND P4, PT, R20, R11, PT ;  /* 0x0000000b1400720c */ /* 0x000fe20003f84070 */
[----:B------:R-:W-:Y:S01]  /*53b0*/  @!P5 IMAD.IADD R16, R16, 0x1, -R20 ;  /* 0x000000011010d824 */ /* 0x000fe200078e0a14 */
[----:B------:R-:W-:Y:S01]  /*53c0*/  ISETP.GT.U32.AND P6, PT, R20, R15, PT ;  /* 0x0000000f1400720c */ /* 0x000fe20003fc4070 */
[----:B------:R-:W-:Y:S01]  /*53d0*/  IMAD.HI.U32 R4, R26, R13, RZ ;  /* 0x0000000d1a047227 */ /* 0x000fe200078e00ff */
[----:B------:R-:W-:Y:S01]  /*53e0*/  ISETP.GT.U32.AND P5, PT, R20, R14, PT ;  /* 0x0000000e1400720c */ /* 0x000fe20003fa4070 */
[----:B------:R1:W-:Y:S01]  /*53f0*/  STL [R1+0x288], R5 ;  /* 0x0002880501007387 */ /* 0x0003e20000100800 */
[----:B0-----:R-:W-:Y:S01]  /*5400*/  IABS R9, R7 ;  /* 0x0000000700097213 */ /* 0x001fe20000000000 */
[----:B------:R-:W-:Y:S02]  /*5410*/  IMAD.MOV R4, RZ, RZ, -R4 ;  /* 0x000000ffff047224 */ /* 0x000fe400078e0a04 */
[----:B------:R-:W-:Y:S01]  /*5420*/  IMAD.MOV.U32 R18, RZ, RZ, R16 ;  /* 0x000000ffff127224 */ /* 0x000fe200078e0010 */
[----:B------:R-:W-:Y:S01]  /*5430*/  IADD3 R16, R0, 0x130, RZ ;  /* 0x0000013000107810 */ /* 0x000fe20007ffe0ff */
[C---:B------:R-:W-:Y:S01]  /*5440*/  IMAD R13, R20.reuse, R4, R13 ;  /* 0x00000004140d7224 */ /* 0x040fe200078e020d */
[----:B------:R-:W-:Y:S01]  /*5450*/  IABS R4, R10 ;  /* 0x0000000a00047213 */ /* 0x000fe20000000000 */
[--C-:B------:R-:W-:Y:S01]  /*5460*/  @!P4 IMAD.IADD R11, R11, 0x1, -R20.reuse ;  /* 0x000000010b0bc824 */ /* 0x100fe200078e0a14 */
[----:B------:R-:W-:Y:S01]  /*5470*/  ISETP.GE.AND P4, PT, R3, RZ, PT ;  /* 0x000000ff0300720c */ /* 0x000fe20003f86270 */
[--C-:B------:R-:W-:Y:S01]  /*5480*/  @!P6 IMAD.IADD R15, R15, 0x1, -R20.reuse ;  /* 0x000000010f0fe824 */ /* 0x100fe200078e0a14 */
[----:B------:R-:W-:Y:S01]  /*5490*/  ISETP.GT.U32.AND P6, PT, R20, R13, PT ;  /* 0x0000000d1400720c */ /* 0x000fe20003fc4070 */
[----:B------:R-:W-:Y:S01]  /*54a0*/  @!P5 IMAD.IADD R14, R14, 0x1, -R20 ;  /* 0x000000010e0ed824 */ /* 0x000fe200078e0a14 */
[----:B------:R-:W-:Y:S01]  /*54b0*/  ISETP.GT.U32.AND P5, PT, R20, R11, PT ;  /* 0x0000000b1400720c */ /* 0x000fe20003fa4070 */
[----:B------:R-:W-:Y:S01]  /*54c0*/  IMAD.HI.U32 R12, R26, R9, RZ ;  /* 0x000000091a0c7227 */ /* 0x000fe200078e00ff */
[----:B-1----:R-:W-:-:S03]  /*54d0*/  IABS R5, R8 ;  /* 0x0000000800057213 */ /* 0x002fc60000000000 */
[----:B------:R-:W-:Y:S02]  /*54e0*/  IMAD.MOV R12, RZ, RZ, -R12 ;  /* 0x000000ffff0c7224 */ /* 0x000fe400078e0a0c */
[----:B------:R-:W-:-:S04]  /*54f0*/  IMAD.HI.U32 R3, R26, R6, RZ ;  /* 0x000000061a037227 */ /* 0x000fc800078e00ff */
[C---:B------:R-:W-:Y:S02]  /*5500*/  IMAD R9, R20.reuse, R12, R9 ;  /* 0x0000000c14097224 */ /* 0x040fe400078e0209 */
[--C-:B------:R-:W-:Y:S01]  /*5510*/  @!P6 IMAD.IADD R13, R13, 0x1, -R20.reuse ;  /* 0x000000010d0de824 */ /* 0x100fe200078e0a14 */
[C---:B------:R-:W-:Y:S01]  /*5520*/  ISETP.GT.U32.AND P6, PT, R20.reuse, R14, PT ;  /* 0x0000000e1400720c */ /* 0x040fe20003fc4070 */
[----:B------:R-:W-:Y:S01]  /*5530*/  @!P5 IMAD.IADD R11, R11, 0x1, -R20 ;  /* 0x000000010b0bd824 */ /* 0x000fe200078e0a14 */
[C---:B------:R-:W-:Y:S01]  /*5540*/  ISETP.GT.U32.AND P5, PT, R20.reuse, R9, PT ;  /* 0x000000091400720c */ /* 0x040fe20003fa4070 */
[----:B------:R-:W-:Y:S02]  /*5550*/  IMAD.MOV.U32 R17, RZ, RZ, R15 ;  /* 0x000000ffff117224 */ /* 0x000fe400078e000f */
[----:B------:R-:W-:Y:S02]  /*5560*/  IMAD.MOV R3, RZ, RZ, -R3 ;  /* 0x000000ffff037224 */ /* 0x000fe400078e0a03 */
[----:B------:R-:W-:Y:S01]  /*5570*/  @!P2 IMAD.MOV R17, RZ, RZ, -R17 ;  /* 0x000000ffff11a224 */ /* 0x000fe200078e0a11 */
[----:B------:R-:W-:Y:S01]  /*5580*/  ISETP.GE.AND P2, PT, R7, RZ, PT ;  /* 0x000000ff0700720c */ /* 0x000fe20003f46270 */
[----:B------:R-:W-:Y:S01]  /*5590*/  IMAD R6, R20, R3, R6 ;  /* 0x0000000314067224 */ /* 0x000fe200078e0206 */
[----:B------:R-:W-:Y:S01]  /*55a0*/  IADD3 R3, R0, 0x13c, RZ ;  /* 0x0000013c00037810 */ /* 0x000fe20007ffe0ff */
[----:B------:R-:W-:-:S04]  /*55b0*/  IMAD.HI.U32 R7, R26, R4, RZ ;  /* 0x000000041a077227 */ /* 0x000fc800078e00ff */
[----:B------:R-:W-:Y:S01]  /*55c0*/  @!P1 IMAD.MOV R18, RZ, RZ, -R18 ;  /* 0x000000ffff129224 */ /* 0x000fe200078e0a12 */
[----:B------:R-:W-:Y:S01]  /*55d0*/  ISETP.GT.U32.AND P1, PT, R20, R13, PT ;  /* 0x0000000d1400720c */ /* 0x000fe20003f24070 */
[----:B------:R-:W-:Y:S02]  /*55e0*/  IMAD.MOV R7, RZ, RZ, -R7 ;  /* 0x000000ffff077224 */ /* 0x000fe400078e0a07 */
[--C-:B------:R-:W-:Y:S01]  /*55f0*/  @!P6 IMAD.IADD R14, R14, 0x1, -R20.reuse ;  /* 0x000000010e0ee824 */ /* 0x100fe200078e0a14 */
[C---:B------:R-:W-:Y:S01]  /*5600*/  ISETP.GT.U32.AND P6, PT, R20.reuse, R6, PT ;  /* 0x000000061400720c */ /* 0x040fe20003fc4070 */
[----:B------:R-:W-:Y:S01]  /*5610*/  @!P5 IMAD.IADD R9, R9, 0x1, -R20 ;  /* 0x000000010909d824 */ /* 0x000fe200078e0a14 */
[----:B------:R-:W-:Y:S01]  /*5620*/  STL [R1+0x238], R18 ;  /* 0x0002381201007387 */ /* 0x000fe20000100800 */
[----:B------:R-:W-:Y:S02]  /*5630*/  IMAD.MOV.U32 R15, RZ, RZ, R11 ;  /* 0x000000ffff0f7224 */ /* 0x000fe400078e000b */
[----:B------:R-:W-:Y:S01]  /*5640*/  IMAD R4, R20, R7, R4 ;  /* 0x0000000714047224 */ /* 0x000fe200078e0204 */
[----:B------:R-:W-:Y:S01]  /*5650*/  IADD3 R7, R0, 0x13a, RZ ;  /* 0x0000013a00077810 */ /* 0x000fe20007ffe0ff */
[----:B------:R-:W-:Y:S01]  /*5660*/  @!P0 IMAD.MOV R15, RZ, RZ, -R15 ;  /* 0x000000ffff0f8224 */ /* 0x000fe200078e0a0f */
[----:B------:R-:W-:Y:S01]  /*5670*/  ISETP.GT.U32.AND P0, PT, R20, R9, PT ;  /* 0x000000091400720c */ /* 0x000fe20003f04070 */
[----:B------:R-:W-:Y:S01]  /*5680*/  IMAD.HI.U32 R12, R26, R5, RZ ;  /* 0x000000051a0c7227 */ /* 0x000fe200078e00ff */
[----:B------:R-:W-:Y:S03]  /*5690*/  STL [R1+0x24c], R17 ;  /* 0x00024c1101007387 */ /* 0x000fe60000100800 */
[----:B------:R-:W-:Y:S01]  /*56a0*/  @!P3 IMAD.MOV R14, RZ, RZ, -R14 ;  /* 0x000000ffff0eb224 */ /* 0x000fe200078e0a0e */
[----:B------:R-:W-:Y:S01]  /*56b0*/  ISETP.GT.U32.AND P3, PT, R20, R4, PT ;  /* 0x000000041400720c */ /* 0x000fe20003f64070 */
[----:B------:R-:W-:Y:S01]  /*56c0*/  IMAD.MOV R12, RZ, RZ, -R12 ;  /* 0x000000ffff0c7224 */ /* 0x000fe200078e0a0c */
[----:B------:R-:W-:Y:S01]  /*56d0*/  STL [R1+0x274], R15 ;  /* 0x0002740f01007387 */ /* 0x000fe20000100800 */
[--C-:B------:R-:W-:Y:S01]  /*56e0*/  @!P1 IMAD.IADD R13, R13, 0x1, -R20.reuse ;  /* 0x000000010d0d9824 */ /* 0x100fe200078e0a14 */
[----:B------:R-:W-:Y:S01]  /*56f0*/  ISETP.GE.AND P1, PT, R2, RZ, PT ;  /* 0x000000ff0200720c */ /* 0x000fe20003f26270 */
[----:B------:R-:W-:Y:S01]  /*5700*/  IMAD R5, R20, R12, R5 ;  /* 0x0000000c14057224 */ /* 0x000fe200078e0205 */
[----:B------:R-:W-:Y:S01]  /*5710*/  IABS R2, R3 ;  /* 0x0000000300027213 */ /* 0x000fe20000000000 */
[--C-:B------:R-:W-:Y:S01]  /*5720*/  @!P6 IMAD.IADD R6, R6, 0x1, -R20.reuse ;  /* 0x000000010606e824 */ /* 0x100fe200078e0a14 */
[----:B------:R-:W-:Y:S01]  /*5730*/  IABS R12, R7 ;  /* 0x00000007000c7213 */ /* 0x000fe20000000000 */
[----:B------:R-:W-:Y:S01]  /*5740*/  @!P4 IMAD.MOV R13, RZ, RZ, -R13 ;  /* 0x000000ffff0dc224 */ /* 0x000fe200078e0a0d */
[C---:B------:R-:W-:Y:S01]  /*5750*/  ISETP.GT.U32.AND P5, PT, R20.reuse, R5, PT ;  /* 0x000000051400720c */ /* 0x040fe20003fa4070 */
[----:B------:R-:W-:Y:S01]  /*5760*/  @!P0 IMAD.IADD R9, R9, 0x1, -R20 ;  /* 0x0000000109098824 */ /* 0x000fe200078e0a14 */
[----:B------:R-:W-:Y:S01]  /*5770*/  ISETP.GT.U32.AND P6, PT, R20, R6, PT ;  /* 0x000000061400720c */ /* 0x000fe20003fc4070 */
[----:B------:R-:W-:Y:S01]  /*5780*/  IMAD.HI.U32 R11, R26, R2, RZ ;  /* 0x000000021a0b7227 */ /* 0x000fe200078e00ff */
[----:B------:R-:W-:Y:S01]  /*5790*/  STL [R1+0x258], R14 ;  /* 0x0002580e01007387 */ /* 0x000fe20000100800 */
[----:B------:R-:W-:-:S02]  /*57a0*/  ISETP.GE.AND P4, PT, R8, RZ, PT ;  /* 0x000000ff0800720c */ /* 0x000fc40003f86270 */
[----:B------:R-:W-:Y:S01]  /*57b0*/  @!P3 IMAD.IADD R4, R4, 0x1, -R20 ;  /* 0x000000010404b824 */ /* 0x000fe200078e0a14 */
[----:B------:R0:W-:Y:S01]  /*57c0*/  STL [R1+0x25c], R13 ;  /* 0x00025c0d01007387 */ /* 0x0001e20000100800 */
[----:B------:R-:W-:Y:S01]  /*57d0*/  IMAD.MOV R11, RZ, RZ, -R11 ;  /* 0x000000ffff0b7224 */ /* 0x000fe200078e0a0b */
[----:B------:R-:W-:Y:S01]  /*57e0*/  ISETP.GE.AND P0, PT, R10, RZ, PT ;  /* 0x000000ff0a00720c */ /* 0x000fe20003f06270 */
[----:B------:R-:W-:Y:S01]  /*57f0*/  IMAD.MOV.U32 R8, RZ, RZ, R12 ;  /* 0x000000ffff087224 */ /* 0x000fe200078e000c */
[----:B------:R-:W-:Y:S01]  /*5800*/  ISETP.GE.AND P3, PT, R3, RZ, PT ;  /* 0x000000ff0300720c */ /* 0x000fe20003f66270 */
[----:B------:R-:W-:Y:S01]  /*5810*/  IMAD R2, R20, R11, R2 ;  /* 0x0000000b14027224 */ /* 0x000fe200078e0202 */
[----:B------:R-:W-:Y:S01]  /*5820*/  IADD3 R12, R0, 0x138, RZ ;  /* 0x00000138000c7810 */ /* 0x000fe20007ffe0ff */
[----:B------:R-:W-:Y:S01]  /*5830*/  IMAD.HI.U32 R10, R26, R8, RZ ;  /* 0x000000081a0a7227 */ /* 0x000fe200078e00ff */
[----:B------:R-:W-:-:S03]  /*5840*/  IADD3 R11, R0, 0x12e, RZ ;  /* 0x0000012e000b7810 */ /* 0x000fc60007ffe0ff */
[----:B0-----:R-:W-:Y:S01]  /*5850*/  IMAD.MOV.U32 R13, RZ, RZ, R9 ;  /* 0x000000ffff0d7224 */ /* 0x001fe200078e0009 */
[----:B------:R-:W-:Y:S01]  /*5860*/  IADD3 R9, R0, 0x136, RZ ;  /* 0x0000013600097810 */ /* 0x000fe20007ffe0ff */
[--C-:B------:R-:W-:Y:S01]  /*5870*/  @!P5 IMAD.IADD R5, R5, 0x1, -R20.reuse ;  /* 0x000000010505d824 */ /* 0x100fe200078e0a14 */
[----:B------:R-:W-:Y:S01]  /*5880*/  IABS R14, R11 ;  /* 0x0000000b000e7213 */ /* 0x000fe20000000000 */
[----:B------:R-:W-:Y:S01]  /*5890*/  @!P2 IMAD.MOV R13, RZ, RZ, -R13 ;  /* 0x000000ffff0da224 */ /* 0x000fe200078e0a0d */
[----:B------:R-:W-:Y:S01]  /*58a0*/  ISETP.GT.U32.AND P2, PT, R20, R4, PT ;  /* 0x000000041400720c */ /* 0x000fe20003f44070 */
[----:B------:R-:W-:Y:S01]  /*58b0*/  @!P6 IMAD.IADD R6, R6, 0x1, -R20 ;  /* 0x000000010606e824 */ /* 0x000fe200078e0a14 */
[C---:B------:R-:W-:Y:S01]  /*58c0*/  ISETP.GT.U32.AND P6, PT, R20.reuse, R2, PT ;  /* 0x000000021400720c */ /* 0x040fe20003fc4070 */
[----:B------:R-:W-:Y:S01]  /*58d0*/  IMAD.MOV R10, RZ, RZ, -R10 ;  /* 0x000000ffff0a7224 */ /* 0x000fe200078e0a0a */
[C---:B------:R-:W-:Y:S01]  /*58e0*/  ISETP.GT.U32.AND P5, PT, R20.reuse, R5, PT ;  /* 0x000000051400720c */ /* 0x040fe20003fa4070 */
[----:B------:R-:W-:Y:S01]  /*58f0*/  @!P1 IMAD.MOV R6, RZ, RZ, -R6 ;  /* 0x000000ffff069224 */ /* 0x000fe200078e0a06 */
[----:B------:R-:W-:Y:S01]  /*5900*/  STL [R1+0x260], R13 ;  /* 0x0002600d01007387 */ /* 0x000fe20000100800 */
[----:B------:R-:W-:Y:S01]  /*5910*/  IMAD R3, R20, R10, R8 ;  /* 0x0000000a14037224 */ /* 0x000fe200078e0208 */
[----:B------:R-:W-:-:S02]  /*5920*/  ISETP.GE.AND P1, PT, R12, RZ, PT ;  /* 0x000000ff0c00720c */ /* 0x000fc40003f26270 */
[----:B------:R0:W-:Y:S01]  /*5930*/  STL [R1+0x264], R6 ;  /* 0x0002640601007387 */ /* 0x0001e20000100800 */
[----:B------:R-:W-:Y:S02]  /*5940*/  IABS R12, R12 ;  /* 0x0000000c000c7213 */ /* 0x000fe40000000000 */
[--C-:B------:R-:W-:Y:S01]  /*5950*/  @!P2 IMAD.IADD R4, R4, 0x1, -R20.reuse ;  /* 0x000000010404a824 */ /* 0x100fe200078e0a14 */
[----:B------:R-:W-:Y:S01]  /*5960*/  ISETP.GT.U32.AND P2, PT, R20, R3, PT ;  /* 0x000000031400720c */ /* 0x000fe20003f44070 */
[--C-:B------:R-:W-:Y:S01]  /*5970*/  @!P6 IMAD.IADD R2, R2, 0x1, -R20.reuse ;  /* 0x000000010202e824 */ /* 0x100fe200078e0a14 */
[----:B------:R-:W-:Y:S01]  /*5980*/  IADD3 R8, R0, 0x132, RZ ;  /* 0x0000013200087810 */ /* 0x000fe20007ffe0ff */
[----:B------:R-:W-:Y:S01]  /*5990*/  @!P5 IMAD.IADD R5, R5, 0x1, -R20 ;  /* 0x000000010505d824 */ /* 0x000fe200078e0a14 */
[----:B------:R-:W-:Y:S01]  /*59a0*/  ISETP.GE.AND P5, PT, R7, RZ, PT ;  /* 0x000000ff0700720c */ /* 0x000fe20003fa6270 */
[----:B0-----:R-:W-:Y:S01]  /*59b0*/  IMAD.MOV.U32 R6, RZ, RZ, R4 ;  /* 0x000000ffff067224 */ /* 0x001fe200078e0004 */
[----:B------:R-:W-:Y:S01]  /*59c0*/  ISETP.GT.U32.AND P6, PT, R20, R2, PT ;  /* 0x000000021400720c */ /* 0x000fe20003fc4070 */
[----:B------:R-:W-:Y:S01]  /*59d0*/  @!P4 IMAD.MOV R5, RZ, RZ, -R5 ;  /* 0x000000ffff05c224 */ /* 0x000fe200078e0a05 */
[----:B------:R-:W-:Y:S01]  /*59e0*/  IADD3 R7, R0, 0x134, RZ ;  /* 0x0000013400077810 */ /* 0x000fe20007ffe0ff */
[----:B------:R-:W-:Y:S01]  /*59f0*/  @!P0 IMAD.MOV R6, RZ, RZ, -R6 ;  /* 0x000000ffff068224 */ /* 0x000fe200078e0a06 */
[----:B------:R-:W-:-:S03]  /*5a00*/  ISETP.GE.AND P4, PT, R9, RZ, PT ;  /* 0x000000ff0900720c */ /* 0x000fc60003f86270 */
[--C-:B------:R-:W-:Y:S01]  /*5a10*/  @!P2 IMAD.IADD R3, R3, 0x1, -R20.reuse ;  /* 0x000000010303a824 */ /* 0x100fe200078e0a14 */
[----:B------:R-:W-:Y:S01]  /*5a20*/  STL [R1+0x26c], R5 ;  /* 0x00026c0501007387 */ /* 0x000fe20000100800 */
[----:B------:R-:W-:Y:S02]  /*5a30*/  ISETP.GE.AND P0, PT, R7, RZ, PT ;  /* 0x000000ff0700720c */ /* 0x000fe40003f06270 */
[----:B------:R-:W-:Y:S01]  /*5a40*/  IABS R7, R7 ;  /* 0x0000000700077213 */ /* 0x000fe20000000000 */
[----:B------:R0:W-:Y:S01]  /*5a50*/  STL [R1+0x270], R6 ;  /* 0x0002700601007387 */ /* 0x0001e20000100800 */
[----:B------:R-:W-:Y:S01]  /*5a60*/  ISETP.GT.U32.AND P2, PT, R20, R3, PT ;  /* 0x000000031400720c */ /* 0x000fe20003f44070 */
[----:B------:R-:W-:Y:S01]  /*5a70*/  @!P6 IMAD.IADD R2, R2, 0x1, -R20 ;  /* 0x000000010202e824 */ /* 0x000fe200078e0a14 */
[----:B------:R-:W-:Y:S01]  /*5a80*/  IABS R9, R9 ;  /* 0x0000000900097213 */ /* 0x000fe20000000000 */
[----:B------:R-:W-:Y:S01]  /*5a90*/  IMAD.HI.U32 R4, R26, R7, RZ ;  /* 0x000000071a047227 */ /* 0x000fe200078e00ff */
[----:B------:R-:W-:-:S02]  /*5aa0*/  ISETP.GE.AND P6, PT, R8, RZ, PT ;  /* 0x000000ff0800720c */ /* 0x000fc40003fc6270 */
[----:B------:R-:W-:Y:S01]  /*5ab0*/  IABS R8, R8 ;  /* 0x0000000800087213 */ /* 0x000fe20000000000 */
[----:B------:R-:W-:Y:S02]  /*5ac0*/  IMAD.MOV.U32 R10, RZ, RZ, R2 ;  /* 0x000000ffff0a7224 */ /* 0x000fe400078e0002 */
[----:B0-----:R-:W-:-:S04]  /*5ad0*/  IMAD.HI.U32 R6, R26, R12, RZ ;  /* 0x0000000c1a067227 */ /* 0x001fc800078e00ff */
[----:B------:R-:W-:Y:S02]  /*5ae0*/  IMAD.MOV R6, RZ, RZ, -R6 ;  /* 0x000000ffff067224 */ /* 0x000fe400078e0a06 */
[----:B------:R-:W-:Y:S02]  /*5af0*/  IMAD.MOV R4, RZ, RZ, -R4 ;  /* 0x000000ffff047224 */ /* 0x000fe400078e0a04 */
[C---:B------:R-:W-:Y:S02]  /*5b00*/  IMAD R12, R20.reuse, R6, R12 ;  /* 0x00000006140c7224 */ /* 0x040fe400078e020c */
[----:B------:R-:W-:Y:S02]  /*5b10*/  @!P3 IMAD.MOV R10, RZ, RZ, -R10 ;  /* 0x000000ffff0ab224 */ /* 0x000fe400078e0a0a */
[----:B------:R-:W-:Y:S01]  /*5b20*/  @!P2 IMAD.IADD R3, R3, 0x1, -R20 ;  /* 0x000000010303a824 */ /* 0x000fe200078e0a14 */
[C---:B------:R-:W-:Y:S01]  /*5b30*/  ISETP.GT.U32.AND P3, PT, R20.reuse, R12, PT ;  /* 0x0000000c1400720c */ /* 0x040fe20003f64070 */
[----:B------:R-:W-:Y:S01]  /*5b40*/  IMAD R7, R20, R4, R7 ;  /* 0x0000000414077224 */ /* 0x000fe200078e0207 */
[----:B------:R-:W-:Y:S01]  /*5b50*/  STL [R1+0x268], R10 ;  /* 0x0002680a01007387 */ /* 0x000fe20000100800 */
[----:B------:R-:W-:Y:S01]  /*5b60*/  IMAD.MOV.U32 R6, RZ, RZ, R3 ;  /* 0x000000ffff067224 */ /* 0x000fe200078e0003 */
[----:B------:R-:W-:Y:S01]  /*5b70*/  IADD3 R4, R0, 0x12a, RZ ;  /* 0x0000012a00047810 */ /* 0x000fe20007ffe0ff */
[----:B------:R-:W-:-:S03]  /*5b80*/  IMAD.HI.U32 R5, R26, R9, RZ ;  /* 0x000000091a057227 */ /* 0x000fc600078e00ff */
[----:B------:R-:W-:Y:S01]  /*5b90*/  IABS R13, R4 ;  /* 0x00000004000d7213 */ /* 0x000fe20000000000 */
[----:B------:R-:W-:Y:S01]  /*5ba0*/  @!P5 IMAD.MOV R6, RZ, RZ, -R6 ;  /* 0x000000ffff06d224 */ /* 0x000fe200078e0a06 */
[----:B------:R-:W-:Y:S01]  /*5bb0*/  ISETP.GT.U32.AND P5, PT, R20, R7, PT ;  /* 0x000000071400720c */ /* 0x000fe20003fa4070 */
[----:B------:R-:W-:Y:S02]  /*5bc0*/  IMAD.MOV R5, RZ, RZ, -R5 ;  /* 0x000000ffff057224 */ /* 0x000fe400078e0a05 */
[----:B------:R-:W-:Y:S01]  /*5bd0*/  @!P3 IMAD.IADD R12, R12, 0x1, -R20 ;  /* 0x000000010c0cb824 */ /* 0x000fe200078e0a14 */
[----:B------:R0:W-:Y:S01]  /*5be0*/  STL [R1+0x424], R6 ;  /* 0x0004240601007387 */ /* 0x0001e20000100800 */
[----:B------:R-:W-:Y:S01]  /*5bf0*/  IMAD R9, R20, R5, R9 ;  /* 0x0000000514097224 */ /* 0x000fe200078e0209 */
[----:B------:R-:W-:Y:S01]  /*5c00*/  IABS R5, R16 ;  /* 0x0000001000057213 */ /* 0x000fe20000000000 */
[----:B------:R-:W-:Y:S01]  /*5c10*/  IMAD.HI.U32 R2, R26, R8, RZ ;  /* 0x000000081a027227 */ /* 0x000fe200078e00ff */
[----:B------:R-:W-:-:S02]  /*5c20*/  ISETP.GT.U32.AND P3, PT, R20, R12, PT ;  /* 0x0000000c1400720c */ /* 0x000fc40003f64070 */
[C---:B------:R-:W-:Y:S01]  /*5c30*/  ISETP.GT.U32.AND P2, PT, R20.reuse, R9, PT ;  /* 0x000000091400720c */ /* 0x040fe20003f44070 */
[----:B------:R-:W-:Y:S02]  /*5c40*/  IMAD.MOV R2, RZ, RZ, -R2 ;  /* 0x000000ffff027224 */ /* 0x000fe400078e0a02 */
[----:B------:R-:W-:Y:S02]  /*5c50*/  @!P5 IMAD.IADD R7, R7, 0x1, -R20 ;  /* 0x000000010707d824 */ /* 0x000fe400078e0a14 */
[----:B------:R-:W-:Y:S01]  /*5c60*/  IMAD R8, R20, R2, R8 ;  /* 0x0000000214087224 */ /* 0x000fe200078e0208 */
[----:B------:R-:W-:Y:S01]  /*5c70*/  IADD3 R2, R0, 0x12c, RZ ;  /* 0x0000012c00027810 */ /* 0x000fe20007ffe0ff */
[----:B0-----:R-:W-:Y:S01]  /*5c80*/  IMAD.HI.U32 R6, R26, R14, RZ ;  /* 0x0000000e1a067227 */ /* 0x001fe200078e00ff */
[----:B------:R-:W-:Y:S02]  /*5c90*/  ISETP.GT.U32.AND P5, PT, R20, R7, PT ;  /* 0x000000071400720c */ /* 0x000fe40003fa4070 */
[----:B------:R-:W-:Y:S01]  /*5ca0*/  IABS R3, R2 ;  /* 0x0000000200037213 */ /* 0x000fe20000000000 */
[----:B------:R-:W-:-:S02]  /*5cb0*/  IMAD.MOV R6, RZ, RZ, -R6 ;  /* 0x000000ffff067224 */ /* 0x000fc400078e0a06 */
[--C-:B------:R-:W-:Y:S02]  /*5cc0*/  @!P2 IMAD.IADD R9, R9, 0x1, -R20.reuse ;  /* 0x000000010909a824 */ /* 0x100fe400078e0a14 */
[----:B------:R-:W-:Y:S01]  /*5cd0*/  @!P3 IMAD.IADD R12, R12, 0x1, -R20 ;  /* 0x000000010c0cb824 */ /* 0x000fe200078e0a14 */
[C---:B------:R-:W-:Y:S01]  /*5ce0*/  ISETP.GT.U32.AND P3, PT, R20.reuse, R8, PT ;  /* 0x000000081400720c */ /* 0x040fe20003f64070 */
[C---:B------:R-:W-:Y:S01]  /*5cf0*/  IMAD R14, R20.reuse, R6, R14 ;  /* 0x00000006140e7224 */ /* 0x040fe200078e020e */
[----:B------:R-:W-:Y:S01]  /*5d00*/  ISETP.GT.U32.AND P2, PT, R20, R9, PT ;  /* 0x000000091400720c */ /* 0x000fe20003f44070 */
[----:B------:R-:W-:Y:S01]  /*5d10*/  IMAD.HI.U32 R10, R26, R5, RZ ;  /* 0x000000051a0a7227 */ /* 0x000fe200078e00ff */
[----:B------:R-:W-:-:S03]  /*5d20*/  IADD3 R6, R0, 0x128, RZ ;  /* 0x0000012800067810 */ /* 0x000fc60007ffe0ff */
[----:B------:R-:W-:Y:S01]  /*5d30*/  @!P5 IMAD.IADD R7, R7, 0x1, -R20 ;  /* 0x000000010707d824 */ /* 0x000fe200078e0a14 */
[C---:B------:R-:W-:Y:S01]  /*5d40*/  ISETP.GT.U32.AND P5, PT, R20.reuse, R14, PT ;  /* 0x0000000e1400720c */ /* 0x040fe20003fa4070 */
[----:B------:R-:W-:Y:S02]  /*5d50*/  IMAD.MOV R10, RZ, RZ, -R10 ;  /* 0x000000ffff0a7224 */ /* 0x000fe400078e0a0a */
[----:B------:R-:W-:Y:S01]  /*5d60*/  IMAD.MOV.U32 R17, RZ, RZ, R12 ;  /* 0x000000ffff117224 */ /* 0x000fe200078e000c */
[----:B------:R-:W-:Y:S01]  /*5d70*/  IABS R12, R6 ;  /* 0x00000006000c7213 */ /* 0x000fe20000000000 */
[----:B------:R-:W-:Y:S02]  /*5d80*/  IMAD R5, R20, R10, R5 ;  /* 0x0000000a14057224 */ /* 0x000fe400078e0205 */
[--C-:B------:R-:W-:Y:S01]  /*5d90*/  @!P3 IMAD.IADD R8, R8, 0x1, -R20.reuse ;  /* 0x000000010808b824 */ /* 0x100fe200078e0a14 */
[----:B------:R-:W-:Y:S01]  /*5da0*/  ISETP.GE.AND P3, PT, R16, RZ, PT ;  /* 0x000000ff1000720c */ /* 0x000fe20003f66270 */
[--C-:B------:R-:W-:Y:S01]  /*5db0*/  @!P2 IMAD.IADD R9, R9, 0x1, -R20.reuse ;  /* 0x000000010909a824 */ /* 0x100fe200078e0a14 */
[C---:B------:R-:W-:Y:S01]  /*5dc0*/  ISETP.GT.U32.AND P2, PT, R20.reuse, R5, PT ;  /* 0x000000051400720c */ /* 0x040fe20003f44070 */
[----:B------:R-:W-:Y:S01]  /*5dd0*/  @!P1 IMAD.MOV R17, RZ, RZ, -R17 ;  /* 0x000000ffff119224 */ /* 0x000fe200078e0a11 */
[----:B------:R-:W-:Y:S01]  /*5de0*/  ISETP.GT.U32.AND P1, PT, R20, R8, PT ;  /* 0x000000081400720c */ /* 0x000fe20003f24070 */
[----:B------:R-:W-:-:S02]  /*5df0*/  @!P5 IMAD.IADD R14, R14, 0x1, -R20 ;  /* 0x000000010e0ed824 */ /* 0x000fc400078e0a14 */
[----:B------:R-:W-:Y:S01]  /*5e00*/  IMAD.HI.U32 R15, R26, R3, RZ ;  /* 0x000000031a0f7227 */ /* 0x000fe200078e00ff */
[----:B------:R0:W-:Y:S02]  /*5e10*/  STL [R1+0x254], R17 ;  /* 0x0002541101007387 */ /* 0x0001e40000100800 */
[----:B------:R-:W-:Y:S01]  /*5e20*/  ISETP.GT.U32.AND P5, PT, R20, R14, PT ;  /* 0x0000000e1400720c */ /* 0x000fe20003fa4070 */
[----:B------:R-:W-:-:S04]  /*5e30*/  IMAD.HI.U32 R10, R26, R13, RZ ;  /* 0x0000000d1a0a7227 */ /* 0x000fc800078e00ff */
[----:B------:R-:W-:Y:S02]  /*5e40*/  IMAD.MOV R15, RZ, RZ, -R15 ;  /* 0x000000ffff0f7224 */ /* 0x000fe400078e0a0f */
[----:B------:R-:W-:Y:S02]  /*5e50*/  IMAD.MOV R10, RZ, RZ, -R10 ;  /* 0x000000ffff0a7224 */ /* 0x000fe400078e0a0a */
[----:B0-----:R-:W-:Y:S02]  /*5e60*/  IMAD.MOV.U32 R17, RZ, RZ, R9 ;  /* 0x000000ffff117224 */ /* 0x001fe400078e0009 */
[----:B------:R-:W-:-:S04]  /*5e70*/  IMAD.HI.U32 R9, R26, R12, RZ ;  /* 0x0000000c1a097227 */ /* 0x000fc800078e00ff */
[--C-:B------:R-:W-:Y:S01]  /*5e80*/  @!P2 IMAD.IADD R5, R5, 0x1, -R20.reuse ;  /* 0x000000010505a824 */ /* 0x100fe200078e0a14 */
[----:B------:R-:W-:Y:S01]  /*5e90*/  ISETP.GE.AND P2, PT, R11, RZ, PT ;  /* 0x000000ff0b00720c */ /* 0x000fe20003f46270 */
[----:B------:R-:W-:Y:S02]  /*5ea0*/  IMAD R3, R20, R15, R3 ;  /* 0x0000000f14037224 */ /* 0x000fe400078e0203 */
[----:B------:R-:W-:Y:S02]  /*5eb0*/  @!P1 IMAD.IADD R8, R8, 0x1, -R20 ;  /* 0x0000000108089824 */ /* 0x000fe400078e0a14 */
[----:B------:R-:W-:Y:S01]  /*5ec0*/  IMAD.MOV R9, RZ, RZ, -R9 ;  /* 0x000000ffff097224 */ /* 0x000fe200078e0a09 */
[C---:B------:R-:W-:Y:S01]  /*5ed0*/  ISETP.GT.U32.AND P1, PT, R20.reuse, R3, PT ;  /* 0x000000031400720c */ /* 0x040fe20003f24070 */
[C---:B------:R-:W-:Y:S02]  /*5ee0*/  IMAD R13, R20.reuse, R10, R13 ;  /* 0x0000000a140d7224 */ /* 0x040fe400078e020d */
[----:B------:R-:W-:Y:S01]  /*5ef0*/  @!P4 IMAD.MOV R17, RZ, RZ, -R17 ;  /* 0x000000ffff11c224 */ /* 0x000fe200078e0a11 */
[----:B------:R-:W-:Y:S01]  /*5f00*/  ISETP.GT.U32.AND P4, PT, R20, R5, PT ;  /* 0x000000051400720c */ /* 0x000fe20003f84070 */
[----:B------:R-:W-:-:S02]  /*5f10*/  IMAD.MOV.U32 R10, RZ, RZ, R8 ;  /* 0x000000ffff0a7224 */ /* 0x000fc400078e0008 */
[C---:B------:R-:W-:Y:S01]  /*5f20*/  IMAD R12, R20.reuse, R9, R12 ;  /* 0x00000009140c7224 */ /* 0x040fe200078e020c */
[----:B------:R-:W-:Y:S01]  /*5f30*/  STL [R1+0x248], R17 ;  /* 0x0002481101007387 */ /* 0x000fe20000100800 */
[----:B------:R-:W-:Y:S01]  /*5f40*/  @!P6 IMAD.MOV R10, RZ, RZ, -R10 ;  /* 0x000000ffff0ae224 */ /* 0x000fe200078e0a0a */
[----:B------:R-:W-:Y:S01]  /*5f50*/  ISETP.GT.U32.AND P6, PT, R20, R13, PT ;  /* 0x0000000d1400720c */ /* 0x000fe20003fc4070 */
[--C-:B------:R-:W-:Y:S01]  /*5f60*/  @!P5 IMAD.IADD R14, R14, 0x1, -R20.reuse ;  /* 0x000000010e0ed824 */ /* 0x100fe200078e0a14 */
[----:B------:R-:W-:Y:S01]  /*5f70*/  ISETP.GT.U32.AND P5, PT, R20, R12, PT ;  /* 0x0000000c1400720c */ /* 0x000fe20003fa4070 */
[----:B------:R-:W-:Y:S01]  /*5f80*/  @!P0 IMAD.MOV R7, RZ, RZ, -R7 ;  /* 0x000000ffff078224 */ /* 0x000fe200078e0a07 */
[----:B------:R-:W-:Y:S01]  /*5f90*/  ISETP.GE.AND P0, PT, R2, RZ, PT ;  /* 0x000000ff0200720c */ /* 0x000fe20003f06270 */
[--C-:B------:R-:W-:Y:S01]  /*5fa0*/  @!P1 IMAD.IADD R3, R3, 0x1, -R20.reuse ;  /* 0x0000000103039824 */ /* 0x100fe200078e0a14 */
[----:B------:R-:W-:Y:S01]  /*5fb0*/  IADD3 R2, R0, 0x126, RZ ;  /* 0x0000012600027810 */ /* 0x000fe20007ffe0ff */
[----:B------:R-:W-:Y:S01]  /*5fc0*/  @!P4 IMAD.IADD R5, R5, 0x1, -R20 ;  /* 0x000000010505c824 */ /* 0x000fe200078e0a14 */
[----:B------:R0:W-:Y:S01]  /*5fd0*/  STL [R1+0x244], R7 ;  /* 0x0002440701007387 */ /* 0x0001e20000100800 */
[----:B------:R-:W-:Y:S01]  /*5fe0*/  ISETP.GE.AND P4, PT, R4, RZ, PT ;  /* 0x000000ff0400720c */ /* 0x000fe20003f86270 */
[----:B------:R-:W-:Y:S01]  /*5ff0*/  @!P2 IMAD.MOV R14, RZ, RZ, -R14 ;  /* 0x000000ffff0ea224 */ /* 0x000fe200078e0a0e */
[----:B------:R-:W-:Y:S01]  /*6000*/  IADD3 R4, R0, 0x124, RZ ;  /* 0x0000012400047810 */ /* 0x000fe20007ffe0ff */
[----:B------:R-:W-:Y:S01]  /*6010*/  IMAD.MOV.U32 R8, RZ, RZ, R5 ;  /* 0x000000ffff087224 */ /* 0x000fe200078e0005 */
[----:B------:R-:W-:Y:S01]  /*6020*/  ISETP.GE.AND P1, PT, R6, RZ, PT ;  /* 0x000000ff0600720c */ /* 0x000fe20003f26270 */
[--C-:B------:R-:W-:Y:S01]  /*6030*/  @!P6 IMAD.IADD R13, R13, 0x1, -R20.reuse ;  /* 0x000000010d0de824 */ /* 0x100fe200078e0a14 */
[----:B------:R-:W-:Y:S01]  /*6040*/  IABS R6, R4 ;  /* 0x0000000400067213 */ /* 0x000fe20000000000 */
[----:B------:R-:W-:Y:S01]  /*6050*/  @!P5 IMAD.IADD R12, R12, 0x1, -R20 ;  /* 0x000000010c0cd824 */ /* 0x000fe200078e0a14 */
[----:B------:R-:W-:Y:S01]  /*6060*/  ISETP.GT.U32.AND P6, PT, R20, R3, PT ;  /* 0x000000031400720c */ /* 0x000fe20003fc4070 */
[----:B------:R-:W-:Y:S01]  /*6070*/  @!P3 IMAD.MOV R8, RZ, RZ, -R8 ;  /* 0x000000ffff08b224 */ /* 0x000fe200078e0a08 */
[----:B0-----:R-:W-:Y:S01]  /*6080*/  IABS R7, R2 ;  /* 0x0000000200077213 */ /* 0x001fe20000000000 */
[----:B------:R-:W-:Y:S01]  /*6090*/  IMAD.HI.U32 R5, R26, R6, RZ ;  /* 0x000000061a057227 */ /* 0x000fe200078e00ff */
[C---:B------:R-:W-:Y:S01]  /*60a0*/  ISETP.GT.U32.AND P3, PT, R20.reuse, R12, PT ;  /* 0x0000000c1400720c */ /* 0x040fe20003f64070 */
[----:B------:R0:W-:Y:S01]  /*60b0*/  STL [R1+0x240], R10 ;  /* 0x0002400a01007387 */ /* 0x0001e20000100800 */
[----:B------:R-:W-:Y:S01]  /*60c0*/  ISETP.GT.U32.AND P5, PT, R20, R13, PT ;  /* 0x0000000d1400720c */ /* 0x000fe20003fa4070 */
[----:B------:R-:W-:-:S02]  /*60d0*/  IMAD.HI.U32 R9, R26, R7, RZ ;  /* 0x000000071a097227 */ /* 0x000fc400078e00ff */
[----:B------:R1:W-:Y:S02]  /*60e0*/  STL [R1+0x20c], R8 ;  /* 0x00020c0801007387 */ /* 0x0003e40000100800 */
[----:B------:R-:W-:Y:S02]  /*60f0*/  IMAD.MOV R9, RZ, RZ, -R9 ;  /* 0x000000ffff097224 */ /* 0x000fe400078e0a09 */
[----:B------:R-:W-:Y:S01]  /*6100*/  IMAD.MOV R5, RZ, RZ, -R5 ;  /* 0x000000ffff057224 */ /* 0x000fe200078e0a05 */
[----:B------:R2:W-:Y:S01]  /*6110*/  STL [R1+0x210], R14 ;  /* 0x0002100e01007387 */ /* 0x0005e20000100800 */
[----:B------:R-:W-:Y:S01]  /*6120*/  IMAD R7, R20, R9, R7 ;  /* 0x0000000914077224 */ /* 0x000fe200078e0207 */
[----:B0-----:R-:W-:Y:S01]  /*6130*/  IADD3 R10, R0, 0x122, RZ ;  /* 0x00000122000a7810 */ /* 0x001fe20007ffe0ff */
[----:B------:R-:W-:Y:S02]  /*6140*/  @!P6 IMAD.IADD R3, R3, 0x1, -R20 ;  /* 0x000000010303e824 */ /* 0x000fe400078e0a14 */
[C---:B------:R-:W-:Y:S01]  /*6150*/  IMAD R6, R20.reuse, R5, R6 ;  /* 0x0000000514067224 */ /* 0x040fe200078e0206 */
[----:B------:R-:W-:Y:S01]  /*6160*/  ISETP.GT.U32.AND P6, PT, R20, R7, PT ;  /* 0x000000071400720c */ /* 0x000fe20003fc4070 */
[--C-:B------:R-:W-:Y:S01]  /*6170*/  @!P3 IMAD.IADD R12, R12, 0x1, -R20.reuse ;  /* 0x000000010c0cb824 */ /* 0x100fe200078e0a14 */
[----:B-1----:R-:W-:Y:S01]  /*6180*/  IADD3 R8, R0, 0x120, RZ ;  /* 0x0000012000087810 */ /* 0x002fe20007ffe0ff */
[----:B------:R-:W-:Y:S01]  /*6190*/  @!P5 IMAD.IADD R13, R13, 0x1, -R20 ;  /* 0x000000010d0dd824 */ /* 0x000fe200078e0a14 */
[----:B------:R-:W-:Y:S01]  /*61a0*/  ISETP.GT.U32.AND P3, PT, R20, R6, PT ;  /* 0x000000061400720c */ /* 0x000fe20003f64070 */
[----:B------:R-:W-:Y:S01]  /*61b0*/  IMAD.MOV.U32 R15, RZ, RZ, R3 ;  /* 0x000000ffff0f7224 */ /* 0x000fe200078e0003 */
[----:B------:R-:W-:Y:S01]  /*61c0*/  IABS R11, R10 ;  /* 0x0000000a000b7213 */ /* 0x000fe20000000000 */
[----:B--2---:R-:W-:Y:S01]  /*61d0*/  IMAD.MOV.U32 R14, RZ, RZ, R12 ;  /* 0x000000ffff0e7224 */ /* 0x004fe200078e000c */
[----:B------:R-:W-:Y:S01]  /*61e0*/  IABS R16, R8 ;  /* 0x0000000800107213 */ /* 0x000fe20000000000 */
[----:B------:R-:W-:Y:S01]  /*61f0*/  @!P0 IMAD.MOV R15, RZ, RZ, -R15 ;  /* 0x000000ffff0f8224 */ /* 0x000fe200078e0a0f */
[----:B------:R-:W-:Y:S01]  /*6200*/  ISETP.GE.AND P5, PT, R2, RZ, PT ;  /* 0x000000ff0200720c */ /* 0x000fe20003fa6270 */
[----:B------:R-:W-:Y:S01]  /*6210*/  IMAD.HI.U32 R5, R26, R11, RZ ;  /* 0x0000000b1a057227 */ /* 0x000fe200078e00ff */
[----:B------:R-:W-:-:S02]  /*6220*/  IADD3 R2, R0, 0x11e, RZ ;  /* 0x0000011e00027810 */ /* 0x000fc40007ffe0ff */
[----:B------:R-:W-:Y:S01]  /*6230*/  STL [R1+0x22c], R15 ;  /* 0x00022c0f01007387 */ /* 0x000fe20000100800 */
[--C-:B------:R-:W-:Y:S01]  /*6240*/  @!P6 IMAD.IADD R7, R7, 0x1, -R20.reuse ;  /* 0x000000010707e824 */ /* 0x100fe200078e0a14 */
[----:B------:R-:W-:Y:S01]  /*6250*/  ISETP.GE.AND P6, PT, R4, RZ, PT ;  /* 0x000000ff0400720c */ /* 0x000fe20003fc6270 */
[----:B------:R-:W-:Y:S01]  /*6260*/  IMAD.HI.U32 R9, R26, R16, RZ ;  /* 0x000000101a097227 */ /* 0x000fe200078e00ff */
[----:B------:R-:W-:Y:S02]  /*6270*/  IADD3 R4, R0, 0x11c, RZ ;  /* 0x0000011c00047810 */ /* 0x000fe40007ffe0ff */
[----:B------:R-:W-:Y:S01]  /*6280*/  ISETP.GT.U32.AND P2, PT, R20, R7, PT ;  /* 0x000000071400720c */ /* 0x000fe20003f44070 */
[----:B------:R-:W-:Y:S02]  /*6290*/  IMAD.MOV R5, RZ, RZ, -R5 ;  /* 0x000000ffff057224 */ /* 0x000fe400078e0a05 */
[----:B------:R-:W-:Y:S02]  /*62a0*/  @!P3 IMAD.IADD R6, R6, 0x1, -R20 ;  /* 0x000000010606b824 */ /* 0x000fe400078e0a14 */
[----:B------:R-:W-:-:S02]  /*62b0*/  IMAD.MOV R9, RZ, RZ, -R9 ;  /* 0x000000ffff097224 */ /* 0x000fc400078e0a09 */
[C---:B------:R-:W-:Y:S01]  /*62c0*/  IMAD R11, R20.reuse, R5, R11 ;  /* 0x00000005140b7224 */ /* 0x040fe200078e020b */
[----:B------:R-:W-:Y:S01]  /*62d0*/  IABS R5, R2 ;  /* 0x0000000200057213 */ /* 0x000fe20000000000 */
[C---:B------:R-:W-:Y:S01]  /*62e0*/  IMAD R16, R20.reuse, R9, R16 ;  /* 0x0000000914107224 */ /* 0x040fe200078e0210 */
[----:B------:R-:W-:Y:S01]  /*62f0*/  ISETP.GT.U32.AND P3, PT, R20, R6, PT ;  /* 0x000000061400720c */ /* 0x000fe20003f64070 */
[----:B------:R-:W-:Y:S01]  /*6300*/  @!P4 IMAD.MOV R13, RZ, RZ, -R13 ;  /* 0x000000ffff0dc224 */ /* 0x000fe200078e0a0d */
[----:B------:R-:W-:Y:S01]  /*6310*/  IABS R9, R4 ;  /* 0x0000000400097213 */ /* 0x000fe20000000000 */
[----:B------:R-:W-:Y:S01]  /*6320*/  IMAD.HI.U32 R3, R26, R5, RZ ;  /* 0x000000051a037227 */ /* 0x000fe200078e00ff */
[C---:B------:R-:W-:Y:S02]  /*6330*/  ISETP.GT.U32.AND P4, PT, R20.reuse, R16, PT ;  /* 0x000000101400720c */ /* 0x040fe40003f84070 */
[----:B------:R-:W-:Y:S01]  /*6340*/  STL [R1+0x218], R13 ;  /* 0x0002180d01007387 */ /* 0x000fe20000100800 */
[----:B------:R-:W-:Y:S01]  /*6350*/  @!P1 IMAD.MOV R14, RZ, RZ, -R14 ;  /* 0x000000ffff0e9224 */ /* 0x000fe200078e0a0e */
[----:B------:R-:W-:Y:S01]  /*6360*/  ISETP.GT.U32.AND P0, PT, R20, R11, PT ;  /* 0x0000000b1400720c */ /* 0x000fe20003f04070 */
[----:B------:R-:W-:Y:S01]  /*6370*/  IMAD.HI.U32 R12, R26, R9, RZ ;  /* 0x000000091a0c7227 */ /* 0x000fe200078e00ff */
[----:B------:R-:W-:-:S02]  /*6380*/  ISETP.GE.AND P1, PT, R10, RZ, PT ;  /* 0x000000ff0a00720c */ /* 0x000fc40003f26270 */
[----:B------:R0:W-:Y:S01]  /*6390*/  STL [R1+0x228], R14 ;  /* 0x0002280e01007387 */ /* 0x0001e20000100800 */
[----:B------:R-:W-:Y:S01]  /*63a0*/  @!P2 IMAD.IADD R7, R7, 0x1, -R20 ;  /* 0x000000010707a824 */ /* 0x000fe200078e0a14 */
[----:B------:R-:W-:Y:S01]  /*63b0*/  ISETP.GE.AND P2, PT, R8, RZ, PT ;  /* 0x000000ff0800720c */ /* 0x000fe20003f46270 */
[----:B------:R-:W-:Y:S02]  /*63c0*/  IMAD.MOV R3, RZ, RZ, -R3 ;  /* 0x000000ffff037224 */ /* 0x000fe400078e0a03 */
[----:B------:R-:W-:Y:S02]  /*63d0*/  IMAD.MOV R12, RZ, RZ, -R12 ;  /* 0x000000ffff0c7224 */ /* 0x000fe400078e0a0c */
[----:B------:R-:W-:Y:S01]  /*63e0*/  @!P3 IMAD.IADD R6, R6, 0x1, -R20 ;  /* 0x000000010606b824 */ /* 0x000fe200078e0a14 */
[----:B------:R-:W-:Y:S01]  /*63f0*/  ISETP.GE.AND P3, PT, R2, RZ, PT ;  /* 0x000000ff0200720c */ /* 0x000fe20003f66270 */
[----:B------:R-:W-:Y:S01]  /*6400*/  IMAD R5, R20, R3, R5 ;  /* 0x0000000314057224 */ /* 0x000fe200078e0205 */
[C---:B------:R-:W-:Y:S01]  /*6410*/  IADD3 R2, R0.reuse, 0x11a, RZ ;  /* 0x0000011a00027810 */ /* 0x040fe20007ffe0ff */
[----:B0-----:R-:W-:Y:S01]  /*6420*/  IMAD.MOV.U32 R14, RZ, RZ, R7 ;  /* 0x000000ffff0e7224 */ /* 0x001fe200078e0007 */
[----:B------:R-:W-:Y:S01]  /*6430*/  IADD3 R3, R0, 0x118, RZ ;  /* 0x0000011800037810 */ /* 0x000fe20007ffe0ff */
[C---:B------:R-:W-:Y:S01]  /*6440*/  IMAD R9, R20.reuse, R12, R9 ;  /* 0x0000000c14097224 */ /* 0x040fe200078e0209 */
[----:B------:R-:W-:Y:S01]  /*6450*/  IABS R10, R2 ;  /* 0x00000002000a7213 */ /* 0x000fe20000000000 */
[----:B------:R-:W-:Y:S01]  /*6460*/  IMAD.MOV.U32 R13, RZ, RZ, R6 ;  /* 0x000000ffff0d7224 */ /* 0x000fe200078e0006 */
[----:B------:R-:W-:Y:S01]  /*6470*/  IABS R8, R3 ;  /* 0x0000000300087213 */ /* 0x000fe20000000000 */
[----:B------:R-:W-:Y:S01]  /*6480*/  @!P5 IMAD.MOV R14, RZ, RZ, -R14 ;  /* 0x000000ffff0ed224 */ /* 0x000fe200078e0a0e */
[----:B------:R-:W-:Y:S01]  /*6490*/  ISETP.GT.U32.AND P5, PT, R20, R5, PT ;  /* 0x000000051400720c */ /* 0x000fe20003fa4070 */
[--C-:B------:R-:W-:Y:S01]  /*64a0*/  @!P4 IMAD.IADD R16, R16, 0x1, -R20.reuse ;  /* 0x000000011010c824 */ /* 0x100fe200078e0a14 */
[----:B------:R-:W-:Y:S01]  /*64b0*/  IADD3 R7, R0, 0x116, RZ ;  /* 0x0000011600077810 */ /* 0x000fe20007ffe0ff */
[----:B------:R-:W-:Y:S01]  /*64c0*/  @!P6 IMAD.MOV R13, RZ, RZ, -R13 ;  /* 0x000000ffff0de224 */ /* 0x000fe200078e0a0d */
[C---:B------:R-:W-:Y:S01]  /*64d0*/  ISETP.GT.U32.AND P6, PT, R20.reuse, R9, PT ;  /* 0x000000091400720c */ /* 0x040fe20003fc4070 */
[----:B------:R-:W-:Y:S01]  /*64e0*/  @!P0 IMAD.IADD R11, R11, 0x1, -R20 ;  /* 0x000000010b0b8824 */ /* 0x000fe200078e0a14 */
[----:B------:R-:W-:Y:S01]  /*64f0*/  ISETP.GT.U32.AND P4, PT, R20, R16, PT ;  /* 0x000000101400720c */ /* 0x000fe20003f84070 */
[----:B------:R-:W-:Y:S01]  /*6500*/  IMAD.HI.U32 R6, R26, R10, RZ ;  /* 0x0000000a1a067227 */ /* 0x000fe200078e00ff */
[----:B------:R0:W-:Y:S02]  /*6510*/  STL [R1+0x21c], R14 ;  /* 0x00021c0e01007387 */ /* 0x0001e40000100800 */
[----:B------:R-:W-:Y:S01]  /*6520*/  ISETP.GT.U32.AND P0, PT, R20, R11, PT ;  /* 0x0000000b1400720c */ /* 0x000fe20003f04070 */
[----:B------:R-:W-:Y:S01]  /*6530*/  IMAD.MOV R6, RZ, RZ, -R6 ;  /* 0x000000ffff067224 */ /* 0x000fe200078e0a06 */
[----:B------:R-:W-:Y:S01]  /*6540*/  STL [R1+0x224], R13 ;  /* 0x0002240d01007387 */ /* 0x000fe20000100800 */
[----:B------:R-:W-:-:S02]  /*6550*/  @!P5 IMAD.IADD R5, R5, 0x1, -R20 ;  /* 0x000000010505d824 */ /* 0x000fc400078e0a14 */
[----:B------:R-:W-:Y:S01]  /*6560*/  IMAD R10, R20, R6, R10 ;  /* 0x00000006140a7224 */ /* 0x000fe200078e020a */
[----:B------:R-:W-:Y:S01]  /*6570*/  IADD3 R6, R0, 0x10e, RZ ;  /* 0x0000010e00067810 */ /* 0x000fe20007ffe0ff */
[--C-:B------:R-:W-:Y:S01]  /*6580*/  @!P6 IMAD.IADD R9, R9, 0x1, -R20.reuse ;  /* 0x000000010909e824 */ /* 0x100fe200078e0a14 */
[----:B------:R-:W-:Y:S01]  /*6590*/  ISETP.GT.U32.AND P5, PT, R20, R5, PT ;  /* 0x000000051400720c */ /* 0x000fe20003fa4070 */
[----:B------:R-:W-:Y:S01]  /*65a0*/  @!P4 IMAD.IADD R16, R16, 0x1, -R20 ;  /* 0x000000011010c824 */ /* 0x000fe200078e0a14 */
[----:B------:R-:W-:Y:S01]  /*65b0*/  ISETP.GE.AND P4, PT, R2, RZ, PT ;  /* 0x000000ff0200720c */ /* 0x000fe20003f86270 */
[----:B------:R-:W-:Y:S01]  /*65c0*/  IMAD.HI.U32 R2, R26, R8, RZ ;  /* 0x000000081a027227 */ /* 0x000fe200078e00ff */
[----:B------:R-:W-:-:S03]  /*65d0*/  ISETP.GT.U32.AND P6, PT, R20, R9, PT ;  /* 0x000000091400720c */ /* 0x000fc60003fc4070 */
[----:B------:R-:W-:Y:S02]  /*65e0*/  IMAD.MOV R2, RZ, RZ, -R2 ;  /* 0x000000ffff027224 */ /* 0x000fe400078e0a02 */
[----:B------:R-:W-:Y:S01]  /*65f0*/  @!P0 IMAD.IADD R11, R11, 0x1, -R20 ;  /* 0x000000010b0b8824 */ /* 0x000fe200078e0a14 */
[----:B------:R-:W-:Y:S01]  /*6600*/  ISETP.GE.AND P0, PT, R4, RZ, PT ;  /* 0x000000ff0400720c */ /* 0x000fe20003f06270 */
[C---:B------:R-:W-:Y:S01]  /*6610*/  IMAD R8, R20.reuse, R2, R8 ;  /* 0x0000000214087224 */ /* 0x040fe200078e0208 */
[----:B------:R-:W-:Y:S01]  /*6620*/  IABS R4, R7 ;  /* 0x0000000700047213 */ /* 0x000fe20000000000 */
[--C-:B------:R-:W-:Y:S01]  /*6630*/  @!P5 IMAD.IADD R5, R5, 0x1, -R20.reuse ;  /* 0x000000010505d824 */ /* 0x100fe200078e0a14 */
[----:B------:R-:W-:Y:S01]  /*6640*/  ISETP.GT.U32.AND P5, PT, R20, R10, PT ;  /* 0x0000000a1400720c */ /* 0x000fe20003fa4070 */
[----:B------:R-:W-:Y:S01]  /*6650*/  IMAD.MOV.U32 R12, RZ, RZ, R11 ;  /* 0x000000ffff0c7224 */ /* 0x000fe200078e000b */
[----:B------:R-:W-:Y:S01]  /*6660*/  IADD3 R11, R0, 0x114, RZ ;  /* 0x00000114000b7810 */ /* 0x000fe20007ffe0ff */
[----:B------:R-:W-:Y:S01]  /*6670*/  @!P6 IMAD.IADD R9, R9, 0x1, -R20 ;  /* 0x000000010909e824 */ /* 0x000fe200078e0a14 */
[----:B------:R-:W-:Y:S01]  /*6680*/  ISETP.GT.U32.AND P6, PT, R20, R8, PT ;  /* 0x000000081400720c */ /* 0x000fe20003fc4070 */
[----:B------:R-:W-:Y:S01]  /*6690*/  @!P1 IMAD.MOV R12, RZ, RZ, -R12 ;  /* 0x000000ffff0c9224 */ /* 0x000fe200078e0a0c */
[----:B------:R-:W-:Y:S01]  /*66a0*/  ISETP.GE.AND P1, PT, R3, RZ, PT ;  /* 0x000000ff0300720c */ /* 0x000fe20003f26270 */
[----:B------:R-:W-:Y:S01]  /*66b0*/  IMAD.HI.U32 R3, R26, R4, RZ ;  /* 0x000000041a037227 */ /* 0x000fe200078e00ff */
[----:B0-----:R-:W-:-:S02]  /*66c0*/  IABS R14, R11 ;  /* 0x0000000b000e7213 */ /* 0x001fc40000000000 */
[----:B------:R0:W-:Y:S01]  /*66d0*/  STL [R1+0x220], R12 ;  /* 0x0002200c01007387 */ /* 0x0001e20000100800 */
[----:B------:R-:W-:Y:S01]  /*66e0*/  IMAD.MOV R3, RZ, RZ, -R3 ;  /* 0x000000ffff037224 */ /* 0x000fe200078e0a03 */
[----:B------:R-:W-:Y:S01]  /*66f0*/  IADD3 R2, R0, 0x110, RZ ;  /* 0x0000011000027810 */ /* 0x000fe20007ffe0ff */
[----:B------:R-:W-:Y:S02]  /*6700*/  @!P5 IMAD.IADD R10, R10, 0x1, -R20 ;  /* 0x000000010a0ad824 */ /* 0x000fe400078e0a14 */
[----:B------:R-:W-:Y:S01]  /*6710*/  IMAD R4, R20, R3, R4 ;  /* 0x0000000314047224 */ /* 0x000fe200078e0204 */
[----:B------:R-:W-:Y:S01]  /*6720*/  IABS R3, R2 ;  /* 0x0000000200037213 */ /* 0x000fe20000000000 */
[----:B------:R-:W-:Y:S01]  /*6730*/  @!P6 IMAD.IADD R8, R8, 0x1, -R20 ;  /* 0x000000010808e824 */ /* 0x000fe200078e0a14 */
[----:B------:R-:W-:Y:S01]  /*6740*/  ISETP.GT.U32.AND P6, PT, R20, R10, PT ;  /* 0x0000000a1400720c */ /* 0x000fe20003fc4070 */
[----:B------:R-:W-:Y:S01]  /*6750*/  IMAD.HI.U32 R17, R26, R14, RZ ;  /* 0x0000000e1a117227 */ /* 0x000fe200078e00ff */
[----:B0-----:R-:W-:-:S02]  /*6760*/  IADD3 R12, R0, 0x112, RZ ;  /* 0x00000112000c7810 */ /* 0x001fc40007ffe0ff */
[C---:B------:R-:W-:Y:S01]  /*6770*/  ISETP.GT.U32.AND P5, PT, R20.reuse, R4, PT ;  /* 0x000000041400720c */ /* 0x040fe20003fa4070 */
[----:B------:R-:W-:Y:S01]  /*6780*/  IMAD.MOV R17, RZ, RZ, -R17 ;  /* 0x000000ffff117224 */ /* 0x000fe200078e0a11 */
[----:B------:R-:W-:Y:S01]  /*6790*/  IABS R13, R12 ;  /* 0x0000000c000d7213 */ /* 0x000fe20000000000 */
[----:B------:R-:W-:Y:S01]  /*67a0*/  @!P2 IMAD.MOV R16, RZ, RZ, -R16 ;  /* 0x000000ffff10a224 */ /* 0x000fe200078e0a10 */
[----:B------:R-:W-:Y:S01]  /*67b0*/  ISETP.GE.AND P2, PT, R7, RZ, PT ;  /* 0x000000ff0700720c */ /* 0x000fe20003f46270 */
[----:B------:R-:W-:Y:S01]  /*67c0*/  IMAD R7, R20, R17, R14 ;  /* 0x0000001114077224 */ /* 0x000fe200078e020e */
[----:B------:R-:W-:Y:S01]  /*67d0*/  IABS R14, R6 ;  /* 0x00000006000e7213 */ /* 0x000fe20000000000 */
[----:B------:R-:W-:Y:S01]  /*67e0*/  IMAD.HI.U32 R15, R26, R13, RZ ;  /* 0x0000000d1a0f7227 */ /* 0x000fe200078e00ff */
[----:B------:R0:W-:Y:S03]  /*67f0*/  STL [R1+0x214], R16 ;  /* 0x0002141001007387 */ /* 0x0001e60000100800 */
[----:B------:R-:W-:-:S02]  /*6800*/  IMAD.MOV R15, RZ, RZ, -R15 ;  /* 0x000000ffff0f7224 */ /* 0x000fc400078e0a0f */
[--C-:B------:R-:W-:Y:S01]  /*6810*/  @!P6 IMAD.IADD R10, R10, 0x1, -R20.reuse ;  /* 0x000000010a0ae824 */ /* 0x100fe200078e0a14 */
[----:B------:R-:W-:Y:S01]  /*6820*/  ISETP.GT.U32.AND P6, PT, R20, R7, PT ;  /* 0x000000071400720c */ /* 0x000fe20003fc4070 */
[----:B------:R-:W-:Y:S02]  /*6830*/  IMAD.MOV.U32 R18, RZ, RZ, R5 ;  /* 0x000000ffff127224 */ /* 0x000fe400078e0005 */
[----:B------:R-:W-:Y:S01]  /*6840*/  @!P5 IMAD.IADD R4, R4, 0x1, -R20 ;  /* 0x000000010404d824 */ /* 0x000fe200078e0a14 */
[C---:B------:R-:W-:Y:S01]  /*6850*/  ISETP.GT.U32.AND P5, PT, R20.reuse, R8, PT ;  /* 0x000000081400720c */ /* 0x040fe20003fa4070 */
[----:B0-----:R-:W-:Y:S02]  /*6860*/  IMAD.MOV.U32 R16, RZ, RZ, R3 ;  /* 0x000000ffff107224 */ /* 0x001fe400078e0003 */
[----:B------:R-:W-:Y:S02]  /*6870*/  IMAD R3, R20, R15, R13 ;  /* 0x0000000f14037224 */ /* 0x000fe400078e020d */
[----:B------:R-:W-:-:S04]  /*6880*/  IMAD.HI.U32 R5, R26, R16, RZ ;  /* 0x000000101a057227 */ /* 0x000fc800078e00ff */
[----:B------:R-:W-:Y:S02]  /*6890*/  IMAD.MOV.U32 R13, RZ, RZ, R10 ;  /* 0x000000ffff0d7224 */ /* 0x000fe400078e000a */
[----:B------:R-:W-:Y:S02]  /*68a0*/  IMAD.MOV R5, RZ, RZ, -R5 ;  /* 0x000000ffff057224 */ /* 0x000fe400078e0a05 */
[----:B------:R-:W-:Y:S01]  /*68b0*/  @!P4 IMAD.MOV R13, RZ, RZ, -R13 ;  /* 0x000000ffff0dc224 */ /* 0x000fe200078e0a0d */
[C---:B------:R-:W-:Y:S01]  /*68c0*/  ISETP.GT.U32.AND P4, PT, R20.reuse, R3, PT ;  /* 0x000000031400720c */ /* 0x040fe20003f84070 */
[----:B------:R-:W-:Y:S01]  /*68d0*/  IMAD R10, R20, R5, R16 ;  /* 0x00000005140a7224 */ /* 0x000fe200078e0210 */
[----:B------:R-:W-:Y:S01]  /*68e0*/  IADD3 R5, R0, 0x10c, RZ ;  /* 0x0000010c00057810 */ /* 0x000fe20007ffe0ff */
[----:B------:R-:W-:Y:S01]  /*68f0*/  @!P3 IMAD.MOV R18, RZ, RZ, -R18 ;  /* 0x000000ffff12b224 */ /* 0x000fe200078e0a12 */
[C---:B------:R-:W-:Y:S01]  /*6900*/  ISETP.GT.U32.AND P3, PT, R20.reuse, R4, PT ;  /* 0x000000041400720c */ /* 0x040fe20003f64070 */
[----:B------:R-:W-:Y:S01]  /*6910*/  @!P6 IMAD.IADD R7, R7, 0x1, -R20 ;  /* 0x000000010707e824 */ /* 0x000fe200078e0a14 */
[----:B------:R-:W-:Y:S01]  /*6920*/  ISETP.GT.U32.AND P6, PT, R20, R10, PT ;  /* 0x0000000a1400720c */ /* 0x000fe20003fc4070 */
[----:B------:R-:W-:Y:S01]  /*6930*/  IMAD.MOV.U32 R15, RZ, RZ, R9 ;  /* 0x000000ffff0f7224 */ /* 0x000fe200078e0009 */
[----:B------:R-:W-:Y:S01]  /*6940*/  STL [R1+0x208], R18 ;  /* 0x0002081201007387 */ /* 0x000fe20000100800 */
[----:B------:R-:W-:-:S04]  /*6950*/  IMAD.HI.U32 R9, R26, R14, RZ ;  /* 0x0000000e1a097227 */ /* 0x000fc800078e00ff */
[--C-:B------:R-:W-:Y:S01]  /*6960*/  @!P5 IMAD.IADD R8, R8, 0x1, -R20.reuse ;  /* 0x000000010808d824 */ /* 0x100fe200078e0a14 */
[----:B------:R-:W-:Y:S01]  /*6970*/  ISETP.GE.AND P5, PT, R12, RZ, PT ;  /* 0x000000ff0c00720c */ /* 0x000fe20003fa6270 */
[----:B------:R-:W-:Y:S01]  /*6980*/  @!P0 IMAD.MOV R15, RZ, RZ, -R15 ;  /* 0x000000ffff0f8224 */ /* 0x000fe200078e0a0f */
[----:B------:R-:W-:Y:S01]  /*6990*/  ISETP.GE.AND P0, PT, R11, RZ, PT ;  /* 0x000000ff0b00720c */ /* 0x000fe20003f06270 */
[----:B------:R-:W-:Y:S01]  /*69a0*/  @!P4 IMAD.IADD R3, R3, 0x1, -R20 ;  /* 0x000000010303c824 */ /* 0x000fe200078e0a14 */
[----:B------:R-:W-:Y:S01]  /*69b0*/  IADD3 R12, R0, 0x106, RZ ;  /* 0x00000106000c7810 */ /* 0x000fe20007ffe0ff */
[----:B------:R-:W-:Y:S01]  /*69c0*/  IMAD.MOV R9, RZ, RZ, -R9 ;  /* 0x000000ffff097224 */ /* 0x000fe200078e0a09 */
[----:B------:R-:W-:Y:S01]  /*69d0*/  STL [R1+0x204], R15 ;  /* 0x0002040f01007387 */ /* 0x000fe20000100800 */
[----:B------:R-:W-:Y:S01]  /*69e0*/  IMAD.MOV.U32 R11, RZ, RZ, R8 ;  /* 0x000000ffff0b7224 */ /* 0x000fe200078e0008 */
[----:B------:R-:W-:Y:S01]  /*69f0*/  ISETP.GT.U32.AND P4, PT, R20, R3, PT ;  /* 0x000000031400720c */ /* 0x000fe20003f84070 */
[----:B------:R-:W-:Y:S01]  /*6a00*/  @!P3 IMAD.IADD R4, R4, 0x1, -R20 ;  /* 0x000000010404b824 */ /* 0x000fe200078e0a14 */
[----:B------:R-:W-:Y:S01]  /*6a10*/  ISETP.GE.AND P3, PT, R2, RZ, PT ;  /* 0x000000ff0200720c */ /* 0x000fe20003f66270 */
[C---:B------:R-:W-:Y:S01]  /*6a20*/  IMAD R2, R20.reuse, R9, R14 ;  /* 0x0000000914027224 */ /* 0x040fe200078e020e */
[----:B------:R-:W-:Y:S01]  /*6a30*/  IABS R14, R5 ;  /* 0x00000005000e7213 */ /* 0x000fe20000000000 */
[----:B------:R-:W-:Y:S01]  /*6a40*/  @!P1 IMAD.MOV R11, RZ, RZ, -R11 ;  /* 0x000000ffff0b9224 */ /* 0x000fe200078e0a0b */
[----:B------:R-:W-:Y:S01]  /*6a50*/  ISETP.GT.U32.AND P1, PT, R20, R7, PT ;  /* 0x000000071400720c */ /* 0x000fe20003f24070 */
[----:B------:R-:W-:Y:S01]  /*6a60*/  @!P6 IMAD.IADD R10, R10, 0x1, -R20 ;  /* 0x000000010a0ae824 */ /* 0x000fe200078e0a14 */
[----:B------:R0:W-:Y:S01]  /*6a70*/  STL [R1+0x200], R13 ;  /* 0x0002000d01007387 */ /* 0x0001e20000100800 */
[----:B------:R-:W-:Y:S01]  /*6a80*/  IMAD.HI.U32 R16, R26, R14, RZ ;  /* 0x0000000e1a107227 */ /* 0x000fe200078e00ff */
[----:B------:R-:W-:-:S02]  /*6a90*/  IADD3 R9, R0, 0x10a, RZ ;  /* 0x0000010a00097810 */ /* 0x000fc40007ffe0ff */
[----:B------:R-:W-:Y:S01]  /*6aa0*/  ISETP.GT.U32.AND P6, PT, R20, R10, PT ;  /* 0x0000000a1400720c */ /* 0x000fe20003fc4070 */
[----:B------:R-:W-:Y:S01]  /*6ab0*/  IMAD.MOV R16, RZ, RZ, -R16 ;  /* 0x000000ffff107224 */ /* 0x000fe200078e0a10 */
[----:B------:R1:W-:Y:S01]  /*6ac0*/  STL [R1+0x1fc], R11 ;  /* 0x0001fc0b01007387 */ /* 0x0003e20000100800 */
[----:B------:R-:W-:Y:S01]  /*6ad0*/  @!P4 IMAD.IADD R3, R3, 0x1, -R20 ;  /* 0x000000010303c824 */ /* 0x000fe200078e0a14 */
[----:B------:R-:W-:Y:S01]  /*6ae0*/  ISETP.GE.AND P4, PT, R6, RZ, PT ;  /* 0x000000ff0600720c */ /* 0x000fe20003f86270 */
[----:B------:R-:W-:Y:S01]  /*6af0*/  IMAD R6, R20, R16, R14 ;  /* 0x0000001014067224 */ /* 0x000fe200078e020e */
[----:B0-----:R-:W-:Y:S01]  /*6b00*/  IADD3 R13, R0, 0x108, RZ ;  /* 0x00000108000d7810 */ /* 0x001fe20007ffe0ff */
[--C-:B------:R-:W-:Y:S01]  /*6b10*/  @!P1 IMAD.IADD R7, R7, 0x1, -R20.reuse ;  /* 0x0000000107079824 */ /* 0x100fe200078e0a14 */
[----:B------:R-:W-:Y:S01]  /*6b20*/  ISETP.GT.U32.AND P1, PT, R20, R2, PT ;  /* 0x000000021400720c */ /* 0x000fe20003f24070 */
[----:B------:R-:W-:Y:S01]  /*6b30*/  @!P5 IMAD.MOV R3, RZ, RZ, -R3 ;  /* 0x000000ffff03d224 */ /* 0x000fe200078e0a03 */
[----:B------:R-:W-:Y:S01]  /*6b40*/  IABS R8, R13 ;  /* 0x0000000d00087213 */ /* 0x000fe20000000000 */
[----:B------:R-:W-:Y:S01]  /*6b50*/  IMAD.MOV.U32 R18, RZ, RZ, R7 ;  /* 0x000000ffff127224 */ /* 0x000fe200078e0007 */
[----:B-1----:R-:W-:Y:S01]  /*6b60*/  IABS R11, R12 ;  /* 0x0000000c000b7213 */ /* 0x002fe20000000000 */
[----:B------:R-:W-:Y:S01]  /*6b70*/  @!P6 IMAD.IADD R10, R10, 0x1, -R20 ;  /* 0x000000010a0ae824 */ /* 0x000fe200078e0a14 */
[----:B------:R-:W-:Y:S01]  /*6b80*/  ISETP.GT.U32.AND P6, PT, R20, R6, PT ;  /* 0x000000061400720c */ /* 0x000fe20003fc4070 */
[----:B------:R-:W-:Y:S01]  /*6b90*/  IMAD.HI.U32 R17, R26, R8, RZ ;  /* 0x000000081a117227 */ /* 0x000fe200078e00ff */
[----:B------:R-:W-:-:S03]  /*6ba0*/  IABS R15, R9 ;  /* 0x00000009000f7213 */ /* 0x000fc60000000000 */
[----:B------:R-:W-:-:S04]  /*6bb0*/  IMAD.HI.U32 R16, R26, R11, RZ ;  /* 0x0000000b1a107227 */ /* 0x000fc800078e00ff */
[--C-:B------:R-:W-:Y:S01]  /*6bc0*/  @!P1 IMAD.IADD R2, R2, 0x1, -R20.reuse ;  /* 0x0000000102029824 */ /* 0x100fe200078e0a14 */
[----:B------:R-:W-:Y:S01]  /*6bd0*/  ISETP.GE.AND P1, PT, R5, RZ, PT ;  /* 0x000000ff0500720c */ /* 0x000fe20003f26270 */
[----:B------:R-:W-:Y:S01]  /*6be0*/  IMAD.MOV R17, RZ, RZ, -R17 ;  /* 0x000000ffff117224 */ /* 0x000fe200078e0a11 */
[----:B------:R-:W-:Y:S01]  /*6bf0*/  IADD3 R5, R0, 0x104, RZ ;  /* 0x0000010400057810 */ /* 0x000fe20007ffe0ff */
[----:B------:R-:W-:Y:S01]  /*6c00*/  @!P6 IMAD.IADD R6, R6, 0x1, -R20 ;  /* 0x000000010606e824 */ /* 0x000fe200078e0a14 */
[C---:B------:R-:W-:Y:S01]  /*6c10*/  ISETP.GT.U32.AND P6, PT, R20.reuse, R2, PT ;  /* 0x000000021400720c */ /* 0x040fe20003fc4070 */
[----:B------:R-:W-:Y:S02]  /*6c20*/  IMAD.MOV R16, RZ, RZ, -R16 ;  /* 0x000000ffff107224 */ /* 0x000fe400078e0a10 */
[----:B------:R-:W-:Y:S02]  /*6c30*/  IMAD R8, R20, R17, R8 ;  /* 0x0000001114087224 */ /* 0x000fe400078e0208 */
[----:B------:R-:W-:-:S03]  /*6c40*/  IMAD.HI.U32 R14, R26, R15, RZ ;  /* 0x0000000f1a0e7227 */ /* 0x000fc600078e00ff */
[C---:B------:R-:W-:Y:S01]  /*6c50*/  ISETP.GT.U32.AND P5, PT, R20.reuse, R8, PT ;  /* 0x000000081400720c */ /* 0x040fe20003fa4070 */
[----:B------:R-:W-:Y:S01]  /*6c60*/  IMAD R11, R20, R16, R11 ;  /* 0x00000010140b7224 */ /* 0x000fe200078e020b */
[----:B------:R-:W-:Y:S01]  /*6c70*/  IABS R16, R5 ;  /* 0x0000000500107213 */ /* 0x000fe20000000000 */
[----:B------:R-:W-:Y:S02]  /*6c80*/  IMAD.MOV R14, RZ, RZ, -R14 ;  /* 0x000000ffff0e7224 */ /* 0x000fe400078e0a0e */
[----:B------:R-:W-:Y:S01]  /*6c90*/  @!P6 IMAD.IADD R2, R2, 0x1, -R20 ;  /* 0x000000010202e824 */ /* 0x000fe200078e0a14 */
[C---:B------:R-:W-:Y:S01]  /*6ca0*/  ISETP.GT.U32.AND P6, PT, R20.reuse, R11, PT ;  /* 0x0000000b1400720c */ /* 0x040fe20003fc4070 */
[----:B------:R-:W-:Y:S01]  /*6cb0*/  @!P2 IMAD.MOV R4, RZ, RZ, -R4 ;  /* 0x000000ffff04a224 */ /* 0x000fe200078e0a04 */
[C---:B------:R-:W-:Y:S01]  /*6cc0*/  ISETP.GT.U32.AND P2, PT, R20.reuse, R6, PT ;  /* 0x000000061400720c */ /* 0x040fe20003f44070 */
[----:B------:R-:W-:Y:S01]  /*6cd0*/  IMAD R14, R20, R14, R15 ;  /* 0x0000000e140e7224 */ /* 0x000fe200078e020f */
[----:B------:R-:W-:Y:S01]  /*6ce0*/  IADD3 R15, R0, 0x102, RZ ;  /* 0x00000102000f7810 */ /* 0x000fe20007ffe0ff */
[----:B------:R-:W-:Y:S01]  /*6cf0*/  @!P0 IMAD.MOV R18, RZ, RZ, -R18 ;  /* 0x000000ffff128224 */ /* 0x000fe200078e0a12 */
[----:B------:R0:W-:Y:S01]  /*6d00*/  STL [R1+0x1f8], R4 ;  /* 0x0001f80401007387 */ /* 0x0001e20000100800 */
[----:B------:R-:W-:Y:S01]  /*6d10*/  IMAD.MOV.U32 R7, RZ, RZ, R16 ;  /* 0x000000ffff077224 */ /* 0x000fe200078e0010 */
[----:B------:R-:W-:Y:S01]  /*6d20*/  ISETP.GT.U32.AND P0, PT, R20, R14, PT ;  /* 0x0000000e1400720c */ /* 0x000fe20003f04070 */
[----:B------:R-:W-:Y:S01]  /*6d30*/  @!P5 IMAD.IADD R8, R8, 0x1, -R20 ;  /* 0x000000010808d824 */ /* 0x000fe200078e0a14 */
[----:B------:R-:W-:Y:S01]  /*6d40*/  STL [R1+0x1f0], R18 ;  /* 0x0001f01201007387 */ /* 0x000fe20000100800 */
[----:B------:R-:W-:-:S02]  /*6d50*/  IMAD.MOV.U32 R16, RZ, RZ, R10 ;  /* 0x000000ffff107224 */ /* 0x000fc400078e000a */
[----:B------:R-:W-:Y:S01]  /*6d60*/  IMAD.HI.U32 R10, R26, R7, RZ ;  /* 0x000000071a0a7227 */ /* 0x000fe200078e00ff */
[----:B------:R1:W-:Y:S01]  /*6d70*/  STL [R1+0x1ec], R3 ;  /* 0x0001ec0301007387 */ /* 0x0003e20000100800 */
[----:B0-----:R-:W-:Y:S02]  /*6d80*/  IABS R4, R15 ;  /* 0x0000000f00047213 */ /* 0x001fe40000000000 */
[----:B------:R-:W-:Y:S01]  /*6d90*/  @!P6 IMAD.IADD R11, R11, 0x1, -R20 ;  /* 0x000000010b0be824 */ /* 0x000fe200078e0a14 */
[----:B------:R-:W-:Y:S01]  /*6da0*/  ISETP.GT.U32.AND P6, PT, R20, R8, PT ;  /* 0x000000081400720c */ /* 0x000fe20003fc4070 */
[----:B------:R-:W-:Y:S02]  /*6db0*/  IMAD.MOV R10, RZ, RZ, -R10 ;  /* 0x000000ffff0a7224 */ /* 0x000fe400078e0a0a */
[----:B------:R-:W-:Y:S01]  /*6dc0*/  @!P3 IMAD.MOV R16, RZ, RZ, -R16 ;  /* 0x000000ffff10b224 */ /* 0x000fe200078e0a10 */
[----:B------:R-:W-:Y:S01]  /*6dd0*/  ISETP.GE.AND P3, PT, R9, RZ, PT ;  /* 0x000000ff0900720c */ /* 0x000fe20003f66270 */
[----:B------:R-:W-:Y:S01]  /*6de0*/  @!P2 IMAD.IADD R6, R6, 0x1, -R20 ;  /* 0x000000010606a824 */ /* 0x000fe200078e0a14 */
[----:B------:R-:W-:Y:S01]  /*6df0*/  ISETP.GE.AND P2, PT, R13, RZ, PT ;  /* 0x000000ff0d00720c */ /* 0x000fe20003f46270 */
[----:B-1----:R-:W-:Y:S01]  /*6e00*/  IMAD.MOV.U32 R3, RZ, RZ, R4 ;  /* 0x000000ffff037224 */ /* 0x002fe200078e0004 */
[----:B------:R0:W-:Y:S01]  /*6e10*/  STL [R1+0x1e8], R16 ;  /* 0x0001e81001007387 */ /* 0x0001e20000100800 */
[----:B------:R-:W-:Y:S01]  /*6e20*/  @!P0 IMAD.IADD R14, R14, 0x1, -R20 ;  /* 0x000000010e0e8824 */ /* 0x000fe200078e0a14 */
[----:B------:R-:W-:Y:S01]  /*6e30*/  ISETP.GE.AND P0, PT, R12, RZ, PT ;  /* 0x000000ff0c00720c */ /* 0x000fe20003f06270 */
[----:B------:R-:W-:Y:S01]  /*6e40*/  IMAD.HI.U32 R4, R26, R3, RZ ;  /* 0x000000031a047227 */ /* 0x000fe200078e00ff */
[----:B------:R-:W-:-:S02]  /*6e50*/  IADD3 R9, R0, 0xfc, RZ ;  /* 0x000000fc00097810 */ /* 0x000fc40007ffe0ff */
[C---:B------:R-:W-:Y:S01]  /*6e60*/  ISETP.GT.U32.AND P5, PT, R20.reuse, R14, PT ;  /* 0x0000000e1400720c */ /* 0x040fe20003fa4070 */
[----:B------:R-:W-:Y:S01]  /*6e70*/  IMAD R7, R20, R10, R7 ;  /* 0x0000000a14077224 */ /* 0x000fe200078e0207 */
[----:B------:R-:W-:Y:S01]  /*6e80*/  IADD3 R10, R0, 0x100, RZ ;  /* 0x00000100000a7810 */ /* 0x000fe20007ffe0ff */
[----:B------:R-:W-:Y:S02]  /*6e90*/  IMAD.MOV R4, RZ, RZ, -R4 ;  /* 0x000000ffff047224 */ /* 0x000fe400078e0a04 */
[----:B0-----:R-:W-:Y:S02]  /*6ea0*/  IMAD.MOV.U32 R16, RZ, RZ, R2 ;  /* 0x000000ffff107224 */ /* 0x001fe400078e0002 */
[----:B------:R-:W-:Y:S01]  /*6eb0*/  IMAD R2, R20, R4, R3 ;  /* 0x0000000414027224 */ /* 0x000fe200078e0203 */
[----:B------:R-:W-:Y:S01]  /*6ec0*/  IADD3 R4, R0, 0xfe, RZ ;  /* 0x000000fe00047810 */ /* 0x000fe20007ffe0ff */
[----:B------:R-:W-:Y:S01]  /*6ed0*/  @!P1 IMAD.MOV R6, RZ, RZ, -R6 ;  /* 0x000000ffff069224 */ /* 0x000fe200078e0a06 */
[----:B------:R-:W-:Y:S01]  /*6ee0*/  ISETP.GT.U32.AND P1, PT, R20, R7, PT ;  /* 0x000000071400720c */ /* 0x000fe20003f24070 */
[----:B------:R-:W-:Y:S01]  /*6ef0*/  @!P6 IMAD.IADD R8, R8, 0x1, -R20 ;  /* 0x000000010808e824 */ /* 0x000fe200078e0a14 */
[----:B------:R-:W-:Y:S01]  /*6f00*/  ISETP.GT.U32.AND P6, PT, R20, R2, PT ;  /* 0x000000021400720c */ /* 0x000fe20003fc4070 */
[----:B------:R-:W-:Y:S01]  /*6f10*/  @!P4 IMAD.MOV R16, RZ, RZ, -R16 ;  /* 0x000000ffff10c224 */ /* 0x000fe200078e0a10 */
[----:B------:R-:W-:Y:S01]  /*6f20*/  IABS R3, R10 ;  /* 0x0000000a00037213 */ /* 0x000fe20000000000 */
[----:B------:R-:W-:Y:S01]  /*6f30*/  @!P5 IMAD.IADD R14, R14, 0x1, -R20 ;  /* 0x000000010e0ed824 */ /* 0x000fe200078e0a14 */
[----:B------:R-:W-:-:S02]  /*6f40*/  ISETP.GT.U32.AND P4, PT, R20, R11, PT ;  /* 0x0000000b1400720c */ /* 0x000fc40003f84070 */
[----:B------:R0:W-:Y:S01]  /*6f50*/  STL [R1+0x1e0], R16 ;  /* 0x0001e01001007387 */ /* 0x0001e20000100800 */
[----:B------:R-:W-:Y:S01]  /*6f60*/  ISETP.GE.AND P5, PT, R5, RZ, PT ;  /* 0x000000ff0500720c */ /* 0x000fe20003fa6270 */
[----:B------:R-:W-:Y:S02]  /*6f70*/  IMAD.MOV.U32 R5, RZ, RZ, R3 ;  /* 0x000000ffff057224 */ /* 0x000fe400078e0003 */
[----:B------:R1:W-:Y:S01]  /*6f80*/  STL [R1+0x1d8], R6 ;  /* 0x0001d80601007387 */ /* 0x0003e20000100800 */
[--C-:B------:R-:W-:Y:S01]  /*6f90*/  @!P1 IMAD.IADD R7, R7, 0x1, -R20.reuse ;  /* 0x0000000107079824 */ /* 0x100fe200078e0a14 */
[----:B------:R-:W-:Y:S01]  /*6fa0*/  ISETP.GE.AND P1, PT, R10, RZ, PT ;  /* 0x000000ff0a00720c */ /* 0x000fe20003f26270 */
[----:B------:R-:W-:Y:S02]  /*6fb0*/  @!P6 IMAD.IADD R2, R2, 0x1, -R20 ;  /* 0x000000010202e824 */ /* 0x000fe400078e0a14 */
[----:B------:R-:W-:Y:S01]  /*6fc0*/  IMAD.HI.U32 R13, R26, R5, RZ ;  /* 0x000000051a0d7227 */ /* 0x000fe200078e00ff */
[----:B------:R-:W-:-:S03]  /*6fd0*/  ISETP.GT.U32.AND P6, PT, R20, R7, PT ;  /* 0x000000071400720c */ /* 0x000fc60003fc4070 */
[----:B0-----:R-:W-:Y:S01]  /*6fe0*/  IMAD.MOV.U32 R16, RZ, RZ, R14 ;  /* 0x000000ffff107224 */ /* 0x001fe200078e000e */
[----:B-1----:R-:W-:Y:S01]  /*6ff0*/  IABS R6, R4 ;  /* 0x0000000400067213 */ /* 0x002fe20000000000 */
[----:B------:R-:W-:Y:S01]  /*7000*/  @!P4 IMAD.IADD R11, R11, 0x1, -R20 ;  /* 0x000000010b0bc824 */ /* 0x000fe200078e0a14 */
[----:B------:R-:W-:Y:S01]  /*7010*/  ISETP.GE.AND P4, PT, R15, RZ, PT ;  /* 0x000000ff0f00720c */ /* 0x000fe20003f86270 */
[----:B------:R-:W-:Y:S01]  /*7020*/  @!P3 IMAD.MOV R16, RZ, RZ, -R16 ;  /* 0x000000ffff10b224 */ /* 0x000fe200078e0a10 */
[----:B------:R-:W-:Y:S01]  /*7030*/  ISETP.GT.U32.AND P3, PT, R20, R2, PT ;  /* 0x000000021400720c */ /* 0x000fe20003f64070 */
[----:B------:R-:W-:Y:S01]  /*7040*/  IMAD.MOV.U32 R3, RZ, RZ, R6 ;  /* 0x000000ffff037224 */ /* 0x000fe200078e0006 */
[----:B------:R-:W-:Y:S01]  /*7050*/  IABS R6, R9 ;  /* 0x0000000900067213 */ /* 0x000fe20000000000 */
[----:B------:R-:W-:Y:S01]  /*7060*/  @!P0 IMAD.MOV R11, RZ, RZ, -R11 ;  /* 0x000000ffff0b8224 */ /* 0x000fe200078e0a0b */
[----:B------:R-:W-:Y:S01]  /*7070*/  ISETP.GE.AND P0, PT, R4, RZ, PT ;  /* 0x000000ff0400720c */ /* 0x000fe20003f06270 */
[----:B------:R-:W-:Y:S01]  /*7080*/  IMAD.HI.U32 R12, R26, R3, RZ ;  /* 0x000000031a0c7227 */ /* 0x000fe200078e00ff */
[----:B------:R-:W-:Y:S01]  /*7090*/  STL [R1+0x1d4], R16 ;  /* 0x0001d41001007387 */ /* 0x000fe20000100800 */
[----:B------:R-:W-:-:S02]  /*70a0*/  IADD3 R14, R0, 0xf0, RZ ;  /* 0x000000f0000e7810 */ /* 0x000fc40007ffe0ff */
[----:B------:R-:W-:Y:S02]  /*70b0*/  IMAD.MOV R10, RZ, RZ, -R12 ;  /* 0x000000ffff0a7224 */ /* 0x000fe400078e0a0c */
[----:B------:R-:W-:Y:S02]  /*70c0*/  IMAD.MOV.U32 R12, RZ, RZ, R8 ;  /* 0x000000ffff0c7224 */ /* 0x000fe400078e0008 */
[----:B------:R-:W-:-:S04]  /*70d0*/  IMAD.HI.U32 R8, R26, R6, RZ ;  /* 0x000000061a087227 */ /* 0x000fc800078e00ff */
[----:B------:R-:W-:Y:S02]  /*70e0*/  @!P2 IMAD.MOV R12, RZ, RZ, -R12 ;  /* 0x000000ffff0ca224 */ /* 0x000fe400078e0a0c */
[----:B------:R-:W-:Y:S02]  /*70f0*/  IMAD.MOV R13, RZ, RZ, -R13 ;  /* 0x000000ffff0d7224 */ /* 0x000fe400078e0a0d */
[----:B------:R-:W-:Y:S01]  /*7100*/  IMAD.MOV R4, RZ, RZ, -R8 ;  /* 0x000000ffff047224 */ /* 0x000fe200078e0a08 */
[----:B------:R0:W-:Y:S01]  /*7110*/  STL [R1+0x1b8], R12 ;  /* 0x0001b80c01007387 */ /* 0x0001e20000100800 */
[----:B------:R-:W-:Y:S01]  /*7120*/  @!P6 IMAD.IADD R7, R7, 0x1, -R20 ;  /* 0x000000010707e824 */ /* 0x000fe200078e0a14 */
[----:B------:R-:W-:Y:S01]  /*7130*/  IADD3 R8, R0, 0xf6, RZ ;  /* 0x000000f600087810 */ /* 0x000fe20007ffe0ff */
[C---:B------:R-:W-:Y:S01]  /*7140*/  IMAD R5, R20.reuse, R13, R5 ;  /* 0x0000000d14057224 */ /* 0x040fe200078e0205 */
[----:B------:R1:W-:Y:S01]  /*7150*/  STL [R1+0x1bc], R11 ;  /* 0x0001bc0b01007387 */ /* 0x0003e20000100800 */
[C---:B------:R-:W-:Y:S01]  /*7160*/  IMAD R4, R20.reuse, R4, R6 ;  /* 0x0000000414047224 */ /* 0x040fe200078e0206 */
[----:B------:R-:W-:Y:S01]  /*7170*/  IABS R6, R8 ;  /* 0x0000000800067213 */ /* 0x000fe20000000000 */
[C---:B------:R-:W-:Y:S01]  /*7180*/  IMAD R3, R20.reuse, R10, R3 ;  /* 0x0000000a14037224 */ /* 0x040fe200078e0203 */
[----:B------:R-:W-:Y:S01]  /*7190*/  ISETP.GT.U32.AND P2, PT, R20, R5, PT ;  /* 0x000000051400720c */ /* 0x000fe20003f44070 */
[----:B------:R-:W-:Y:S01]  /*71a0*/  @!P3 IMAD.IADD R2, R2, 0x1, -R20 ;  /* 0x000000010202b824 */ /* 0x000fe200078e0a14 */
[----:B------:R-:W-:Y:S01]  /*71b0*/  ISETP.GE.AND P3, PT, R9, RZ, PT ;  /* 0x000000ff0900720c */ /* 0x000fe20003f66270 */
[----:B0-----:R-:W-:Y:S01]  /*71c0*/  IMAD.MOV.U32 R12, RZ, RZ, R7 ;  /* 0x000000ffff0c7224 */ /* 0x001fe200078e0007 */
[----:B------:R-:W-:-:S02]  /*71d0*/  ISETP.GT.U32.AND P6, PT, R20, R3, PT ;  /* 0x000000031400720c */ /* 0x000fc40003fc4070 */
[----:B------:R-:W-:Y:S01]  /*71e0*/  IADD3 R9, R0, 0xf8, RZ ;  /* 0x000000f800097810 */ /* 0x000fe20007ffe0ff */
[----:B------:R-:W-:Y:S01]  /*71f0*/  @!P5 IMAD.MOV R12, RZ, RZ, -R12 ;  /* 0x000000ffff0cd224 */ /* 0x000fe200078e0a0c */
[----:B------:R-:W-:Y:S01]  /*7200*/  ISETP.GT.U32.AND P5, PT, R20, R4, PT ;  /* 0x000000041400720c */ /* 0x000fe20003fa4070 */
[----:B-1----:R-:W-:Y:S01]  /*7210*/  IMAD.MOV.U32 R11, RZ, RZ, R2 ;  /* 0x000000ffff0b7224 */ /* 0x002fe200078e0002 */
[----:B------:R-:W-:Y:S01]  /*7220*/  IABS R18, R9 ;  /* 0x0000000900127213 */ /* 0x000fe20000000000 */
[----:B------:R-:W-:Y:S01]  /*7230*/  IMAD.HI.U32 R2, R26, R6, RZ ;  /* 0x000000061a027227 */ /* 0x000fe200078e00ff */
[----:B------:R-:W-:Y:S01]  /*7240*/  IADD3 R10, R0, 0xfa, RZ ;  /* 0x000000fa000a7810 */ /* 0x000fe20007ffe0ff */
[----:B------:R0:W-:Y:S02]  /*7250*/  STL [R1+0x1c0], R12 ;  /* 0x0001c00c01007387 */ /* 0x0001e40000100800 */
[--C-:B------:R-:W-:Y:S01]  /*7260*/  @!P2 IMAD.IADD R5, R5, 0x1, -R20.reuse ;  /* 0x000000010505a824 */ /* 0x100fe200078e0a14 */
[----:B------:R-:W-:Y:S01]  /*7270*/  IABS R17, R10 ;  /* 0x0000000a00117213 */ /* 0x000fe20000000000 */
[----:B------:R-:W-:-:S02]  /*7280*/  @!P6 IMAD.IADD R3, R3, 0x1, -R20 ;  /* 0x000000010303e824 */ /* 0x000fc400078e0a14 */
[----:B------:R-:W-:Y:S01]  /*7290*/  IMAD.HI.U32 R7, R26, R18, RZ ;  /* 0x000000121a077227 */ /* 0x000fe200078e00ff */
[C---:B------:R-:W-:Y:S02]  /*72a0*/  ISETP.GT.U32.AND P2, PT, R20.reuse, R5, PT ;  /* 0x000000051400720c */ /* 0x040fe40003f44070 */
[----:B------:R-:W-:Y:S01]  /*72b0*/  ISETP.GT.U32.AND P6, PT, R20, R3, PT ;  /* 0x000000031400720c */ /* 0x000fe20003fc4070 */
[----:B------:R-:W-:Y:S01]  /*72c0*/  @!P5 IMAD.IADD R4, R4, 0x1, -R20 ;  /* 0x000000010404d824 */ /* 0x000fe200078e0a14 */
[----:B0-----:R-:W-:Y:S01]  /*72d0*/  IADD3 R12, R0, 0xf4, RZ ;  /* 0x000000f4000c7810 */ /* 0x001fe20007ffe0ff */
[----:B------:R-:W-:Y:S02]  /*72e0*/  IMAD.MOV R7, RZ, RZ, -R7 ;  /* 0x000000ffff077224 */ /* 0x000fe400078e0a07 */
[----:B------:R-:W-:Y:S01]  /*72f0*/  @!P4 IMAD.MOV R11, RZ, RZ, -R11 ;  /* 0x000000ffff0bc224 */ /* 0x000fe200078e0a0b */
[C---:B------:R-:W-:Y:S01]  /*7300*/  ISETP.GT.U32.AND P5, PT, R20.reuse, R4, PT ;  /* 0x000000041400720c */ /* 0x040fe20003fa4070 */
[----:B------:R-:W-:Y:S01]  /*7310*/  IMAD R18, R20, R7, R18 ;  /* 0x0000000714127224 */ /* 0x000fe200078e0212 */
[----:B------:R-:W-:Y:S01]  /*7320*/  ISETP.GE.AND P4, PT, R10, RZ, PT ;  /* 0x000000ff0a00720c */ /* 0x000fe20003f86270 */
[----:B------:R-:W-:Y:S01]  /*7330*/  IMAD.HI.U32 R10, R26, R17, RZ ;  /* 0x000000111a0a7227 */ /* 0x000fe200078e00ff */
[----:B------:R0:W-:Y:S01]  /*7340*/  STL [R1+0x1c8], R11 ;  /* 0x0001c80b01007387 */ /* 0x0001e20000100800 */
[----:B------:R-:W-:-:S02]  /*7350*/  IADD3 R7, R0, 0xf2, RZ ;  /* 0x000000f200077810 */ /* 0x000fc40007ffe0ff */
[----:B------:R-:W-:Y:S01]  /*7360*/  @!P2 IMAD.IADD R5, R5, 0x1, -R20 ;  /* 0x000000010505a824 */ /* 0x000fe200078e0a14 */
[----:B------:R-:W-:Y:S01]  /*7370*/  ISETP.GE.AND P2, PT, R9, RZ, PT ;  /* 0x000000ff0900720c */ /* 0x000fe20003f46270 */
[----:B------:R-:W-:Y:S01]  /*7380*/  IMAD.MOV R9, RZ, RZ, -R10 ;  /* 0x000000ffff097224 */ /* 0x000fe200078e0a0a */
[----:B------:R-:W-:Y:S01]  /*7390*/  IABS R10, R7 ;  /* 0x00000007000a7213 */ /* 0x000fe20000000000 */
[--C-:B------:R-:W-:Y:S01]  /*73a0*/  @!P6 IMAD.IADD R3, R3, 0x1, -R20.reuse ;  /* 0x000000010303e824 */ /* 0x100fe200078e0a14 */
[----:B------:R-:W-:Y:S01]  /*73b0*/  ISETP.GE.AND P6, PT, R8, RZ, PT ;  /* 0x000000ff0800720c */ /* 0x000fe20003fc6270 */
[----:B------:R-:W-:Y:S01]  /*73c0*/  @!P5 IMAD.IADD R4, R4, 0x1, -R20 ;  /* 0x000000010404d824 */ /* 0x000fe200078e0a14 */
[C---:B------:R-:W-:Y:S01]  /*73d0*/  ISETP.GT.U32.AND P5, PT, R20.reuse, R18, PT ;  /* 0x000000121400720c */ /* 0x040fe20003fa4070 */
[----:B------:R-:W-:Y:S01]  /*73e0*/  IMAD R17, R20, R9, R17 ;  /* 0x0000000914117224 */ /* 0x000fe200078e0211 */
[----:B------:R-:W-:Y:S01]  /*73f0*/  IADD3 R9, R0, 0xee, RZ ;  /* 0x000000ee00097810 */ /* 0x000fe20007ffe0ff */
[----:B------:R-:W-:-:S02]  /*7400*/  IMAD.MOV.U32 R13, RZ, RZ, R5 ;  /* 0x000000ffff0d7224 */ /* 0x000fc400078e0005 */
[----:B0-----:R-:W-:Y:S02]  /*7410*/  IMAD.MOV.U32 R11, RZ, RZ, R3 ;  /* 0x000000ffff0b7224 */ /* 0x001fe400078e0003 */
[----:B------:R-:W-:Y:S01]  /*7420*/  @!P1 IMAD.MOV R13, RZ, RZ, -R13 ;  /* 0x000000ffff0d9224 */ /* 0x000fe200078e0a0d */
[----:B------:R-:W-:Y:S01]  /*7430*/  ISETP.GT.U32.AND P1, PT, R20, R17, PT ;  /* 0x000000111400720c */ /* 0x000fe20003f24070 */
[----:B------:R-:W-:Y:S02]  /*7440*/  IMAD.MOV R2, RZ, RZ, -R2 ;  /* 0x000000ffff027224 */ /* 0x000fe400078e0a02 */
[----:B------:R-:W-:Y:S01]  /*7450*/  @!P0 IMAD.MOV R11, RZ, RZ, -R11 ;  /* 0x000000ffff0b8224 */ /* 0x000fe200078e0a0b */
[----:B------:R-:W-:Y:S01]  /*7460*/  ISETP.GE.AND P0, PT, R12, RZ, PT ;  /* 0x000000ff0c00720c */ /* 0x000fe20003f06270 */
[----:B------:R-:W-:Y:S01]  /*7470*/  @!P5 IMAD.IADD R18, R18, 0x1, -R20 ;  /* 0x000000011212d824 */ /* 0x000fe200078e0a14 */
[----:B------:R-:W-:Y:S01]  /*7480*/  IABS R12, R12 ;  /* 0x0000000c000c7213 */ /* 0x000fe20000000000 */
[C---:B------:R-:W-:Y:S01]  /*7490*/  IMAD R2, R20.reuse, R2, R6 ;  /* 0x0000000214027224 */ /* 0x040fe200078e0206 */
[----:B------:R-:W-:Y:S01]  /*74a0*/  IABS R6, R14 ;  /* 0x0000000e00067213 */ /* 0x000fe20000000000 */
[----:B------:R-:W-:Y:S01]  /*74b0*/  IMAD.MOV.U32 R15, RZ, RZ, R4 ;  /* 0x000000ffff0f7224 */ /* 0x000fe200078e0004 */
[----:B------:R-:W-:Y:S01]  /*74c0*/  ISETP.GT.U32.AND P5, PT, R20, R18, PT ;  /* 0x000000121400720c */ /* 0x000fe20003fa4070 */
[----:B------:R-:W-:Y:S01]  /*74d0*/  IMAD.HI.U32 R8, R26, R12, RZ ;  /* 0x0000000c1a087227 */ /* 0x000fe200078e00ff */
[----:B------:R0:W-:Y:S03]  /*74e0*/  STL [R1+0x1cc], R13 ;  /* 0x0001cc0d01007387 */ /* 0x0001e60000100800 */
[----:B------:R-:W-:Y:S01]  /*74f0*/  @!P3 IMAD.MOV R15, RZ, RZ, -R15 ;  /* 0x000000ffff0fb224 */ /* 0x000fe200078e0a0f */
[----:B------:R-:W-:Y:S01]  /*7500*/  ISETP.GT.U32.AND P3, PT, R20, R2, PT ;  /* 0x000000021400720c */ /* 0x000fe20003f64070 */
[----:B------:R-:W-:Y:S01]  /*7510*/  IMAD.HI.U32 R5, R26, R10, RZ ;  /* 0x0000000a1a057227 */ /* 0x000fe200078e00ff */
[----:B------:R1:W-:Y:S03]  /*7520*/  STL [R1+0x1d0], R11 ;  /* 0x0001d00b01007387 */ /* 0x0003e60000100800 */
[----:B------:R-:W-:Y:S01]  /*7530*/  @!P1 IMAD.IADD R17, R17, 0x1, -R20 ;  /* 0x0000000111119824 */ /* 0x000fe200078e0a14 */
[----:B0-----:R-:W-:Y:S01]  /*7540*/  IABS R13, R9 ;  /* 0x00000009000d7213 */ /* 0x001fe20000000000 */
[----:B------:R-:W-:Y:S01]  /*7550*/  IMAD.MOV R8, RZ, RZ, -R8 ;  /* 0x000000ffff087224 */ /* 0x000fe200078e0a08 */
[----:B------:R0:W-:Y:S01]  /*7560*/  STL [R1+0x1c4], R15 ;  /* 0x0001c40f01007387 */ /* 0x0001e20000100800 */
[----:B------:R-:W-:Y:S01]  /*7570*/  IMAD.MOV R5, RZ, RZ, -R5 ;  /* 0x000000ffff057224 */ /* 0x000fe200078e0a05 */
[C---:B------:R-:W-:Y:S01]  /*7580*/  ISETP.GT.U32.AND P1, PT, R20.reuse, R17, PT ;  /* 0x000000111400720c */ /* 0x040fe20003f24070 */
[----:B------:R-:W-:Y:S01]  /*7590*/  IMAD R12, R20, R8, R12 ;  /* 0x00000008140c7224 */ /* 0x000fe200078e020c */
[----:B------:R-:W-:Y:S01]  /*75a0*/  IADD3 R8, R0, 0xe8, RZ ;  /* 0x000000e800087810 */ /* 0x000fe20007ffe0ff */
[----:B------:R-:W-:Y:S01]  /*75b0*/  IMAD R10, R20, R5, R10 ;  /* 0x00000005140a7224 */ /* 0x000fe200078e020a */
[----:B------:R-:W-:Y:S01]  /*75c0*/  IADD3 R5, R0, 0xea, RZ ;  /* 0x000000ea00057810 */ /* 0x000fe20007ffe0ff */
[----:B------:R-:W-:Y:S01]  /*75d0*/  @!P5 IMAD.IADD R18, R18, 0x1, -R20 ;  /* 0x000000011212d824 */ /* 0x000fe200078e0a14 */
[----:B------:R-:W-:Y:S01]  /*75e0*/  ISETP.GT.U32.AND P5, PT, R20, R12, PT ;  /* 0x0000000c1400720c */ /* 0x000fe20003fa4070 */
[----:B-1----:R-:W-:Y:S01]  /*75f0*/  IMAD.HI.U32 R11, R26, R6, RZ ;  /* 0x000000061a0b7227 */ /* 0x002fe200078e00ff */
[----:B0-----:R-:W-:-:S02]  /*7600*/  IABS R15, R5 ;  /* 0x00000005000f7213 */ /* 0x001fc40000000000 */
[----:B------:R-:W-:Y:S01]  /*7610*/  IABS R16, R8 ;  /* 0x0000000800107213 */ /* 0x000fe20000000000 */
[--C-:B------:R-:W-:Y:S01]  /*7620*/  @!P3 IMAD.IADD R2, R2, 0x1, -R20.reuse ;  /* 0x000000010202b824 */ /* 0x100fe200078e0a14 */
[C---:B------:R-:W-:Y:S01]  /*7630*/  ISETP.GT.U32.AND P3, PT, R20.reuse, R10, PT ;  /* 0x0000000a1400720c */ /* 0x040fe20003f64070 */
[----:B------:R-:W-:Y:S02]  /*7640*/  IMAD.MOV R4, RZ, RZ, -R11 ;  /* 0x000000ffff047224 */ /* 0x000fe400078e0a0b */
[----:B------:R-:W-:Y:S01]  /*7650*/  @!P1 IMAD.IADD R17, R17, 0x1, -R20 ;  /* 0x0000000111119824 */ /* 0x000fe200078e0a14 */
[----:B------:R-:W-:Y:S01]  /*7660*/  ISETP.GE.AND P1, PT, R7, RZ, PT ;  /* 0x000000ff0700720c */ /* 0x000fe20003f26270 */
[----:B------:R-:W-:Y:S01]  /*7670*/  IMAD R6, R20, R4, R6 ;  /* 0x0000000414067224 */ /* 0x000fe200078e0206 */
[----:B------:R-:W-:Y:S01]  /*7680*/  IADD3 R4, R0, 0xec, RZ ;  /* 0x000000ec00047810 */ /* 0x000fe20007ffe0ff */
[----:B------:R-:W-:Y:S01]  /*7690*/  @!P5 IMAD.IADD R12, R12, 0x1, -R20 ;  /* 0x000000010c0cd824 */ /* 0x000fe200078e0a14 */
[----:B------:R-:W-:Y:S01]  /*76a0*/  ISETP.GT.U32.AND P5, PT, R20, R2, PT ;  /* 0x000000021400720c */ /* 0x000fe20003fa4070 */
[----:B------:R-:W-:Y:S01]  /*76b0*/  IMAD.MOV.U32 R21, RZ, RZ, R17 ;  /* 0x000000ffff157224 */ /* 0x000fe200078e0011 */
[----:B------:R-:W-:Y:S01]  /*76c0*/  IABS R7, R4 ;  /* 0x0000000400077213 */ /* 0x000fe20000000000 */
[----:B------:R-:W-:-:S04]  /*76d0*/  IMAD.HI.U32 R3, R26, R13, RZ ;  /* 0x0000000d1a037227 */ /* 0x000fc800078e00ff */
[----:B------:R-:W-:Y:S02]  /*76e0*/  @!P3 IMAD.IADD R10, R10, 0x1, -R20 ;  /* 0x000000010a0ab824 */ /* 0x000fe400078e0a14 */
[----:B------:R-:W-:Y:S01]  /*76f0*/  @!P4 IMAD.MOV R21, RZ, RZ, -R21 ;  /* 0x000000ffff15c224 */ /* 0x000fe200078e0a15 */
[----:B------:R-:W-:Y:S01]  /*7700*/  ISETP.GT.U32.AND P4, PT, R20, R12, PT ;  /* 0x0000000c1400720c */ /* 0x000fe20003f84070 */
[----:B------:R-:W-:Y:S01]  /*7710*/  IMAD.HI.U32 R19, R26, R7, RZ ;  /* 0x000000071a137227 */ /* 0x000fe200078e00ff */
[----:B------:R-:W-:Y:S02]  /*7720*/  ISETP.GT.U32.AND P3, PT, R20, R10, PT ;  /* 0x0000000a1400720c */ /* 0x000fe40003f64070 */
[----:B------:R0:W-:Y:S01]  /*7730*/  STL [R1+0x1b4], R21 ;  /* 0x0001b41501007387 */ /* 0x0001e20000100800 */
[----:B------:R-:W-:Y:S02]  /*7740*/  IMAD.MOV R3, RZ, RZ, -R3 ;  /* 0x000000ffff037224 */ /* 0x000fe400078e0a03 */
[----:B------:R-:W-:-:S04]  /*7750*/  IMAD.HI.U32 R17, R26, R15, RZ ;  /* 0x0000000f1a117227 */ /* 0x000fc800078e00ff */
[----:B------:R-:W-:Y:S02]  /*7760*/  IMAD.MOV R19, RZ, RZ, -R19 ;  /* 0x000000ffff137224 */ /* 0x000fe400078e0a13 */
[----:B------:R-:W-:Y:S01]  /*7770*/  IMAD R13, R20, R3, R13 ;  /* 0x00000003140d7224 */ /* 0x000fe200078e020d */
[----:B------:R-:W-:Y:S01]  /*7780*/  IADD3 R3, R0, 0xe6, RZ ;  /* 0x000000e600037810 */ /* 0x000fe20007ffe0ff */
[----:B------:R-:W-:Y:S02]  /*7790*/  IMAD.MOV R17, RZ, RZ, -R17 ;  /* 0x000000ffff117224 */ /* 0x000fe400078e0a11 */
[----:B------:R-:W-:Y:S01]  /*77a0*/  @!P2 IMAD.MOV R18, RZ, RZ, -R18 ;  /* 0x000000ffff12a224 */ /* 0x000fe200078e0a12 */
[C---:B------:R-:W-:Y:S01]  /*77b0*/  ISETP.GT.U32.AND P2, PT, R20.reuse, R6, PT ;  /* 0x000000061400720c */ /* 0x040fe20003f44070 */
[----:B------:R-:W-:Y:S01]  /*77c0*/  IMAD R7, R20, R19, R7 ;  /* 0x0000001314077224 */ /* 0x000fe200078e0207 */
[----:B------:R-:W-:Y:S01]  /*77d0*/  IABS R11, R3 ;  /* 0x00000003000b7213 */ /* 0x000fe20000000000 */
[--C-:B------:R-:W-:Y:S01]  /*77e0*/  @!P5 IMAD.IADD R2, R2, 0x1, -R20.reuse ;  /* 0x000000010202d824 */ /* 0x100fe200078e0a14 */
[C---:B------:R-:W-:Y:S01]  /*77f0*/  ISETP.GT.U32.AND P5, PT, R20.reuse, R13, PT ;  /* 0x0000000d1400720c */ /* 0x040fe20003fa4070 */
[----:B------:R-:W-:Y:S01]  /*7800*/  IMAD R15, R20, R17, R15 ;  /* 0x00000011140f7224 */ /* 0x000fe200078e020f */
[----:B------:R1:W-:Y:S01]  /*7810*/  STL [R1+0x1b0], R18 ;  /* 0x0001b01201007387 */ /* 0x0003e20000100800 */
[--C-:B------:R-:W-:Y:S01]  /*7820*/  @!P4 IMAD.IADD R12, R12, 0x1, -R20.reuse ;  /* 0x000000010c0cc824 */ /* 0x100fe200078e0a14 */
[----:B------:R-:W-:Y:S01]  /*7830*/  ISETP.GT.U32.AND P4, PT, R20, R7, PT ;  /* 0x000000071400720c */ /* 0x000fe20003f84070 */
[----:B------:R-:W-:Y:S01]  /*7840*/  @!P3 IMAD.IADD R10, R10, 0x1, -R20 ;  /* 0x000000010a0ab824 */ /* 0x000fe200078e0a14 */
[----:B------:R-:W-:Y:S01]  /*7850*/  ISETP.GT.U32.AND P3, PT, R20, R15, PT ;  /* 0x0000000f1400720c */ /* 0x000fe20003f64070 */
[----:B------:R-:W-:-:S02]  /*7860*/  IMAD.MOV.U32 R22, RZ, RZ, R2 ;  /* 0x000000ffff167224 */ /* 0x000fc400078e0002 */
[----:B------:R-:W-:Y:S01]  /*7870*/  @!P2 IMAD.IADD R6, R6, 0x1, -R20 ;  /* 0x000000010606a824 */ /* 0x000fe200078e0a14 */
[----:B------:R-:W-:Y:S01]  /*7880*/  ISETP.GE.AND P2, PT, R14, RZ, PT ;  /* 0x000000ff0e00720c */ /* 0x000fe20003f46270 */
[----:B0-----:R-:W-:Y:S01]  /*7890*/  IMAD.MOV.U32 R21, RZ, RZ, R12 ;  /* 0x000000ffff157224 */ /* 0x001fe200078e000c */
[----:B------:R-:W-:Y:S01]  /*78a0*/  IADD3 R14, R0, 0xe4, RZ ;  /* 0x000000e4000e7810 */ /* 0x000fe20007ffe0ff */
[----:B------:R-:W-:Y:S01]  /*78b0*/  @!P5 IMAD.IADD R13, R13, 0x1, -R20 ;  /* 0x000000010d0dd824 */ /* 0x000fe200078e0a14 */
[----:B------:R-:W-:Y:S01]  /*78c0*/  ISETP.GE.AND P5, PT, R9, RZ, PT ;  /* 0x000000ff0900720c */ /* 0x000fe20003fa6270 */
[----:B-1----:R-:W-:Y:S01]  /*78d0*/  IMAD.HI.U32 R18, R26, R16, RZ ;  /* 0x000000101a127227 */ /* 0x002fe200078e00ff */
[----:B------:R-:W-:-:S03]  /*78e0*/  IADD3 R9, R0, 0xe2, RZ ;  /* 0x000000e200097810 */ /* 0x000fc60007ffe0ff */
[--C-:B------:R-:W-:Y:S01]  /*78f0*/  @!P4 IMAD.IADD R7, R7, 0x1, -R20.reuse ;  /* 0x000000010707c824 */ /* 0x100fe200078e0a14 */
[C---:B------:R-:W-:Y:S01]  /*7900*/  ISETP.GT.U32.AND P4, PT, R20.reuse, R6, PT ;  /* 0x000000061400720c */ /* 0x040fe20003f84070 */
[----:B------:R-:W-:Y:S01]  /*7910*/  @!P3 IMAD.IADD R15, R15, 0x1, -R20 ;  /* 0x000000010f0fb824 */ /* 0x000fe200078e0a14 */
[C---:B------:R-:W-:Y:S01]  /*7920*/  ISETP.GT.U32.AND P3, PT, R20.reuse, R13, PT ;  /* 0x0000000d1400720c */ /* 0x040fe20003f64070 */
[----:B------:R-:W-:Y:S01]  /*7930*/  IMAD.MOV R18, RZ, RZ, -R18 ;  /* 0x000000ffff127224 */ /* 0x000fe200078e0a12 */
[----:B------:R-:W-:Y:S01]  /*7940*/  IABS R2, R9 ;  /* 0x0000000900027213 */ /* 0x000fe20000000000 */
[----:B------:R-:W-:Y:S01]  /*7950*/  @!P6 IMAD.MOV R22, RZ, RZ, -R22 ;  /* 0x000000ffff16e224 */ /* 0x000fe200078e0a16 */
[----:B------:R-:W-:Y:S01]  /*7960*/  ISETP.GT.U32.AND P6, PT, R20, R7, PT ;  /* 0x000000071400720c */ /* 0x000fe20003fc4070 */
[----:B------:R-:W-:-:S03]  /*7970*/  IMAD.HI.U32 R19, R26, R11, RZ ;  /* 0x0000000b1a137227 */ /* 0x000fc600078e00ff */
[----:B------:R-:W-:Y:S01]  /*7980*/  STL [R1+0x1ac], R22 ;  /* 0x0001ac1601007387 */ /* 0x000fe20000100800 */
[C---:B------:R-:W-:Y:S02]  /*7990*/  IMAD R16, R20.reuse, R18, R16 ;  /* 0x0000001214107224 */ /* 0x040fe400078e0210 */
[----:B------:R-:W-:Y:S01]  /*79a0*/  @!P0 IMAD.MOV R21, RZ, RZ, -R21 ;  /* 0x000000ffff158224 */ /* 0x000fe200078e0a15 */
[C---:B------:R-:W-:Y:S01]  /*79b0*/  ISETP.GT.U32.AND P0, PT, R20.reuse, R15, PT ;  /* 0x0000000f1400720c */ /* 0x040fe20003f04070 */
[----:B------:R-:W-:Y:S01]  /*79c0*/  IMAD.MOV.U32 R12, RZ, RZ, R10 ;  /* 0x000000ffff0c7224 */ /* 0x000fe200078e000a */
[----:B------:R-:W-:Y:S01]  /*79d0*/  IABS R10, R14 ;  /* 0x0000000e000a7213 */ /* 0x000fe20000000000 */
[----:B------:R-:W-:Y:S01]  /*79e0*/  IMAD.MOV R19, RZ, RZ, -R19 ;  /* 0x000000ffff137224 */ /* 0x000fe200078e0a13 */
[----:B------:R-:W-:Y:S01]  /*79f0*/  STL [R1+0x1a8], R21 ;  /* 0x0001a81501007387 */ /* 0x000fe20000100800 */
[----:B------:R-:W-:Y:S01]  /*7a00*/  @!P1 IMAD.MOV R12, RZ, RZ, -R12 ;  /* 0x000000ffff0c9224 */ /* 0x000fe200078e0a0c */
[C---:B------:R-:W-:Y:S01]  /*7a10*/  ISETP.GT.U32.AND P1, PT, R20.reuse, R16, PT ;  /* 0x000000101400720c */ /* 0x040fe20003f24070 */
[----:B------:R-:W-:-:S02]  /*7a20*/  IMAD R11, R20, R19, R11 ;  /* 0x00000013140b7224 */ /* 0x000fc400078e020b */
[----:B------:R-:W-:Y:S01]  /*7a30*/  @!P4 IMAD.IADD R6, R6, 0x1, -R20 ;  /* 0x000000010606c824 */ /* 0x000fe200078e0a14 */
[----:B------:R-:W-:Y:S01]  /*7a40*/  ISETP.GE.AND P4, PT, R4, RZ, PT ;  /* 0x000000ff0400720c */ /* 0x000fe20003f86270 */
[----:B------:R-:W-:Y:S01]  /*7a50*/  IMAD.MOV.U32 R4, RZ, RZ, R10 ;  /* 0x000000ffff047224 */ /* 0x000fe200078e000a */
[----:B------:R0:W-:Y:S01]  /*7a60*/  STL [R1+0x1a4], R12 ;  /* 0x0001a40c01007387 */ /* 0x0001e20000100800 */
[--C-:B------:R-:W-:Y:S01]  /*7a70*/  @!P3 IMAD.IADD R13, R13, 0x1, -R20.reuse ;  /* 0x000000010d0db824 */ /* 0x100fe200078e0a14 */
[----:B------:R-:W-:Y:S01]  /*7a80*/  ISETP.GT.U32.AND P3, PT, R20, R11, PT ;  /* 0x0000000b1400720c */ /* 0x000fe20003f64070 */
[----:B------:R-:W-:Y:S01]  /*7a90*/  @!P6 IMAD.IADD R7, R7, 0x1, -R20 ;  /* 0x000000010707e824 */ /* 0x000fe200078e0a14 */
[----:B------:R-:W-:Y:S01]  /*7aa0*/  ISETP.GE.AND P6, PT, R5, RZ, PT ;  /* 0x000000ff0500720c */ /* 0x000fe20003fc6270 */
[----:B------:R-:W-:Y:S01]  /*7ab0*/  IMAD.HI.U32 R5, R26, R4, RZ ;  /* 0x000000041a057227 */ /* 0x000fe200078e00ff */
[----:B------:R-:W-:-:S03]  /*7ac0*/  IADD3 R10, R0, 0xdc, RZ ;  /* 0x000000dc000a7810 */ /* 0x000fc60007ffe0ff */
[----:B------:R-:W-:Y:S01]  /*7ad0*/  @!P0 IMAD.IADD R15, R15, 0x1, -R20 ;  /* 0x000000010f0f8824 */ /* 0x000fe200078e0a14 */
[----:B------:R-:W-:Y:S01]  /*7ae0*/  ISETP.GE.AND P0, PT, R8, RZ, PT ;  /* 0x000000ff0800720c */ /* 0x000fe20003f06270 */
[----:B------:R-:W-:-:S04]  /*7af0*/  IMAD.HI.U32 R8, R26, R2, RZ ;  /* 0x000000021a087227 */ /* 0x000fc800078e00ff */
[----:B------:R-:W-:Y:S02]  /*7b00*/  IMAD.MOV R5, RZ, RZ, -R5 ;  /* 0x000000ffff057224 */ /* 0x000fe400078e0a05 */
[----:B------:R-:W-:Y:S01]  /*7b10*/  @!P1 IMAD.IADD R16, R16, 0x1, -R20 ;  /* 0x0000000110109824 */ /* 0x000fe200078e0a14 */
[----:B------:R-:W-:Y:S01]  /*7b20*/  ISETP.GE.AND P1, PT, R3, RZ, PT ;  /* 0x000000ff0300720c */ /* 0x000fe20003f26270 */
[----:B------:R-:W-:Y:S02]  /*7b30*/  IMAD.MOV.U32 R17, RZ, RZ, R6 ;  /* 0x000000ffff117224 */ /* 0x000fe400078e0006 */
[----:B------:R-:W-:Y:S02]  /*7b40*/  IMAD.MOV R3, RZ, RZ, -R8 ;  /* 0x000000ffff037224 */ /* 0x000fe400078e0a08 */
[----:B------:R-:W-:Y:S02]  /*7b50*/  IMAD R5, R20, R5, R4 ;  /* 0x0000000514057224 */ /* 0x000fe400078e0204 */
[----:B------:R-:W-:-:S02]  /*7b60*/  IMAD.MOV.U32 R6, RZ, RZ, R7 ;  /* 0x000000ffff067224 */ /* 0x000fc400078e0007 */
[----:B------:R-:W-:Y:S01]  /*7b70*/  @!P2 IMAD.MOV R17, RZ, RZ, -R17 ;  /* 0x000000ffff11a224 */ /* 0x000fe200078e0a11 */
[----:B------:R-:W-:Y:S01]  /*7b80*/  ISETP.GT.U32.AND P2, PT, R20, R16, PT ;  /* 0x000000101400720c */ /* 0x000fe20003f44070 */
[----:B0-----:R-:W-:Y:S01]  /*7b90*/  IMAD.MOV.U32 R12, RZ, RZ, R13 ;  /* 0x000000ffff0c7224 */ /* 0x001fe200078e000d */
[----:B------:R-:W-:Y:S01]  /*7ba0*/  IADD3 R13, R0, 0xd2, RZ ;  /* 0x000000d2000d7810 */ /* 0x000fe20007ffe0ff */
[----:B------:R-:W-:Y:S01]  /*7bb0*/  @!P3 IMAD.IADD R11, R11, 0x1, -R20 ;  /* 0x000000010b0bb824 */ /* 0x000fe200078e0a14 */
[----:B------:R-:W-:Y:S01]  /*7bc0*/  STL [R1+0x1a0], R17 ;  /* 0x0001a01101007387 */ /* 0x000fe20000100800 */
[----:B------:R-:W-:Y:S01]  /*7bd0*/  IMAD R3, R20, R3, R2 ;  /* 0x0000000314037224 */ /* 0x000fe200078e0202 */
[----:B------:R-:W-:Y:S01]  /*7be0*/  IADD3 R2, R0, 0xe0, RZ ;  /* 0x000000e000027810 */ /* 0x000fe20007ffe0ff */
[----:B------:R-:W-:Y:S01]  /*7bf0*/  IMAD.MOV.U32 R8, RZ, RZ, R15 ;  /* 0x000000ffff087224 */ /* 0x000fe200078e000f */
[----:B------:R-:W-:Y:S01]  /*7c00*/  ISETP.GE.AND P3, PT, R14, RZ, PT ;  /* 0x000000ff0e00720c */ /* 0x000fe20003f66270 */
[----:B------:R-:W-:Y:S01]  /*7c10*/  @!P4 IMAD.MOV R6, RZ, RZ, -R6 ;  /* 0x000000ffff06c224 */ /* 0x000fe200078e0a06 */
[C---:B------:R-:W-:Y:S01]  /*7c20*/  ISETP.GT.U32.AND P4, PT, R20.reuse, R5, PT ;  /* 0x000000051400720c */ /* 0x040fe20003f84070 */
[----:B------:R-:W-:Y:S01]  /*7c30*/  @!P5 IMAD.MOV R12, RZ, RZ, -R12 ;  /* 0x000000ffff0cd224 */ /* 0x000fe200078e0a0c */
[C---:B------:R-:W-:Y:S01]  /*7c40*/  ISETP.GT.U32.AND P5, PT, R20.reuse, R11, PT ;  /* 0x0000000b1400720c */ /* 0x040fe20003fa4070 */
[----:B------:R-:W-:Y:S01]  /*7c50*/  @!P6 IMAD.MOV R8, RZ, RZ, -R8 ;  /* 0x000000ffff08e224 */ /* 0x000fe200078e0a08 */
[----:B------:R-:W-:Y:S01]  /*7c60*/  ISETP.GT.U32.AND P6, PT, R20, R3, PT ;  /* 0x000000031400720c */ /* 0x000fe20003fc4070 */
[----:B------:R-:W-:Y:S01]  /*7c70*/  @!P2 IMAD.IADD R16, R16, 0x1, -R20 ;  /* 0x000000011010a824 */ /* 0x000fe200078e0a14 */
[----:B------:R-:W-:Y:S01]  /*7c80*/  STL [R1+0x19c], R12 ;  /* 0x00019c0c01007387 */ /* 0x000fe20000100800 */
[----:B------:R-:W-:-:S02]  /*7c90*/  IABS R7, R2 ;  /* 0x0000000200077213 */ /* 0x000fc40000000000 */
[----:B------:R-:W-:Y:S01]  /*7ca0*/  ISETP.GE.AND P2, PT, R9, RZ, PT ;  /* 0x000000ff0900720c */ /* 0x000fe20003f46270 */
[----:B------:R0:W-:Y:S01]  /*7cb0*/  STL [R1+0x198], R6 ;  /* 0x0001980601007387 */ /* 0x0001e20000100800 */
[----:B------:R-:W-:Y:S02]  /*7cc0*/  IADD3 R9, R0, 0xd8, RZ ;  /* 0x000000d800097810 */ /* 0x000fe40007ffe0ff */
[--C-:B------:R-:W-:Y:S01]  /*7cd0*/  @!P4 IMAD.IADD R5, R5, 0x1, -R20.reuse ;  /* 0x000000010505c824 */ /* 0x100fe200078e0a14 */
[----:B------:R1:W-:Y:S01]  /*7ce0*/  STL [R1+0x17c], R8 ;  /* 0x00017c0801007387 */ /* 0x0003e20000100800 */
[--C-:B------:R-:W-:Y:S01]  /*7cf0*/  @!P5 IMAD.IADD R11, R11, 0x1, -R20.reuse ;  /* 0x000000010b0bd824 */ /* 0x100fe200078e0a14 */
[----:B------:R-:W-:Y:S01]  /*7d00*/  ISETP.GE.AND P5, PT, R2, RZ, PT ;  /* 0x000000ff0200720c */ /* 0x000fe20003fa6270 */
[----:B------:R-:W-:Y:S01]  /*7d10*/  @!P6 IMAD.IADD R3, R3, 0x1, -R20 ;  /* 0x000000010303e824 */ /* 0x000fe200078e0a14 */
[----:B------:R-:W-:Y:S01]  /*7d20*/  ISETP.GT.U32.AND P6, PT, R20, R5, PT ;  /* 0x000000051400720c */ /* 0x000fe20003fc4070 */
[----:B------:R-:W-:Y:S01]  /*7d30*/  IMAD.MOV.U32 R2, RZ, RZ, R7 ;  /* 0x000000ffff027224 */ /* 0x000fe200078e0007 */
[----:B0-----:R-:W-:-:S03]  /*7d40*/  IADD3 R6, R0, 0xde, RZ ;  /* 0x000000de00067810 */ /* 0x001fc60007ffe0ff */
[----:B------:R-:W-:Y:S01]  /*7d50*/  IMAD.HI.U32 R7, R26, R2, RZ ;  /* 0x000000021a077227 */ /* 0x000fe200078e00ff */
[----:B------:R-:W-:Y:S02]  /*7d60*/  IABS R4, R6 ;  /* 0x0000000600047213 */ /* 0x000fe40000000000 */
[----:B------:R-:W-:Y:S01]  /*7d70*/  ISETP.GE.AND P4, PT, R6, RZ, PT ;  /* 0x000000ff0600720c */ /* 0x000fe20003f86270 */
[----:B-1----:R-:W-:Y:S01]  /*7d80*/  IMAD.MOV.U32 R8, RZ, RZ, R16 ;  /* 0x000000ffff087224 */ /* 0x002fe200078e0010 */
[----:B------:R-:W-:Y:S01]  /*7d90*/  IADD3 R16, R0, 0xd4, RZ ;  /* 0x000000d400107810 */ /* 0x000fe20007ffe0ff */
[----:B------:R-:W-:-:S04]  /*7da0*/  IMAD.HI.U32 R6, R26, R4, RZ ;  /* 0x000000041a067227 */ /* 0x000fc800078e00ff */
[----:B------:R-:W-:Y:S01]  /*7db0*/  @!P0 IMAD.MOV R8, RZ, RZ, -R8 ;  /* 0x000000ffff088224 */ /* 0x000fe200078e0a08 */
[C---:B------:R-:W-:Y:S01]  /*7dc0*/  ISETP.GT.U32.AND P0, PT, R20.reuse, R3, PT ;  /* 0x000000031400720c */ /* 0x040fe20003f04070 */
[----:B------:R-:W-:Y:S02]  /*7dd0*/  IMAD.MOV R6, RZ, RZ, -R6 ;  /* 0x000000ffff067224 */ /* 0x000fe400078e0a06 */
[----:B------:R-:W-:Y:S01]  /*7de0*/  @!P6 IMAD.IADD R5, R5, 0x1, -R20 ;  /* 0x000000010505e824 */ /* 0x000fe200078e0a14 */
[----:B------:R0:W-:Y:S01]  /*7df0*/  STL [R1+0x180], R8 ;  /* 0x0001800801007387 */ /* 0x0001e20000100800 */
[----:B------:R-:W-:Y:S02]  /*7e00*/  IMAD R4, R20, R6, R4 ;  /* 0x0000000614047224 */ /* 0x000fe400078e0204 */
[----:B------:R-:W-:-:S04]  /*7e10*/  IMAD.MOV.U32 R12, RZ, RZ, R5 ;  /* 0x000000ffff0c7224 */ /* 0x000fc800078e0005 */
[----:B------:R-:W-:Y:S01]  /*7e20*/  @!P3 IMAD.MOV R12, RZ, RZ, -R12 ;  /* 0x000000ffff0cb224 */ /* 0x000fe200078e0a0c */
[----:B------:R-:W-:Y:S01]  /*7e30*/  ISETP.GT.U32.AND P3, PT, R20, R4, PT ;  /* 0x000000041400720c */ /* 0x000fe20003f64070 */
[----:B------:R-:W-:Y:S02]  /*7e40*/  @!P0 IMAD.IADD R3, R3, 0x1, -R20 ;  /* 0x0000000103038824 */ /* 0x000fe400078e0a14 */
[----:B0-----:R-:W-:Y:S02]  /*7e50*/  IMAD.MOV.U32 R8, RZ, RZ, R11 ;  /* 0x000000ffff087224 */ /* 0x001fe400078e000b */
[----:B------:R-:W-:Y:S01]  /*7e60*/  IMAD.MOV R11, RZ, RZ, -R7 ;  /* 0x000000ffff0b7224 */ /* 0x000fe200078e0a07 */
[----:B------:R-:W-:Y:S01]  /*7e70*/  IADD3 R7, R0, 0xda, RZ ;  /* 0x000000da00077810 */ /* 0x000fe20007ffe0ff */
[----:B------:R-:W-:Y:S01]  /*7e80*/  @!P1 IMAD.MOV R8, RZ, RZ, -R8 ;  /* 0x000000ffff089224 */ /* 0x000fe200078e0a08 */
[----:B------:R-:W-:Y:S01]  /*7e90*/  ISETP.GE.AND P1, PT, R10, RZ, PT ;  /* 0x000000ff0a00720c */ /* 0x000fe20003f26270 */
[----:B------:R-:W-:Y:S01]  /*7ea0*/  IMAD R11, R20, R11, R2 ;  /* 0x0000000b140b7224 */ /* 0x000fe200078e0202 */
[----:B------:R-:W-:-:S02]  /*7eb0*/  IABS R10, R10 ;  /* 0x0000000a000a7213 */ /* 0x000fc40000000000 */
[----:B------:R0:W-:Y:S01]  /*7ec0*/  STL [R1+0x184], R8 ;  /* 0x0001840801007387 */ /* 0x0001e20000100800 */
[----:B------:R-:W-:Y:S01]  /*7ed0*/  @!P3 IMAD.IADD R4, R4, 0x1, -R20 ;  /* 0x000000010404b824 */ /* 0x000fe200078e0a14 */
[----:B------:R-:W-:Y:S01]  /*7ee0*/  ISETP.GT.U32.AND P6, PT, R20, R11, PT ;  /* 0x0000000b1400720c */ /* 0x000fe20003fc4070 */
[----:B------:R-:W-:Y:S01]  /*7ef0*/  IMAD.HI.U32 R6, R26, R10, RZ ;  /* 0x0000000a1a067227 */ /* 0x000fe200078e00ff */
[----:B------:R-:W-:Y:S01]  /*7f00*/  ISETP.GE.AND P0, PT, R7, RZ, PT ;  /* 0x000000ff0700720c */ /* 0x000fe20003f06270 */
[----:B------:R-:W-:Y:S01]  /*7f10*/  STL [R1+0x188], R12 ;  /* 0x0001880c01007387 */ /* 0x000fe20000100800 */
[----:B------:R-:W-:Y:S01]  /*7f20*/  IABS R7, R7 ;  /* 0x0000000700077213 */ /* 0x000fe20000000000 */
[----:B------:R-:W-:Y:S01]  /*7f30*/  IMAD.MOV R5, RZ, RZ, -R6 ;  /* 0x000000ffff057224 */ /* 0x000fe200078e0a06 */
[----:B------:R-:W-:Y:S01]  /*7f40*/  ISETP.GT.U32.AND P3, PT, R20, R4, PT ;  /* 0x000000041400720c */ /* 0x000fe20003f64070 */
[----:B0-----:R-:W-:Y:S01]  /*7f50*/  IMAD.MOV.U32 R8, RZ, RZ, R3 ;  /* 0x000000ffff087224 */ /* 0x001fe200078e0003 */
[----:B------:R-:W-:Y:S01]  /*7f60*/  IADD3 R2, R0, 0xd6, RZ ;  /* 0x000000d600027810 */ /* 0x000fe20007ffe0ff */
[----:B------:R-:W-:-:S02]  /*7f70*/  IMAD R10, R20, R5, R10 ;  /* 0x00000005140a7224 */ /* 0x000fc400078e020a */
[----:B------:R-:W-:Y:S01]  /*7f80*/  @!P2 IMAD.MOV R8, RZ, RZ, -R8 ;  /* 0x000000ffff08a224 */ /* 0x000fe200078e0a08 */
[----:B------:R-:W-:Y:S01]  /*7f90*/  ISETP.GE.AND P2, PT, R9, RZ, PT ;  /* 0x000000ff0900720c */ /* 0x000fe20003f46270 */
[----:B------:R-:W-:Y:S01]  /*7fa0*/  @!P6 IMAD.IADD R11, R11, 0x1, -R20 ;  /* 0x000000010b0be824 */ /* 0x000fe200078e0a14 */
[----:B------:R-:W-:Y:S01]  /*7fb0*/  IABS R9, R9 ;  /* 0x0000000900097213 */ /* 0x000fe20000000000 */
[----:B------:R-:W-:Y:S01]  /*7fc0*/  IMAD.HI.U32 R3, R26, R7, RZ ;  /* 0x000000071a037227 */ /* 0x000fe200078e00ff */
[----:B------:R0:W-:Y:S02]  /*7fd0*/  STL [R1+0x194], R8 ;  /* 0x0001940801007387 */ /* 0x0001e40000100800 */
[----:B------:R-:W-:Y:S01]  /*7fe0*/  ISETP.GT.U32.AND P6, PT, R20, R11, PT ;  /* 0x0000000b1400720c */ /* 0x000fe20003fc4070 */
[----:B------:R-:W-:-:S04]  /*7ff0*/  IMAD.HI.U32 R5, R26, R9, RZ ;  /* 0x000000091a057227 */ /* 0x000fc800078e00ff */
[----:B------:R-:W-:Y:S02]  /*8000*/  IMAD.MOV R5, RZ, RZ, -R5 ;  /* 0x000000ffff057224 */ /* 0x000fe400078e0a05 */
[----:B------:R-:W-:Y:S01]  /*8010*/  IMAD.MOV R3, RZ, RZ, -R3 ;  /* 0x000000ffff037224 */ /* 0x000fe200078e0a03 */
[----:B0-----:R-:W-:Y:S01]  /*8020*/  IABS R8, R2 ;  /* 0x0000000200087213 */ /* 0x001fe20000000000 */
[C---:B------:R-:W-:Y:S02]  /*8030*/  IMAD R9, R20.reuse, R5, R9 ;  /* 0x0000000514097224 */ /* 0x040fe400078e0209 */
[C---:B------:R-:W-:Y:S01]  /*8040*/  IMAD R7, R20.reuse, R3, R7 ;  /* 0x0000000314077224 */ /* 0x040fe200078e0207 */
[----:B------:R-:W-:Y:S01]  /*8050*/  IABS R3, R16 ;  /* 0x0000001000037213 */ /* 0x000fe20000000000 */
[----:B------:R-:W-:Y:S01]  /*8060*/  @!P6 IMAD.IADD R11, R11, 0x1, -R20 ;  /* 0x000000010b0be824 */ /* 0x000fe200078e0a14 */
[----:B------:R-:W-:Y:S01]  /*8070*/  ISETP.GT.U32.AND P6, PT, R20, R10, PT ;  /* 0x0000000a1400720c */ /* 0x000fe20003fc4070 */
[----:B------:R-:W-:-:S04]  /*8080*/  IMAD.HI.U32 R6, R26, R8, RZ ;  /* 0x000000081a067227 */ /* 0x000fc800078e00ff */
[----:B------:R-:W-:Y:S02]  /*8090*/  IMAD.MOV.U32 R12, RZ, RZ, R11 ;  /* 0x000000ffff0c7224 */ /* 0x000fe400078e000b */
[----:B------:R-:W-:Y:S01]  /*80a0*/  @!P3 IMAD.IADD R4, R4, 0x1, -R20 ;  /* 0x000000010404b824 */ /* 0x000fe200078e0a14 */
[C---:B------:R-:W-:Y:S01]  /*80b0*/  ISETP.GT.U32.AND P3, PT, R20.reuse, R9, PT ;  /* 0x000000091400720c */ /* 0x040fe20003f64070 */
[----:B------:R-:W-:Y:S02]  /*80c0*/  IMAD.MOV R6, RZ, RZ, -R6 ;  /* 0x000000ffff067224 */ /* 0x000fe400078e0a06 */
[----:B------:R-:W-:Y:S01]  /*80d0*/  @!P5 IMAD.MOV R12, RZ, RZ, -R12 ;  /* 0x000000ffff0cd224 */ /* 0x000fe200078e0a0c */
[C---:B------:R-:W-:Y:S01]  /*80e0*/  ISETP.GT.U32.AND P5, PT, R20.reuse, R7, PT ;  /* 0x000000071400720c */ /* 0x040fe20003fa4070 */
[----:B------:R-:W-:Y:S01]  /*80f0*/  IMAD R8, R20, R6, R8 ;  /* 0x0000000614087224 */ /* 0x000fe200078e0208 */
[----:B------:R-:W-:Y:S01]  /*8100*/  IADD3 R6, R0, 0xd0, RZ ;  /* 0x000000d000067810 */ /* 0x000fe20007ffe0ff */
[----:B------:R-:W-:Y:S01]  /*8110*/  @!P6 IMAD.IADD R10, R10, 0x1, -R20 ;  /* 0x000000010a0ae824 */ /* 0x000fe200078e0a14 */
[----:B------:R0:W-:Y:S01]  /*8120*/  STL [R1+0x190], R12 ;  /* 0x0001900c01007387 */ /* 0x0001e20000100800 */
[----:B------:R-:W-:Y:S01]  /*8130*/  IMAD.MOV.U32 R11, RZ, RZ, R4 ;  /* 0x000000ffff0b7224 */ /* 0x000fe200078e0004 */
[----:B------:R-:W-:Y:S01]  /*8140*/  ISETP.GT.U32.AND P6, PT, R20, R8, PT ;  /* 0x000000081400720c */ /* 0x000fe20003fc4070 */
[----:B------:R-:W-:Y:S01]  /*8150*/  IMAD.HI.U32 R5, R26, R3, RZ ;  /* 0x000000031a057227 */ /* 0x000fe200078e00ff */
[----:B------:R-:W-:-:S03]  /*8160*/  IABS R15, R6 ;  /* 0x00000006000f7213 */ /* 0x000fc60000000000 */
[--C-:B------:R-:W-:Y:S02]  /*8170*/  @!P3 IMAD.IADD R9, R9, 0x1, -R20.reuse ;  /* 0x000000010909b824 */ /* 0x100fe400078e0a14 */
[--C-:B------:R-:W-:Y:S01]  /*8180*/  @!P5 IMAD.IADD R7, R7, 0x1, -R20.reuse ;  /* 0x000000010707d824 */ /* 0x100fe200078e0a14 */
[----:B0-----:R-:W-:Y:S01]  /*8190*/  IABS R12, R13 ;  /* 0x0000000d000c7213 */ /* 0x001fe20000000000 */
[----:B------:R-:W-:Y:S01]  /*81a0*/  @!P4 IMAD.MOV R11, RZ, RZ, -R11 ;  /* 0x000000ffff0bc224 */ /* 0x000fe200078e0a0b */
[C---:B------:R-:W-:Y:S01]  /*81b0*/  ISETP.GT.U32.AND P5, PT, R20.reuse, R10, PT ;  /* 0x0000000a1400720c */ /* 0x040fe20003fa4070 */
[----:B------:R-:W-:Y:S01]  /*81c0*/  IMAD.MOV R5, RZ, RZ, -R5 ;  /* 0x000000ffff057224 */ /* 0x000fe200078e0a05 */
[----:B------:R-:W-:Y:S01]  /*81d0*/  ISETP.GT.U32.AND P4, PT, R20, R9, PT ;  /* 0x000000091400720c */ /* 0x000fe20003f84070 */
[----:B------:R-:W-:Y:S01]  /*81e0*/  IMAD.HI.U32 R4, R26, R12, RZ ;  /* 0x0000000c1a047227 */ /* 0x000fe200078e00ff */
[----:B------:R-:W-:Y:S01]  /*81f0*/  ISETP.GT.U32.AND P3, PT, R20, R7, PT ;  /* 0x000000071400720c */ /* 0x000fe20003f64070 */
[----:B------:R0:W-:Y:S02]  /*8200*/  STL [R1+0x18c], R11 ;  /* 0x00018c0b01007387 */ /* 0x0001e40000100800 */
[----:B------:R-:W-:-:S02]  /*8210*/  @!P6 IMAD.IADD R8, R8, 0x1, -R20 ;  /* 0x000000010808e824 */ /* 0x000fc400078e0a14 */
[----:B------:R-:W-:Y:S02]  /*8220*/  IMAD.MOV R4, RZ, RZ, -R4 ;  /* 0x000000ffff047224 */ /* 0x000fe400078e0a04 */
[C---:B------:R-:W-:Y:S01]  /*8230*/  IMAD R3, R20.reuse, R5, R3 ;  /* 0x0000000514037224 */ /* 0x040fe200078e0203 */
[C---:B------:R-:W-:Y:S01]  /*8240*/  ISETP.GT.U32.AND P6, PT, R20.reuse, R8, PT ;  /* 0x000000081400720c */ /* 0x040fe20003fc4070 */
[----:B------:R-:W-:Y:S01]  /*8250*/  IMAD R12, R20, R4, R12 ;  /* 0x00000004140c7224 */ /* 0x000fe200078e020c */
[----:B------:R-:W-:Y:S01]  /*8260*/  IADD3 R4, R0, 0xcc, RZ ;  /* 0x000000cc00047810 */ /* 0x000fe20007ffe0ff */
[--C-:B------:R-:W-:Y:S01]  /*8270*/  @!P5 IMAD.IADD R10, R10, 0x1, -R20.reuse ;  /* 0x000000010a0ad824 */ /* 0x100fe200078e0a14 */
[C---:B------:R-:W-:Y:S01]  /*8280*/  ISETP.GT.U32.AND P5, PT, R20.reuse, R3, PT ;  /* 0x000000031400720c */ /* 0x040fe20003fa4070 */
[--C-:B------:R-:W-:Y:S01]  /*8290*/  @!P4 IMAD.IADD R9, R9, 0x1, -R20.reuse ;  /* 0x000000010909c824 */ /* 0x100fe200078e0a14 */
[----:B------:R-:W-:Y:S01]  /*82a0*/  ISETP.GT.U32.AND P4, PT, R20, R12, PT ;  /* 0x0000000c1400720c */ /* 0x000fe20003f84070 */
[----:B------:R-:W-:Y:S01]  /*82b0*/  @!P3 IMAD.IADD R7, R7, 0x1, -R20 ;  /* 0x000000010707b824 */ /* 0x000fe200078e0a14 */
[----:B------:R-:W-:Y:S01]  /*82c0*/  IADD3 R5, R0, 0xce, RZ ;  /* 0x000000ce00057810 */ /* 0x000fe20007ffe0ff */
[----:B0-----:R-:W-:Y:S01]  /*82d0*/  IMAD.HI.U32 R11, R26, R15, RZ ;  /* 0x0000000f1a0b7227 */ /* 0x001fe200078e00ff */
[----:B------:R-:W-:-:S02]  /*82e0*/  ISETP.GE.AND P3, PT, R2, RZ, PT ;  /* 0x000000ff0200720c */ /* 0x000fc40003f66270 */
[----:B------:R-:W-:Y:S01]  /*82f0*/  IABS R14, R5 ;  /* 0x00000005000e7213 */ /* 0x000fe20000000000 */
[----:B------:R-:W-:Y:S01]  /*8300*/  @!P6 IMAD.IADD R8, R8, 0x1, -R20 ;  /* 0x000000010808e824 */ /* 0x000fe200078e0a14 */
[----:B------:R-:W-:Y:S01]  /*8310*/  ISETP.GE.AND P6, PT, R16, RZ, PT ;  /* 0x000000ff1000720c */ /* 0x000fe20003fc6270 */
[----:B------:R-:W-:Y:S01]  /*8320*/  IMAD.MOV.U32 R18, RZ, RZ, R10 ;  /* 0x000000ffff127224 */ /* 0x000fe200078e000a */
[----:B------:R-:W-:Y:S01]  /*8330*/  IABS R16, R4 ;  /* 0x0000000400107213 */ /* 0x000fe20000000000 */
        /* <DEDUP_REMOVED lines=9> */
[C---:B------:R-:W-:Y:S01]  /*83d0*/  ISETP.GT.U32.AND P1, PT, R20.reuse, R3, PT ;  /* 0x000000031400720c */ /* 0x040fe20003f24070 */
[----:B------:R-:W-:Y:S02]  /*83e0*/  IMAD.MOV R7, RZ, RZ, -R10 ;  /* 0x000000ffff077224 */ /* 0x000fe400078e0a0a */
[C---:B------:R-:W-:Y:S01]  /*83f0*/  IMAD R15, R20.reuse, R11, R15 ;  /* 0x0000000b140f7224 */ /* 0x040fe200078e020f */
[----:B------:R0:W-:Y:S01]  /*8400*/  STL [R1+0x168], R18 ;  /* 0x0001681201007387 */ /* 0x0001e20000100800 */
[C---:B------:R-:W-:Y:S02]  /*8410*/  IMAD R13, R20.reuse, R7, R13 ;  /* 0x00000007140d7224 */ /* 0x040fe400078e020d */
[----:B------:R-:W-:Y:S01]  /*8420*/  @!P0 IMAD.MOV R17, RZ, RZ, -R17 ;  /* 0x000000ffff118224 */ /* 0x000fe200078e0a11 */
[----:B------:R-:W-:Y:S01]  /*8430*/  ISETP.GT.U32.AND P0, PT, R20, R15, PT ;  /* 0x0000000f1400720c */ /* 0x000fe20003f04070 */
[--C-:B------:R-:W-:Y:S01]  /*8440*/  @!P4 IMAD.IADD R12, R12, 0x1, -R20.reuse ;  /* 0x000000010c0cc824 */ /* 0x100fe200078e0a14 */
[----:B------:R-:W-:Y:S01]  /*8450*/  ISETP.GT.U32.AND P4, PT, R20, R13, PT ;  /* 0x0000000d1400720c */ /* 0x000fe20003f84070 */
[----:B------:R-:W-:Y:S01]  /*8460*/  IMAD.HI.U32 R2, R26, R14, RZ ;  /* 0x0000000e1a027227 */ /* 0x000fe200078e00ff */
[----:B------:R-:W-:Y:S03]  /*8470*/  STL [R1+0x16c], R17 ;  /* 0x00016c1101007387 */ /* 0x000fe60000100800 */
[----:B------:R-:W-:Y:S01]  /*8480*/  @!P1 IMAD.IADD R3, R3, 0x1, -R20 ;  /* 0x0000000103039824 */ /* 0x000fe200078e0a14 */
[----:B------:R-:W-:Y:S01]  /*8490*/  ISETP.GE.AND P1, PT, R5, RZ, PT ;  /* 0x000000ff0500720c */ /* 0x000fe20003f26270 */
[----:B------:R-:W-:Y:S01]  /*84a0*/  @!P2 IMAD.MOV R9, RZ, RZ, -R9 ;  /* 0x000000ffff09a224 */ /* 0x000fe200078e0a09 */
[----:B------:R-:W-:Y:S01]  /*84b0*/  ISETP.GE.AND P2, PT, R6, RZ, PT ;  /* 0x000000ff0600720c */ /* 0x000fe20003f46270 */
[----:B------:R-:W-:Y:S01]  /*84c0*/  IMAD.MOV.U32 R6, RZ, RZ, R3 ;  /* 0x000000ffff067224 */ /* 0x000fe200078e0003 */
[C---:B------:R-:W-:Y:S01]  /*84d0*/  IADD3 R5, R0.reuse, 0xc8, RZ ;  /* 0x000000c800057810 */ /* 0x040fe20007ffe0ff */
[----:B------:R-:W-:Y:S01]  /*84e0*/  IMAD.MOV R2, RZ, RZ, -R2 ;  /* 0x000000ffff027224 */ /* 0x000fe200078e0a02 */
[----:B------:R-:W-:Y:S01]  /*84f0*/  STL [R1+0x170], R9 ;  /* 0x0001700901007387 */ /* 0x000fe20000100800 */
[----:B------:R-:W-:Y:S01]  /*8500*/  @!P3 IMAD.MOV R8, RZ, RZ, -R8 ;  /* 0x000000ffff08b224 */ /* 0x000fe200078e0a08 */
[----:B------:R-:W-:Y:S01]  /*8510*/  IADD3 R3, R0, 0xc4, RZ ;  /* 0x000000c400037810 */ /* 0x000fe20007ffe0ff */
[----:B------:R-:W-:Y:S01]  /*8520*/  @!P0 IMAD.IADD R15, R15, 0x1, -R20 ;  /* 0x000000010f0f8824 */ /* 0x000fe200078e0a14 */
[----:B------:R-:W-:Y:S01]  /*8530*/  ISETP.GE.AND P0, PT, R4, RZ, PT ;  /* 0x000000ff0400720c */ /* 0x000fe20003f06270 */
[----:B------:R-:W-:Y:S01]  /*8540*/  @!P6 IMAD.MOV R6, RZ, RZ, -R6 ;  /* 0x000000ffff06e224 */ /* 0x000fe200078e0a06 */
[----:B------:R-:W-:Y:S01]  /*8550*/  IABS R4, R5 ;  /* 0x0000000500047213 */ /* 0x000fe20000000000 */
[----:B------:R-:W-:Y:S01]  /*8560*/  @!P4 IMAD.IADD R13, R13, 0x1, -R20 ;  /* 0x000000010d0dc824 */ /* 0x000fe200078e0a14 */
[----:B------:R1:W-:Y:S01]  /*8570*/  STL [R1+0x174], R8 ;  /* 0x0001740801007387 */ /* 0x0003e20000100800 */
[----:B------:R-:W-:Y:S01]  /*8580*/  IMAD R14, R20, R2, R14 ;  /* 0x00000002140e7224 */ /* 0x000fe200078e020e */
[----:B------:R-:W-:Y:S01]  /*8590*/  IADD3 R2, R0, 0xca, RZ ;  /* 0x000000ca00027810 */ /* 0x000fe20007ffe0ff */
[----:B0-----:R-:W-:Y:S01]  /*85a0*/  IMAD.MOV.U32 R18, RZ, RZ, R12 ;  /* 0x000000ffff127224 */ /* 0x001fe200078e000c */
[----:B------:R0:W-:Y:S01]  /*85b0*/  STL [R1+0x178], R6 ;  /* 0x0001780601007387 */ /* 0x0001e20000100800 */
[----:B------:R-:W-:-:S02]  /*85c0*/  ISETP.GT.U32.AND P4, PT, R20, R13, PT ;  /* 0x0000000d1400720c */ /* 0x000fc40003f84070 */
[----:B------:R-:W-:Y:S01]  /*85d0*/  IABS R10, R2 ;  /* 0x00000002000a7213 */ /* 0x000fe20000000000 */
[----:B------:R-:W-:Y:S01]  /*85e0*/  @!P5 IMAD.MOV R18, RZ, RZ, -R18 ;  /* 0x000000ffff12d224 */ /* 0x000fe200078e0a12 */
[C---:B------:R-:W-:Y:S02]  /*85f0*/  ISETP.GT.U32.AND P3, PT, R20.reuse, R14, PT ;  /* 0x0000000e1400720c */ /* 0x040fe40003f64070 */
[----:B------:R-:W-:Y:S01]  /*8600*/  ISETP.GT.U32.AND P6, PT, R20, R15, PT ;  /* 0x0000000f1400720c */ /* 0x000fe20003fc4070 */
[----:B------:R-:W-:Y:S01]  /*8610*/  IMAD.HI.U32 R7, R26, R10, RZ ;  /* 0x0000000a1a077227 */ /* 0x000fe200078e00ff */
[----:B-1----:R-:W-:Y:S01]  /*8620*/  IADD3 R8, R0, 0xc6, RZ ;  /* 0x000000c600087810 */ /* 0x002fe20007ffe0ff */
[----:B------:R-:W-:Y:S02]  /*8630*/  STL [R1+0xe8], R18 ;  /* 0x0000e81201007387 */ /* 0x000fe40000100800 */
[----:B0-----:R-:W-:Y:S01]  /*8640*/  IMAD.HI.U32 R6, R26, R4, RZ ;  /* 0x000000041a067227 */ /* 0x001fe200078e00ff */
[----:B------:R-:W-:-:S03]  /*8650*/  IABS R11, R8 ;  /* 0x00000008000b7213 */ /* 0x000fc60000000000 */
[----:B------:R-:W-:Y:S02]  /*8660*/  IMAD.MOV R6, RZ, RZ, -R6 ;  /* 0x000000ffff067224 */ /* 0x000fe400078e0a06 */
[----:B------:R-:W-:Y:S02]  /*8670*/  IMAD.MOV R7, RZ, RZ, -R7 ;  /* 0x000000ffff077224 */ /* 0x000fe400078e0a07 */
[----:B------:R-:W-:Y:S01]  /*8680*/  IMAD R4, R20, R6, R4 ;  /* 0x0000000614047224 */ /* 0x000fe200078e0204 */
[----:B------:R-:W-:Y:S01]  /*8690*/  IADD3 R6, R0, 0xc2, RZ ;  /* 0x000000c200067810 */ /* 0x000fe20007ffe0ff */
[----:B------:R-:W-:Y:S02]  /*86a0*/  @!P4 IMAD.IADD R13, R13, 0x1, -R20 ;  /* 0x000000010d0dc824 */ /* 0x000fe400078e0a14 */
[C---:B------:R-:W-:Y:S01]  /*86b0*/  IMAD R10, R20.reuse, R7, R10 ;  /* 0x00000007140a7224 */ /* 0x040fe200078e020a */
[----:B------:R-:W-:Y:S01]  /*86c0*/  ISETP.GT.U32.AND P4, PT, R20, R4, PT ;  /* 0x000000041400720c */ /* 0x000fe20003f84070 */
[--C-:B------:R-:W-:Y:S01]  /*86d0*/  @!P3 IMAD.IADD R14, R14, 0x1, -R20.reuse ;  /* 0x000000010e0eb824 */ /* 0x100fe200078e0a14 */
[----:B------:R-:W-:Y:S01]  /*86e0*/  IABS R9, R6 ;  /* 0x0000000600097213 */ /* 0x000fe20000000000 */
[----:B------:R-:W-:Y:S01]  /*86f0*/  @!P6 IMAD.IADD R15, R15, 0x1, -R20 ;  /* 0x000000010f0fe824 */ /* 0x000fe200078e0a14 */
[----:B------:R-:W-:Y:S01]  /*8700*/  ISETP.GT.U32.AND P6, PT, R20, R10, PT ;  /* 0x0000000a1400720c */ /* 0x000fe20003fc4070 */
[----:B------:R-:W-:Y:S01]  /*8710*/  IMAD.HI.U32 R16, R26, R11, RZ ;  /* 0x0000000b1a107227 */ /* 0x000fe200078e00ff */
[----:B------:R-:W-:-:S02]  /*8720*/  ISETP.GT.U32.AND P3, PT, R20, R14, PT ;  /* 0x0000000e1400720c */ /* 0x000fc40003f64070 */
[----:B------:R-:W-:Y:S01]  /*8730*/  IABS R7, R3 ;  /* 0x0000000300077213 */ /* 0x000fe20000000000 */
[----:B------:R-:W-:Y:S02]  /*8740*/  IMAD.MOV.U32 R17, RZ, RZ, R15 ;  /* 0x000000ffff117224 */ /* 0x000fe400078e000f */
[----:B------:R-:W-:-:S04]  /*8750*/  IMAD.HI.U32 R12, R26, R9, RZ ;  /* 0x000000091a0c7227 */ /* 0x000fc800078e00ff */
[--C-:B------:R-:W-:Y:S02]  /*8760*/  @!P4 IMAD.IADD R4, R4, 0x1, -R20.reuse ;  /* 0x000000010404c824 */ /* 0x100fe400078e0a14 */
[----:B------:R-:W-:Y:S02]  /*8770*/  @!P2 IMAD.MOV R17, RZ, RZ, -R17 ;  /* 0x000000ffff11a224 */ /* 0x000fe400078e0a11 */
[--C-:B------:R-:W-:Y:S01]  /*8780*/  @!P6 IMAD.IADD R10, R10, 0x1, -R20.reuse ;  /* 0x000000010a0ae824 */ /* 0x100fe200078e0a14 */
[----:B------:R-:W-:Y:S01]  /*8790*/  ISETP.GT.U32.AND P2, PT, R20, R4, PT ;  /* 0x000000041400720c */ /* 0x000fe20003f44070 */
[----:B------:R-:W-:Y:S01]  /*87a0*/  @!P3 IMAD.IADD R14, R14, 0x1, -R20 ;  /* 0x000000010e0eb824 */ /* 0x000fe200078e0a14 */
[----:B------:R-:W-:Y:S01]  /*87b0*/  ISETP.GE.AND P3, PT, R2, RZ, PT ;  /* 0x000000ff0200720c */ /* 0x000fe20003f66270 */
[----:B------:R-:W-:Y:S01]  /*87c0*/  IMAD.MOV R12, RZ, RZ, -R12 ;  /* 0x000000ffff0c7224 */ /* 0x000fe200078e0a0c */
[----:B------:R-:W-:Y:S01]  /*87d0*/  ISETP.GT.U32.AND P4, PT, R20, R10, PT ;  /* 0x0000000a1400720c */ /* 0x000fe20003f84070 */
[----:B------:R-:W-:Y:S01]  /*87e0*/  IMAD.HI.U32 R2, R26, R7, RZ ;  /* 0x000000071a027227 */ /* 0x000fe200078e00ff */
[----:B------:R-:W-:Y:S01]  /*87f0*/  ISETP.GE.AND P6, PT, R5, RZ, PT ;  /* 0x000000ff0500720c */ /* 0x000fe20003fc6270 */
[----:B------:R-:W-:Y:S01]  /*8800*/  STL [R1+0xf0], R17 ;  /* 0x0000f01101007387 */ /* 0x000fe20000100800 */
[----:B------:R-:W-:Y:S01]  /*8810*/  IADD3 R5, R0, 0xc0, RZ ;  /* 0x000000c000057810 */ /* 0x000fe20007ffe0ff */
[----:B------:R-:W-:-:S02]  /*8820*/  IMAD.MOV R16, RZ, RZ, -R16 ;  /* 0x000000ffff107224 */ /* 0x000fc400078e0a10 */
[----:B------:R-:W-:Y:S01]  /*8830*/  @!P1 IMAD.MOV R14, RZ, RZ, -R14 ;  /* 0x000000ffff0e9224 */ /* 0x000fe200078e0a0e */
[----:B------:R-:W-:Y:S01]  /*8840*/  ISETP.GE.AND P1, PT, R8, RZ, PT ;  /* 0x000000ff0800720c */ /* 0x000fe20003f26270 */
[C---:B------:R-:W-:Y:S02]  /*8850*/  IMAD R8, R20.reuse, R12, R9 ;  /* 0x0000000c14087224 */ /* 0x040fe400078e0209 */
[----:B------:R-:W-:Y:S01]  /*8860*/  IMAD.MOV R2, RZ, RZ, -R2 ;  /* 0x000000ffff027224 */ /* 0x000fe200078e0a02 */
[----:B------:R-:W-:Y:S01]  /*8870*/  STL [R1+0x100], R14 ;  /* 0x0001000e01007387 */ /* 0x000fe20000100800 */
[----:B------:R-:W-:Y:S02]  /*8880*/  IMAD R11, R20, R16, R11 ;  /* 0x00000010140b7224 */ /* 0x000fe400078e020b */
[--C-:B------:R-:W-:Y:S01]  /*8890*/  @!P2 IMAD.IADD R4, R4, 0x1, -R20.reuse ;  /* 0x000000010404a824 */ /* 0x100fe200078e0a14 */
[C---:B------:R-:W-:Y:S01]  /*88a0*/  ISETP.GT.U32.AND P2, PT, R20.reuse, R8, PT ;  /* 0x000000081400720c */ /* 0x040fe20003f44070 */
[C---:B------:R-:W-:Y:S01]  /*88b0*/  IMAD R7, R20.reuse, R2, R7 ;  /* 0x0000000214077224 */ /* 0x040fe200078e0207 */
[----:B------:R-:W-:Y:S01]  /*88c0*/  ISETP.GT.U32.AND P5, PT, R20, R11, PT ;  /* 0x0000000b1400720c */ /* 0x000fe20003fa4070 */
[----:B------:R-:W-:Y:S01]  /*88d0*/  @!P4 IMAD.IADD R10, R10, 0x1, -R20 ;  /* 0x000000010a0ac824 */ /* 0x000fe200078e0a14 */
[----:B------:R-:W-:Y:S01]  /*88e0*/  ISETP.GE.AND P4, PT, R3, RZ, PT ;  /* 0x000000ff0300720c */ /* 0x000fe20003f86270 */
[----:B------:R-:W-:Y:S01]  /*88f0*/  @!P0 IMAD.MOV R13, RZ, RZ, -R13 ;  /* 0x000000ffff0d8224 */ /* 0x000fe200078e0a0d */
[----:B------:R-:W-:Y:S01]  /*8900*/  ISETP.GT.U32.AND P0, PT, R20, R7, PT ;  /* 0x000000071400720c */ /* 0x000fe20003f04070 */
[----:B------:R-:W-:Y:S01]  /*8910*/  IMAD.MOV.U32 R12, RZ, RZ, R10 ;  /* 0x000000ffff0c7224 */ /* 0x000fe200078e000a */
[----:B------:R-:W-:-:S02]  /*8920*/  IADD3 R3, R0, 0xbe, RZ ;  /* 0x000000be00037810 */ /* 0x000fc40007ffe0ff */
[----:B------:R-:W-:Y:S01]  /*8930*/  IABS R2, R5 ;  /* 0x0000000500027213 */ /* 0x000fe20000000000 */
[----:B------:R-:W-:Y:S01]  /*8940*/  @!P3 IMAD.MOV R12, RZ, RZ, -R12 ;  /* 0x000000ffff0cb224 */ /* 0x000fe200078e0a0c */
[----:B------:R-:W-:Y:S01]  /*8950*/  IABS R10, R3 ;  /* 0x00000003000a7213 */ /* 0x000fe20000000000 */
[--C-:B------:R-:W-:Y:S01]  /*8960*/  @!P2 IMAD.IADD R8, R8, 0x1, -R20.reuse ;  /* 0x000000010808a824 */ /* 0x100fe200078e0a14 */
[----:B------:R-:W-:Y:S01]  /*8970*/  STL [R1+0x158], R13 ;  /* 0x0001580d01007387 */ /* 0x000fe20000100800 */
[--C-:B------:R-:W-:Y:S01]  /*8980*/  @!P5 IMAD.IADD R11, R11, 0x1, -R20.reuse ;  /* 0x000000010b0bd824 */ /* 0x100fe200078e0a14 */
[----:B------:R-:W-:Y:S01]  /*8990*/  ISETP.GE.AND P5, PT, R6, RZ, PT ;  /* 0x000000ff0600720c */ /* 0x000fe20003fa6270 */
[----:B------:R-:W-:Y:S01]  /*89a0*/  IMAD.HI.U32 R9, R26, R2, RZ ;  /* 0x000000021a097227 */ /* 0x000fe200078e00ff */
[----:B------:R0:W-:Y:S01]  /*89b0*/  STL [R1+0x15c], R12 ;  /* 0x00015c0c01007387 */ /* 0x0001e20000100800 */
[C---:B------:R-:W-:Y:S02]  /*89c0*/  ISETP.GT.U32.AND P2, PT, R20.reuse, R8, PT ;  /* 0x000000081400720c */ /* 0x040fe40003f44070 */
[----:B------:R-:W-:Y:S01]  /*89d0*/  @!P0 IMAD.IADD R7, R7, 0x1, -R20 ;  /* 0x0000000107078824 */ /* 0x000fe200078e0a14 */
[----:B------:R-:W-:Y:S01]  /*89e0*/  ISETP.GT.U32.AND P0, PT, R20, R11, PT ;  /* 0x0000000b1400720c */ /* 0x000fe20003f04070 */
[----:B------:R-:W-:Y:S01]  /*89f0*/  IMAD.MOV R9, RZ, RZ, -R9 ;  /* 0x000000ffff097224 */ /* 0x000fe200078e0a09 */
[----:B------:R-:W-:-:S02]  /*8a00*/  IADD3 R6, R0, 0xbc, RZ ;  /* 0x000000bc00067810 */ /* 0x000fc40007ffe0ff */
[C---:B------:R-:W-:Y:S01]  /*8a10*/  ISETP.GT.U32.AND P3, PT, R20.reuse, R7, PT ;  /* 0x000000071400720c */ /* 0x040fe20003f64070 */
[----:B------:R-:W-:Y:S01]  /*8a20*/  IMAD R2, R20, R9, R2 ;  /* 0x0000000914027224 */ /* 0x000fe200078e0202 */
[----:B------:R-:W-:Y:S01]  /*8a30*/  IABS R9, R6 ;  /* 0x0000000600097213 */ /* 0x000fe20000000000 */
[----:B0-----:R-:W-:Y:S02]  /*8a40*/  IMAD.MOV.U32 R12, RZ, RZ, R4 ;  /* 0x000000ffff0c7224 */ /* 0x001fe400078e0004 */
[----:B------:R-:W-:-:S04]  /*8a50*/  IMAD.HI.U32 R4, R26, R10, RZ ;  /* 0x0000000a1a047227 */ /* 0x000fc800078e00ff */
[----:B------:R-:W-:Y:S02]  /*8a60*/  IMAD.MOV R4, RZ, RZ, -R4 ;  /* 0x000000ffff047224 */ /* 0x000fe400078e0a04 */
[----:B------:R-:W-:Y:S02]  /*8a70*/  @!P2 IMAD.IADD R8, R8, 0x1, -R20 ;  /* 0x000000010808a824 */ /* 0x000fe400078e0a14 */
[----:B------:R-:W-:Y:S01]  /*8a80*/  IMAD R10, R20, R4, R10 ;  /* 0x00000004140a7224 */ /* 0x000fe200078e020a */
[----:B------:R-:W-:Y:S01]  /*8a90*/  IADD3 R4, R0, 0xb8, RZ ;  /* 0x000000b800047810 */ /* 0x000fe20007ffe0ff */
[--C-:B------:R-:W-:Y:S01]  /*8aa0*/  @!P0 IMAD.IADD R11, R11, 0x1, -R20.reuse ;  /* 0x000000010b0b8824 */ /* 0x100fe200078e0a14 */
[C---:B------:R-:W-:Y:S01]  /*8ab0*/  ISETP.GT.U32.AND P0, PT, R20.reuse, R2, PT ;  /* 0x000000021400720c */ /* 0x040fe20003f04070 */
[----:B------:R-:W-:Y:S01]  /*8ac0*/  @!P3 IMAD.IADD R7, R7, 0x1, -R20 ;  /* 0x000000010707b824 */ /* 0x000fe200078e0a14 */
[----:B------:R-:W-:Y:S01]  /*8ad0*/  ISETP.GT.U32.AND P2, PT, R20, R10, PT ;  /* 0x0000000a1400720c */ /* 0x000fe20003f44070 */
[----:B------:R-:W-:Y:S01]  /*8ae0*/  @!P6 IMAD.MOV R12, RZ, RZ, -R12 ;  /* 0x000000ffff0ce224 */ /* 0x000fe200078e0a0c */
[----:B------:R-:W-:Y:S01]  /*8af0*/  ISETP.GE.AND P3, PT, R3, RZ, PT ;  /* 0x000000ff0300720c */ /* 0x000fe20003f66270 */
[----:B------:R-:W-:Y:S01]  /*8b00*/  IMAD.HI.U32 R13, R26, R9, RZ ;  /* 0x000000091a0d7227 */ /* 0x000fe200078e00ff */
[----:B------:R-:W-:-:S02]  /*8b10*/  IADD3 R3, R0, 0xba, RZ ;  /* 0x000000ba00037810 */ /* 0x000fc40007ffe0ff */
[----:B------:R-:W-:Y:S01]  /*8b20*/  ISETP.GE.AND P6, PT, R5, RZ, PT ;  /* 0x000000ff0500720c */ /* 0x000fe20003fc6270 */
[----:B------:R-:W-:Y:S01]  /*8b30*/  IMAD.MOV.U32 R14, RZ, RZ, R11 ;  /* 0x000000ffff0e7224 */ /* 0x000fe200078e000b */
[----:B------:R-:W-:Y:S01]  /*8b40*/  IABS R5, R3 ;  /* 0x0000000300057213 */ /* 0x000fe20000000000 */
[----:B------:R-:W-:Y:S01]  /*8b50*/  IMAD.MOV R13, RZ, RZ, -R13 ;  /* 0x000000ffff0d7224 */ /* 0x000fe200078e0a0d */
[----:B------:R0:W-:Y:S01]  /*8b60*/  STL [R1+0x164], R12 ;  /* 0x0001640c01007387 */ /* 0x0001e20000100800 */
[--C-:B------:R-:W-:Y:S01]  /*8b70*/  @!P0 IMAD.IADD R2, R2, 0x1, -R20.reuse ;  /* 0x0000000102028824 */ /* 0x100fe200078e0a14 */
[----:B------:R-:W-:Y:S01]  /*8b80*/  ISETP.GE.AND P0, PT, R6, RZ, PT ;  /* 0x000000ff0600720c */ /* 0x000fe20003f06270 */
[----:B------:R-:W-:Y:S02]  /*8b90*/  @!P2 IMAD.IADD R10, R10, 0x1, -R20 ;  /* 0x000000010a0aa824 */ /* 0x000fe400078e0a14 */
[----:B------:R-:W-:Y:S01]  /*8ba0*/  @!P1 IMAD.MOV R14, RZ, RZ, -R14 ;  /* 0x000000ffff0e9224 */ /* 0x000fe200078e0a0e */
[----:B------:R-:W-:Y:S01]  /*8bb0*/  ISETP.GT.U32.AND P1, PT, R20, R2, PT ;  /* 0x000000021400720c */ /* 0x000fe20003f24070 */
[----:B------:R-:W-:Y:S01]  /*8bc0*/  IMAD.HI.U32 R6, R26, R5, RZ ;  /* 0x000000051a067227 */ /* 0x000fe200078e00ff */
[----:B------:R-:W-:-:S02]  /*8bd0*/  ISETP.GT.U32.AND P2, PT, R20, R10, PT ;  /* 0x0000000a1400720c */ /* 0x000fc40003f44070 */
[----:B0-----:R-:W-:Y:S01]  /*8be0*/  IABS R12, R4 ;  /* 0x00000004000c7213 */ /* 0x001fe20000000000 */
[C---:B------:R-:W-:Y:S01]  /*8bf0*/  IMAD R9, R20.reuse, R13, R9 ;  /* 0x0000000d14097224 */ /* 0x040fe200078e0209 */
[----:B------:R-:W-:Y:S01]  /*8c00*/  STL [R1+0x160], R14 ;  /* 0x0001600e01007387 */ /* 0x000fe20000100800 */
[----:B------:R-:W-:Y:S02]  /*8c10*/  IMAD.MOV.U32 R11, RZ, RZ, R7 ;  /* 0x000000ffff0b7224 */ /* 0x000fe400078e0007 */
[----:B------:R-:W-:Y:S02]  /*8c20*/  IMAD.MOV R6, RZ, RZ, -R6 ;  /* 0x000000ffff067224 */ /* 0x000fe400078e0a06 */
[----:B------:R-:W-:Y:S01]  /*8c30*/  @!P4 IMAD.MOV R11, RZ, RZ, -R11 ;  /* 0x000000ffff0bc224 */ /* 0x000fe200078e0a0b */
[C---:B------:R-:W-:Y:S01]  /*8c40*/  ISETP.GT.U32.AND P4, PT, R20.reuse, R9, PT ;  /* 0x000000091400720c */ /* 0x040fe20003f84070 */
[----:B------:R-:W-:Y:S02]  /*8c50*/  IMAD R5, R20, R6, R5 ;  /* 0x0000000614057224 */ /* 0x000fe400078e0205 */
[----:B------:R-:W-:Y:S01]  /*8c60*/  IMAD.HI.U32 R7, R26, R12, RZ ;  /* 0x0000000c1a077227 */ /* 0x000fe200078e00ff */
[----:B------:R0:W-:Y:S03]  /*8c70*/  STL [R1+0x138], R11 ;  /* 0x0001380b01007387 */ /* 0x0001e60000100800 */
[----:B------:R-:W-:Y:S01]  /*8c80*/  @!P2 IMAD.IADD R10, R10, 0x1, -R20 ;  /* 0x000000010a0aa824 */ /* 0x000fe200078e0a14 */
[----:B------:R-:W-:Y:S01]  /*8c90*/  ISETP.GT.U32.AND P2, PT, R20, R5, PT ;  /* 0x000000051400720c */ /* 0x000fe20003f44070 */
[----:B------:R-:W-:-:S02]  /*8ca0*/  IMAD.MOV R7, RZ, RZ, -R7 ;  /* 0x000000ffff077224 */ /* 0x000fc400078e0a07 */
[----:B------:R-:W-:Y:S01]  /*8cb0*/  @!P1 IMAD.IADD R2, R2, 0x1, -R20 ;  /* 0x0000000102029824 */ /* 0x000fe200078e0a14 */
[----:B------:R-:W-:Y:S01]  /*8cc0*/  ISETP.GE.AND P1, PT, R4, RZ, PT ;  /* 0x000000ff0400720c */ /* 0x000fe20003f26270 */
[----:B------:R-:W-:Y:S01]  /*8cd0*/  IMAD R12, R20, R7, R12 ;  /* 0x00000007140c7224 */ /* 0x000fe200078e020c */
[----:B------:R-:W-:Y:S01]  /*8ce0*/  IADD3 R7, R0, 0xb4, RZ ;  /* 0x000000b400077810 */ /* 0x000fe20007ffe0ff */
[----:B------:R-:W-:Y:S02]  /*8cf0*/  IMAD.MOV.U32 R13, RZ, RZ, R2 ;  /* 0x000000ffff0d7224 */ /* 0x000fe400078e0002 */
[----:B------:R-:W-:Y:S01]  /*8d00*/  @!P4 IMAD.IADD R9, R9, 0x1, -R20 ;  /* 0x000000010909c824 */ /* 0x000fe200078e0a14 */
[----:B------:R-:W-:Y:S01]  /*8d10*/  IABS R6, R7 ;  /* 0x0000000700067213 */ /* 0x000fe20000000000 */
[----:B------:R-:W-:Y:S01]  /*8d20*/  @!P6 IMAD.MOV R13, RZ, RZ, -R13 ;  /* 0x000000ffff0de224 */ /* 0x000fe200078e0a0d */
[C---:B------:R-:W-:Y:S01]  /*8d30*/  ISETP.GT.U32.AND P6, PT, R20.reuse, R12, PT ;  /* 0x0000000c1400720c */ /* 0x040fe20003fc4070 */
[----:B------:R-:W-:Y:S01]  /*8d40*/  @!P5 IMAD.MOV R8, RZ, RZ, -R8 ;  /* 0x000000ffff08d224 */ /* 0x000fe200078e0a08 */
[----:B------:R-:W-:Y:S01]  /*8d50*/  ISETP.GT.U32.AND P4, PT, R20, R9, PT ;  /* 0x000000091400720c */ /* 0x000fe20003f84070 */
[----:B------:R-:W-:Y:S01]  /*8d60*/  @!P2 IMAD.IADD R5, R5, 0x1, -R20 ;  /* 0x000000010505a824 */ /* 0x000fe200078e0a14 */
[----:B------:R-:W-:Y:S01]  /*8d70*/  ISETP.GE.AND P5, PT, R3, RZ, PT ;  /* 0x000000ff0300720c */ /* 0x000fe20003fa6270 */
[----:B0-----:R-:W-:Y:S01]  /*8d80*/  IMAD.MOV.U32 R11, RZ, RZ, R10 ;  /* 0x000000ffff0b7224 */ /* 0x001fe200078e000a */
[----:B------:R0:W-:Y:S01]  /*8d90*/  STL [R1+0x13c], R8 ;  /* 0x00013c0801007387 */ /* 0x0001e20000100800 */
[----:B------:R-:W-:-:S02]  /*8da0*/  IADD3 R3, R0, 0xb2, RZ ;  /* 0x000000b200037810 */ /* 0x000fc40007ffe0ff */
[----:B------:R-:W-:Y:S01]  /*8db0*/  ISETP.GT.U32.AND P2, PT, R20, R5, PT ;  /* 0x000000051400720c */ /* 0x000fe20003f44070 */
[----:B------:R-:W-:Y:S01]  /*8dc0*/  @!P3 IMAD.MOV R11, RZ, RZ, -R11 ;  /* 0x000000ffff0bb224 */ /* 0x000fe200078e0a0b */
[----:B------:R-:W-:Y:S01]  /*8dd0*/  STL [R1+0x154], R13 ;  /* 0x0001540d01007387 */ /* 0x000fe20000100800 */
[----:B------:R-:W-:Y:S01]  /*8de0*/  IABS R2, R3 ;  /* 0x0000000300027213 */ /* 0x000fe20000000000 */
[--C-:B------:R-:W-:Y:S02]  /*8df0*/  @!P6 IMAD.IADD R12, R12, 0x1, -R20.reuse ;  /* 0x000000010c0ce824 */ /* 0x100fe400078e0a14 */
[----:B------:R-:W-:Y:S01]  /*8e00*/  @!P4 IMAD.IADD R9, R9, 0x1, -R20 ;  /* 0x000000010909c824 */ /* 0x000fe200078e0a14 */
[----:B0-----:R-:W-:Y:S01]  /*8e10*/  IADD3 R8, R0, 0xb6, RZ ;  /* 0x000000b600087810 */ /* 0x001fe20007ffe0ff */
[----:B------:R0:W-:Y:S01]  /*8e20*/  STL [R1+0x150], R11 ;  /* 0x0001500b01007387 */ /* 0x0001e20000100800 */
[----:B------:R-:W-:Y:S01]  /*8e30*/  ISETP.GE.AND P4, PT, R7, RZ, PT ;  /* 0x000000ff0700720c */ /* 0x000fe20003f86270 */
[----:B------:R-:W-:Y:S01]  /*8e40*/  IMAD.HI.U32 R7, R26, R6, RZ ;  /* 0x000000061a077227 */ /* 0x000fe200078e00ff */
[----:B------:R-:W-:-:S02]  /*8e50*/  IABS R4, R8 ;  /* 0x0000000800047213 */ /* 0x000fc40000000000 */
[----:B------:R-:W-:Y:S01]  /*8e60*/  ISETP.GT.U32.AND P6, PT, R20, R12, PT ;  /* 0x0000000c1400720c */ /* 0x000fe20003fc4070 */
[----:B------:R-:W-:Y:S01]  /*8e70*/  IMAD.MOV R7, RZ, RZ, -R7 ;  /* 0x000000ffff077224 */ /* 0x000fe200078e0a07 */
[----:B------:R-:W-:Y:S01]  /*8e80*/  ISETP.GE.AND P3, PT, R8, RZ, PT ;  /* 0x000000ff0800720c */ /* 0x000fe20003f66270 */
[----:B------:R-:W-:-:S04]  /*8e90*/  IMAD.HI.U32 R10, R26, R4, RZ ;  /* 0x000000041a0a7227 */ /* 0x000fc800078e00ff */
[----:B0-----:R-:W-:Y:S02]  /*8ea0*/  IMAD.MOV.U32 R11, RZ, RZ, R9 ;  /* 0x000000ffff0b7224 */ /* 0x001fe400078e0009 */
[----:B------:R-:W-:Y:S02]  /*8eb0*/  IMAD.MOV R10, RZ, RZ, -R10 ;  /* 0x000000ffff0a7224 */ /* 0x000fe400078e0a0a */
[----:B------:R-:W-:Y:S02]  /*8ec0*/  @!P2 IMAD.IADD R5, R5, 0x1, -R20 ;  /* 0x000000010505a824 */ /* 0x000fe400078e0a14 */
[----:B------:R-:W-:Y:S01]  /*8ed0*/  @!P0 IMAD.MOV R11, RZ, RZ, -R11 ;  /* 0x000000ffff0b8224 */ /* 0x000fe200078e0a0b */
[----:B------:R-:W-:Y:S01]  /*8ee0*/  ISETP.GE.AND P0, PT, R3, RZ, PT ;  /* 0x000000ff0300720c */ /* 0x000fe20003f06270 */
[C---:B------:R-:W-:Y:S02]  /*8ef0*/  IMAD R4, R20.reuse, R10, R4 ;  /* 0x0000000a14047224 */ /* 0x040fe400078e0204 */
[C---:B------:R-:W-:Y:S01]  /*8f00*/  IMAD R3, R20.reuse, R7, R6 ;  /* 0x0000000714037224 */ /* 0x040fe200078e0206 */
[----:B------:R0:W-:Y:S01]  /*8f10*/  STL [R1+0x148], R11 ;  /* 0x0001480b01007387 */ /* 0x0001e20000100800 */
[----:B------:R-:W-:Y:S01]  /*8f20*/  IMAD.MOV.U32 R9, RZ, RZ, R5 ;  /* 0x000000ffff097224 */ /* 0x000fe200078e0005 */
[----:B------:R-:W-:Y:S01]  /*8f30*/  ISETP.GT.U32.AND P2, PT, R20, R4, PT ;  /* 0x000000041400720c */ /* 0x000fe20003f44070 */
[----:B------:R-:W-:Y:S01]  /*8f40*/  IMAD.HI.U32 R8, R26, R2, RZ ;  /* 0x000000021a087227 */ /* 0x000fe200078e00ff */
[----:B------:R-:W-:-:S02]  /*8f50*/  IADD3 R5, R0, 0xae, RZ ;  /* 0x000000ae00057810 */ /* 0x000fc40007ffe0ff */
[----:B------:R-:W-:Y:S01]  /*8f60*/  IADD3 R7, R0, 0xaa, RZ ;  /* 0x000000aa00077810 */ /* 0x000fe20007ffe0ff */
[----:B------:R-:W-:Y:S01]  /*8f70*/  @!P5 IMAD.MOV R9, RZ, RZ, -R9 ;  /* 0x000000ffff09d224 */ /* 0x000fe200078e0a09 */
[----:B------:R-:W-:Y:S01]  /*8f80*/  ISETP.GT.U32.AND P5, PT, R20, R3, PT ;  /* 0x000000031400720c */ /* 0x000fe20003fa4070 */
[----:B------:R-:W-:Y:S01]  /*8f90*/  IMAD.MOV R8, RZ, RZ, -R8 ;  /* 0x000000ffff087224 */ /* 0x000fe200078e0a08 */
[----:B0-----:R-:W-:Y:S01]  /*8fa0*/  IABS R11, R7 ;  /* 0x00000007000b7213 */ /* 0x001fe20000000000 */
[----:B------:R-:W-:Y:S01]  /*8fb0*/  @!P6 IMAD.IADD R12, R12, 0x1, -R20 ;  /* 0x000000010c0ce824 */ /* 0x000fe200078e0a14 */
[----:B------:R0:W-:Y:S01]  /*8fc0*/  STL [R1+0x40c], R9 ;  /* 0x00040c0901007387 */ /* 0x0001e20000100800 */
[----:B------:R-:W-:Y:S01]  /*8fd0*/  IMAD R2, R20, R8, R2 ;  /* 0x0000000814027224 */ /* 0x000fe200078e0202 */
[C---:B------:R-:W-:Y:S01]  /*8fe0*/  IADD3 R8, R0.reuse, 0xb0, RZ ;  /* 0x000000b000087810 */ /* 0x040fe20007ffe0ff */
[----:B------:R-:W-:Y:S01]  /*8ff0*/  IMAD.MOV.U32 R14, RZ, RZ, R12 ;  /* 0x000000ffff0e7224 */ /* 0x000fe200078e000c */
[----:B------:R-:W-:Y:S01]  /*9000*/  IADD3 R6, R0, 0xac, RZ ;  /* 0x000000ac00067810 */ /* 0x000fe20007ffe0ff */
[----:B------:R-:W-:Y:S01]  /*9010*/  @!P2 IMAD.IADD R4, R4, 0x1, -R20 ;  /* 0x000000010404a824 */ /* 0x000fe200078e0a14 */
[----:B------:R-:W-:Y:S01]  /*9020*/  ISETP.GE.AND P6, PT, R8, RZ, PT ;  /* 0x000000ff0800720c */ /* 0x000fe20003fc6270 */
[----:B------:R-:W-:Y:S01]  /*9030*/  @!P1 IMAD.MOV R14, RZ, RZ, -R14 ;  /* 0x000000ffff0e9224 */ /* 0x000fe200078e0a0e */
[C---:B------:R-:W-:Y:S01]  /*9040*/  ISETP.GT.U32.AND P1, PT, R20.reuse, R2, PT ;  /* 0x000000021400720c */ /* 0x040fe20003f24070 */
[----:B------:R-:W-:Y:S01]  /*9050*/  @!P5 IMAD.IADD R3, R3, 0x1, -R20 ;  /* 0x000000010303d824 */ /* 0x000fe200078e0a14 */
[----:B------:R-:W-:-:S02]  /*9060*/  ISETP.GT.U32.AND P2, PT, R20, R4, PT ;  /* 0x000000041400720c */ /* 0x000fc40003f44070 */
[----:B------:R-:W-:Y:S01]  /*9070*/  IABS R8, R8 ;  /* 0x0000000800087213 */ /* 0x000fe20000000000 */
[----:B------:R1:W-:Y:S01]  /*9080*/  STL [R1+0x140], R14 ;  /* 0x0001400e01007387 */ /* 0x0003e20000100800 */
[----:B------:R-:W-:Y:S02]  /*9090*/  ISETP.GT.U32.AND P5, PT, R20, R3, PT ;  /* 0x000000031400720c */ /* 0x000fe40003fa4070 */
[----:B0-----:R-:W-:Y:S01]  /*90a0*/  IABS R9, R5 ;  /* 0x0000000500097213 */ /* 0x001fe20000000000 */
[----:B------:R-:W-:Y:S01]  /*90b0*/  IMAD.HI.U32 R12, R26, R8, RZ ;  /* 0x000000081a0c7227 */ /* 0x000fe200078e00ff */
[----:B------:R-:W-:-:S03]  /*90c0*/  IABS R10, R6 ;  /* 0x00000006000a7213 */ /* 0x000fc60000000000 */
[----:B------:R-:W-:Y:S02]  /*90d0*/  @!P1 IMAD.IADD R2, R2, 0x1, -R20 ;  /* 0x0000000102029824 */ /* 0x000fe400078e0a14 */
[----:B------:R-:W-:Y:S02]  /*90e0*/  IMAD.MOV R12, RZ, RZ, -R12 ;  /* 0x000000ffff0c7224 */ /* 0x000fe400078e0a0c */
[----:B------:R-:W-:Y:S01]  /*90f0*/  IMAD.HI.U32 R13, R26, R9, RZ ;  /* 0x000000091a0d7227 */ /* 0x000fe200078e00ff */
[----:B------:R-:W-:-:S03]  /*9100*/  ISETP.GT.U32.AND P1, PT, R20, R2, PT ;  /* 0x000000021400720c */ /* 0x000fc60003f24070 */
[----:B------:R-:W-:Y:S01]  /*9110*/  @!P2 IMAD.IADD R4, R4, 0x1, -R20 ;  /* 0x000000010404a824 */ /* 0x000fe200078e0a14 */
[----:B------:R-:W-:Y:S01]  /*9120*/  ISETP.GE.AND P2, PT, R5, RZ, PT ;  /* 0x000000ff0500720c */ /* 0x000fe20003f46270 */
[C---:B------:R-:W-:Y:S02]  /*9130*/  IMAD R8, R20.reuse, R12, R8 ;  /* 0x0000000c14087224 */ /* 0x040fe400078e0208 */
[----:B------:R-:W-:Y:S02]  /*9140*/  @!P5 IMAD.IADD R3, R3, 0x1, -R20 ;  /* 0x000000010303d824 */ /* 0x000fe400078e0a14 */
[----:B------:R-:W-:Y:S01]  /*9150*/  IMAD.MOV R13, RZ, RZ, -R13 ;  /* 0x000000ffff0d7224 */ /* 0x000fe200078e0a0d */
[----:B------:R-:W-:Y:S01]  /*9160*/  ISETP.GT.U32.AND P5, PT, R20, R8, PT ;  /* 0x000000081400720c */ /* 0x000fe20003fa4070 */
[----:B------:R-:W-:Y:S01]  /*9170*/  IMAD.MOV.U32 R16, RZ, RZ, R4 ;  /* 0x000000ffff107224 */ /* 0x000fe200078e0004 */
[----:B------:R-:W-:Y:S01]  /*9180*/  IADD3 R4, R0, 0xa8, RZ ;  /* 0x000000a800047810 */ /* 0x000fe20007ffe0ff */
[----:B------:R-:W-:-:S02]  /*9190*/  IMAD.MOV.U32 R15, RZ, RZ, R3 ;  /* 0x000000ffff0f7224 */ /* 0x000fc400078e0003 */
[----:B------:R-:W-:Y:S02]  /*91a0*/  IMAD R9, R20, R13, R9 ;  /* 0x0000000d14097224 */ /* 0x000fe400078e0209 */
[----:B------:R-:W-:-:S04]  /*91b0*/  IMAD.HI.U32 R5, R26, R11, RZ ;  /* 0x0000000b1a057227 */ /* 0x000fc800078e00ff */
[----:B------:R-:W-:Y:S01]  /*91c0*/  @!P3 IMAD.MOV R16, RZ, RZ, -R16 ;  /* 0x000000ffff10b224 */ /* 0x000fe200078e0a10 */
[----:B------:R-:W-:Y:S01]  /*91d0*/  ISETP.GT.U32.AND P3, PT, R20, R9, PT ;  /* 0x000000091400720c */ /* 0x000fe20003f64070 */
[----:B------:R-:W-:Y:S01]  /*91e0*/  @!P4 IMAD.MOV R15, RZ, RZ, -R15 ;  /* 0x000000ffff0fc224 */ /* 0x000fe200078e0a0f */
[----:B------:R-:W-:Y:S01]  /*91f0*/  ISETP.GE.AND P4, PT, R6, RZ, PT ;  /* 0x000000ff0600720c */ /* 0x000fe20003f86270 */
[----:B------:R-:W-:Y:S01]  /*9200*/  IMAD.MOV R5, RZ, RZ, -R5 ;  /* 0x000000ffff057224 */ /* 0x000fe200078e0a05 */
[----:B------:R0:W-:Y:S01]  /*9210*/  STL [R1+0x134], R16 ;  /* 0x0001341001007387 */ /* 0x0001e20000100800 */
[----:B------:R-:W-:Y:S01]  /*9220*/  @!P1 IMAD.IADD R2, R2, 0x1, -R20 ;  /* 0x0000000102029824 */ /* 0x000fe200078e0a14 */
[----:B------:R-:W-:Y:S01]  /*9230*/  IADD3 R6, R0, 0xa4, RZ ;  /* 0x000000a400067810 */ /* 0x000fe20007ffe0ff */
[----:B------:R-:W-:Y:S01]  /*9240*/  IMAD R11, R20, R5, R11 ;  /* 0x00000005140b7224 */ /* 0x000fe200078e020b */
[----:B------:R2:W-:Y:S01]  /*9250*/  STL [R1+0x130], R15 ;  /* 0x0001300f01007387 */ /* 0x0005e20000100800 */
[----:B-1----:R-:W-:Y:S01]  /*9260*/  IMAD.HI.U32 R14, R26, R10, RZ ;  /* 0x0000000a1a0e7227 */ /* 0x002fe200078e00ff */
[----:B------:R-:W-:-:S03]  /*9270*/  IADD3 R5, R0, 0xa6, RZ ;  /* 0x000000a600057810 */ /* 0x000fc60007ffe0ff */
[----:B------:R-:W-:Y:S01]  /*9280*/  @!P5 IMAD.IADD R8, R8, 0x1, -R20 ;  /* 0x000000010808d824 */ /* 0x000fe200078e0a14 */
[----:B------:R-:W-:Y:S01]  /*9290*/  IABS R12, R5 ;  /* 0x00000005000c7213 */ /* 0x000fe20000000000 */
[----:B------:R-:W-:Y:S01]  /*92a0*/  IMAD.MOV R14, RZ, RZ, -R14 ;  /* 0x000000ffff0e7224 */ /* 0x000fe200078e0a0e */
[----:B0-----:R-:W-:Y:S01]  /*92b0*/  IADD3 R16, R0, 0x96, RZ ;  /* 0x0000009600107810 */ /* 0x001fe20007ffe0ff */
[----:B------:R-:W-:Y:S01]  /*92c0*/  @!P3 IMAD.IADD R9, R9, 0x1, -R20 ;  /* 0x000000010909b824 */ /* 0x000fe200078e0a14 */
[C---:B------:R-:W-:Y:S01]  /*92d0*/  ISETP.GT.U32.AND P5, PT, R20.reuse, R8, PT ;  /* 0x000000081400720c */ /* 0x040fe20003fa4070 */
[----:B--2---:R-:W-:Y:S01]  /*92e0*/  IMAD.MOV.U32 R15, RZ, RZ, R2 ;  /* 0x000000ffff0f7224 */ /* 0x004fe200078e0002 */
[----:B------:R-:W-:Y:S01]  /*92f0*/  IABS R2, R6 ;  /* 0x0000000600027213 */ /* 0x000fe20000000000 */
[C---:B------:R-:W-:Y:S01]  /*9300*/  IMAD R3, R20.reuse, R14, R10 ;  /* 0x0000000e14037224 */ /* 0x040fe200078e020a */
[C---:B------:R-:W-:Y:S01]  /*9310*/  ISETP.GT.U32.AND P3, PT, R20.reuse, R9, PT ;  /* 0x000000091400720c */ /* 0x040fe20003f64070 */
[----:B------:R-:W-:Y:S01]  /*9320*/  @!P0 IMAD.MOV R15, RZ, RZ, -R15 ;  /* 0x000000ffff0f8224 */ /* 0x000fe200078e0a0f */
[----:B------:R-:W-:-:S02]  /*9330*/  ISETP.GT.U32.AND P0, PT, R20, R11, PT ;  /* 0x0000000b1400720c */ /* 0x000fc40003f04070 */
[----:B------:R-:W-:Y:S02]  /*9340*/  ISETP.GT.U32.AND P1, PT, R20, R3, PT ;  /* 0x000000031400720c */ /* 0x000fe40003f24070 */
[----:B------:R-:W-:Y:S01]  /*9350*/  IABS R10, R4 ;  /* 0x00000004000a7213 */ /* 0x000fe20000000000 */
[----:B------:R0:W-:Y:S01]  /*9360*/  STL [R1+0x128], R15 ;  /* 0x0001280f01007387 */ /* 0x0001e20000100800 */
[----:B------:R-:W-:Y:S01]  /*9370*/  IABS R17, R16 ;  /* 0x0000001000117213 */ /* 0x000fe20000000000 */
[----:B------:R-:W-:Y:S01]  /*9380*/  @!P5 IMAD.IADD R8, R8, 0x1, -R20 ;  /* 0x000000010808d824 */ /* 0x000fe200078e0a14 */
[----:B------:R-:W-:Y:S01]  /*9390*/  ISETP.GE.AND P5, PT, R7, RZ, PT ;  /* 0x000000ff0700720c */ /* 0x000fe20003fa6270 */
[----:B------:R-:W-:-:S04]  /*93a0*/  IMAD.HI.U32 R13, R26, R10, RZ ;  /* 0x0000000a1a0d7227 */ /* 0x000fc800078e00ff */
[----:B------:R-:W-:Y:S02]  /*93b0*/  @!P0 IMAD.IADD R11, R11, 0x1, -R20 ;  /* 0x000000010b0b8824 */ /* 0x000fe400078e0a14 */
[----:B------:R-:W-:-:S03]  /*93c0*/  IMAD.HI.U32 R7, R26, R12, RZ ;  /* 0x0000000c1a077227 */ /* 0x000fc600078e00ff */
[C---:B------:R-:W-:Y:S01]  /*93d0*/  ISETP.GT.U32.AND P0, PT, R20.reuse, R11, PT ;  /* 0x0000000b1400720c */ /* 0x040fe20003f04070 */
[--C-:B------:R-:W-:Y:S02]  /*93e0*/  @!P1 IMAD.IADD R3, R3, 0x1, -R20.reuse ;  /* 0x0000000103039824 */ /* 0x100fe400078e0a14 */
[----:B------:R-:W-:Y:S02]  /*93f0*/  @!P3 IMAD.IADD R9, R9, 0x1, -R20 ;  /* 0x000000010909b824 */ /* 0x000fe400078e0a14 */
[----:B------:R-:W-:Y:S01]  /*9400*/  IMAD.MOV R13, RZ, RZ, -R13 ;  /* 0x000000ffff0d7224 */ /* 0x000fe200078e0a0d */
[C---:B------:R-:W-:Y:S01]  /*9410*/  ISETP.GT.U32.AND P1, PT, R20.reuse, R3, PT ;  /* 0x000000031400720c */ /* 0x040fe20003f24070 */
[----:B------:R-:W-:Y:S02]  /*9420*/  IMAD.MOV R7, RZ, RZ, -R7 ;  /* 0x000000ffff077224 */ /* 0x000fe400078e0a07 */
[----:B------:R-:W-:Y:S02]  /*9430*/  IMAD.MOV.U32 R14, RZ, RZ, R9 ;  /* 0x000000ffff0e7224 */ /* 0x000fe400078e0009 */
[----:B------:R-:W-:-:S02]  /*9440*/  IMAD R10, R20, R13, R10 ;  /* 0x0000000d140a7224 */ /* 0x000fc400078e020a */
[C---:B------:R-:W-:Y:S02]  /*9450*/  IMAD R9, R20.reuse, R7, R12 ;  /* 0x0000000714097224 */ /* 0x040fe400078e020c */
[----:B------:R-:W-:Y:S01]  /*9460*/  @!P0 IMAD.IADD R11, R11, 0x1, -R20 ;  /* 0x000000010b0b8824 */ /* 0x000fe200078e0a14 */
[C---:B------:R-:W-:Y:S01]  /*9470*/  ISETP.GT.U32.AND P3, PT, R20.reuse, R10, PT ;  /* 0x0000000a1400720c */ /* 0x040fe20003f64070 */
[----:B0-----:R-:W-:Y:S01]  /*9480*/  IMAD.MOV.U32 R15, RZ, RZ, R8 ;  /* 0x000000ffff0f7224 */ /* 0x001fe200078e0008 */
[----:B------:R-:W-:Y:S01]  /*9490*/  ISETP.GT.U32.AND P0, PT, R20, R9, PT ;  /* 0x000000091400720c */ /* 0x000fe20003f04070 */
[----:B------:R-:W-:-:S04]  /*94a0*/  IMAD.HI.U32 R8, R26, R2, RZ ;  /* 0x000000021a087227 */ /* 0x000fc800078e00ff */
[----:B------:R-:W-:Y:S01]  /*94b0*/  @!P6 IMAD.MOV R15, RZ, RZ, -R15 ;  /* 0x000000ffff0fe224 */ /* 0x000fe200078e0a0f */
[----:B------:R-:W-:Y:S01]  /*94c0*/  ISETP.GE.AND P6, PT, R4, RZ, PT ;  /* 0x000000ff0400720c */ /* 0x000fe20003fc6270 */
[----:B------:R-:W-:Y:S02]  /*94d0*/  IMAD.MOV R8, RZ, RZ, -R8 ;  /* 0x000000ffff087224 */ /* 0x000fe400078e0a08 */
[----:B------:R-:W-:Y:S01]  /*94e0*/  @!P2 IMAD.MOV R14, RZ, RZ, -R14 ;  /* 0x000000ffff0ea224 */ /* 0x000fe200078e0a0e */
[----:B------:R-:W-:Y:S01]  /*94f0*/  STL [R1+0x124], R15 ;  /* 0x0001240f01007387 */ /* 0x000fe20000100800 */
[----:B------:R-:W-:Y:S01]  /*9500*/  @!P1 IMAD.IADD R3, R3, 0x1, -R20 ;  /* 0x0000000103039824 */ /* 0x000fe200078e0a14 */
[----:B------:R-:W-:Y:S01]  /*9510*/  ISETP.GE.AND P1, PT, R6, RZ, PT ;  /* 0x000000ff0600720c */ /* 0x000fe20003f26270 */
[----:B------:R-:W-:Y:S01]  /*9520*/  IMAD R4, R20, R8, R2 ;  /* 0x0000000814047224 */ /* 0x000fe200078e0202 */
[----:B------:R-:W-:Y:S01]  /*9530*/  IADD3 R2, R0, 0xa2, RZ ;  /* 0x000000a200027810 */ /* 0x000fe20007ffe0ff */
[----:B------:R0:W-:Y:S01]  /*9540*/  STL [R1+0x104], R14 ;  /* 0x0001040e01007387 */ /* 0x0001e20000100800 */
[--C-:B------:R-:W-:Y:S01]  /*9550*/  @!P3 IMAD.IADD R10, R10, 0x1, -R20.reuse ;  /* 0x000000010a0ab824 */ /* 0x100fe200078e0a14 */
[----:B------:R-:W-:Y:S01]  /*9560*/  IADD3 R6, R0, 0x9c, RZ ;  /* 0x0000009c00067810 */ /* 0x000fe20007ffe0ff */
[----:B------:R-:W-:Y:S01]  /*9570*/  @!P0 IMAD.IADD R9, R9, 0x1, -R20 ;  /* 0x0000000109098824 */ /* 0x000fe200078e0a14 */
[----:B------:R-:W-:Y:S01]  /*9580*/  IABS R7, R2 ;  /* 0x0000000200077213 */ /* 0x000fe20000000000 */
[----:B------:R-:W-:Y:S01]  /*9590*/  IMAD.MOV.U32 R13, RZ, RZ, R11 ;  /* 0x000000ffff0d7224 */ /* 0x000fe200078e000b */
[----:B------:R-:W-:Y:S01]  /*95a0*/  ISETP.GT.U32.AND P3, PT, R20, R10, PT ;  /* 0x0000000a1400720c */ /* 0x000fe20003f64070 */
[----:B------:R-:W-:Y:S01]  /*95b0*/  IMAD.HI.U32 R21, R26, R17, RZ ;  /* 0x000000111a157227 */ /* 0x000fe200078e00ff */
[----:B------:R-:W-:-:S02]  /*95c0*/  ISETP.GT.U32.AND P0, PT, R20, R9, PT ;  /* 0x000000091400720c */ /* 0x000fc40003f04070 */
[----:B------:R-:W-:Y:S01]  /*95d0*/  IABS R12, R6 ;  /* 0x00000006000c7213 */ /* 0x000fe20000000000 */
[----:B0-----:R-:W-:Y:S01]  /*95e0*/  IMAD.MOV.U32 R14, RZ, RZ, R3 ;  /* 0x000000ffff0e7224 */ /* 0x001fe200078e0003 */
[----:B------:R-:W-:Y:S01]  /*95f0*/  IADD3 R3, R0, 0xa0, RZ ;  /* 0x000000a000037810 */ /* 0x000fe20007ffe0ff */
[----:B------:R-:W-:Y:S01]  /*9600*/  IMAD.HI.U32 R8, R26, R7, RZ ;  /* 0x000000071a087227 */ /* 0x000fe200078e00ff */
[----:B------:R-:W-:-:S03]  /*9610*/  ISETP.GE.AND P2, PT, R5, RZ, PT ;  /* 0x000000ff0500720c */ /* 0x000fc60003f46270 */
[----:B------:R-:W-:Y:S01]  /*9620*/  @!P4 IMAD.MOV R14, RZ, RZ, -R14 ;  /* 0x000000ffff0ec224 */ /* 0x000fe200078e0a0e */
[----:B------:R-:W-:Y:S01]  /*9630*/  ISETP.GE.AND P4, PT, R2, RZ, PT ;  /* 0x000000ff0200720c */ /* 0x000fe20003f86270 */
[----:B------:R-:W-:Y:S01]  /*9640*/  IMAD.MOV R8, RZ, RZ, -R8 ;  /* 0x000000ffff087224 */ /* 0x000fe200078e0a08 */
[----:B------:R-:W-:Y:S01]  /*9650*/  IADD3 R2, R0, 0x9e, RZ ;  /* 0x0000009e00027810 */ /* 0x000fe20007ffe0ff */
[----:B------:R-:W-:Y:S01]  /*9660*/  @!P5 IMAD.MOV R13, RZ, RZ, -R13 ;  /* 0x000000ffff0dd224 */ /* 0x000fe200078e0a0d */
[----:B------:R0:W-:Y:S01]  /*9670*/  STL [R1+0x118], R14 ;  /* 0x0001180e01007387 */ /* 0x0001e20000100800 */
[----:B------:R-:W-:Y:S01]  /*9680*/  ISETP.GE.AND P5, PT, R3, RZ, PT ;  /* 0x000000ff0300720c */ /* 0x000fe20003fa6270 */
[----:B------:R-:W-:Y:S01]  /*9690*/  IMAD R7, R20, R8, R7 ;  /* 0x0000000814077224 */ /* 0x000fe200078e0207 */
[----:B------:R-:W-:Y:S01]  /*96a0*/  IABS R5, R2 ;  /* 0x0000000200057213 */ /* 0x000fe20000000000 */
[--C-:B------:R-:W-:Y:S01]  /*96b0*/  @!P3 IMAD.IADD R10, R10, 0x1, -R20.reuse ;  /* 0x000000010a0ab824 */ /* 0x100fe200078e0a14 */
[----:B------:R1:W-:Y:S01]  /*96c0*/  STL [R1+0x120], R13 ;  /* 0x0001200d01007387 */ /* 0x0003e20000100800 */
[----:B------:R-:W-:Y:S01]  /*96d0*/  @!P0 IMAD.IADD R9, R9, 0x1, -R20 ;  /* 0x0000000109098824 */ /* 0x000fe200078e0a14 */
[----:B------:R-:W-:Y:S01]  /*96e0*/  ISETP.GT.U32.AND P0, PT, R20, R7, PT ;  /* 0x000000071400720c */ /* 0x000fe20003f04070 */
[----:B------:R-:W-:Y:S01]  /*96f0*/  IMAD.HI.U32 R8, R26, R5, RZ ;  /* 0x000000051a087227 */ /* 0x000fe200078e00ff */
[----:B------:R-:W-:-:S02]  /*9700*/  ISETP.GT.U32.AND P3, PT, R20, R4, PT ;  /* 0x000000041400720c */ /* 0x000fc40003f64070 */
[----:B0-----:R-:W-:Y:S01]  /*9710*/  IABS R14, R3 ;  /* 0x00000003000e7213 */ /* 0x001fe20000000000 */
[----:B------:R-:W-:Y:S02]  /*9720*/  IMAD.MOV.U32 R11, RZ, RZ, R9 ;  /* 0x000000ffff0b7224 */ /* 0x000fe400078e0009 */
[----:B------:R-:W-:Y:S02]  /*9730*/  IMAD.MOV R8, RZ, RZ, -R8 ;  /* 0x000000ffff087224 */ /* 0x000fe400078e0a08 */
[----:B------:R-:W-:-:S04]  /*9740*/  IMAD.HI.U32 R3, R26, R14, RZ ;  /* 0x0000000e1a037227 */ /* 0x000fc800078e00ff */
[----:B------:R-:W-:Y:S02]  /*9750*/  IMAD.MOV R3, RZ, RZ, -R3 ;  /* 0x000000ffff037224 */ /* 0x000fe400078e0a03 */
[----:B-1----:R-:W-:Y:S02]  /*9760*/  IMAD.MOV.U32 R13, RZ, RZ, R10 ;  /* 0x000000ffff0d7224 */ /* 0x002fe400078e000a */
[C---:B------:R-:W-:Y:S02]  /*9770*/  IMAD R14, R20.reuse, R3, R14 ;  /* 0x00000003140e7224 */ /* 0x040fe400078e020e */
[----:B------:R-:W-:Y:S02]  /*9780*/  @!P6 IMAD.MOV R13, RZ, RZ, -R13 ;  /* 0x000000ffff0de224 */ /* 0x000fe400078e0a0d */
[----:B------:R-:W-:Y:S01]  /*9790*/  @!P0 IMAD.IADD R7, R7, 0x1, -R20 ;  /* 0x0000000107078824 */ /* 0x000fe200078e0a14 */
[----:B------:R-:W-:Y:S01]  /*97a0*/  ISETP.GT.U32.AND P6, PT, R20, R14, PT ;  /* 0x0000000e1400720c */ /* 0x000fe20003fc4070 */
[----:B------:R-:W-:Y:S01]  /*97b0*/  IMAD.HI.U32 R3, R26, R12, RZ ;  /* 0x0000000c1a037227 */ /* 0x000fe200078e00ff */
[----:B------:R0:W-:Y:S02]  /*97c0*/  STL [R1+0x108], R13 ;  /* 0x0001080d01007387 */ /* 0x0001e40000100800 */
[----:B------:R-:W-:Y:S01]  /*97d0*/  ISETP.GT.U32.AND P0, PT, R20, R7, PT ;  /* 0x000000071400720c */ /* 0x000fe20003f04070 */
[----:B------:R-:W-:-:S02]  /*97e0*/  IMAD.MOV R3, RZ, RZ, -R3 ;  /* 0x000000ffff037224 */ /* 0x000fc400078e0a03 */
[----:B------:R-:W-:Y:S01]  /*97f0*/  @!P2 IMAD.MOV R11, RZ, RZ, -R11 ;  /* 0x000000ffff0ba224 */ /* 0x000fe200078e0a0b */
[----:B------:R-:W-:Y:S01]  /*9800*/  ISETP.GE.AND P2, PT, R2, RZ, PT ;  /* 0x000000ff0200720c */ /* 0x000fe20003f46270 */
[----:B------:R-:W-:Y:S01]  /*9810*/  IMAD R12, R20, R3, R12 ;  /* 0x00000003140c7224 */ /* 0x000fe200078e020c */
[----:B------:R-:W-:Y:S01]  /*9820*/  IADD3 R3, R0, 0x9a, RZ ;  /* 0x0000009a00037810 */ /* 0x000fe20007ffe0ff */
[--C-:B------:R-:W-:Y:S01]  /*9830*/  @!P3 IMAD.IADD R4, R4, 0x1, -R20.reuse ;  /* 0x000000010404b824 */ /* 0x100fe200078e0a14 */
[----:B------:R1:W-:Y:S01]  /*9840*/  STL [R1+0x110], R11 ;  /* 0x0001100b01007387 */ /* 0x0003e20000100800 */
[--C-:B------:R-:W-:Y:S01]  /*9850*/  @!P6 IMAD.IADD R14, R14, 0x1, -R20.reuse ;  /* 0x000000010e0ee824 */ /* 0x100fe200078e0a14 */
[----:B------:R-:W-:Y:S01]  /*9860*/  IABS R9, R3 ;  /* 0x0000000300097213 */ /* 0x000fe20000000000 */
[C---:B------:R-:W-:Y:S01]  /*9870*/  IMAD R2, R20.reuse, R8, R5 ;  /* 0x0000000814027224 */ /* 0x040fe200078e0205 */
[C---:B------:R-:W-:Y:S01]  /*9880*/  ISETP.GT.U32.AND P3, PT, R20.reuse, R4, PT ;  /* 0x000000041400720c */ /* 0x040fe20003f64070 */
[----:B------:R-:W-:Y:S01]  /*9890*/  @!P0 IMAD.IADD R7, R7, 0x1, -R20 ;  /* 0x0000000107078824 */ /* 0x000fe200078e0a14 */
[----:B------:R-:W-:Y:S01]  /*98a0*/  ISETP.GT.U32.AND P6, PT, R20, R14, PT ;  /* 0x0000000e1400720c */ /* 0x000fe20003fc4070 */
[----:B0-----:R-:W-:Y:S01]  /*98b0*/  IMAD.HI.U32 R13, R26, R9, RZ ;  /* 0x000000091a0d7227 */ /* 0x001fe200078e00ff */
[----:B------:R-:W-:-:S02]  /*98c0*/  IADD3 R5, R0, 0x98, RZ ;  /* 0x0000009800057810 */ /* 0x000fc40007ffe0ff */
[----:B------:R-:W-:Y:S01]  /*98d0*/  ISETP.GT.U32.AND P0, PT, R20, R2, PT ;  /* 0x000000021400720c */ /* 0x000fe20003f04070 */
[----:B------:R-:W-:Y:S01]  /*98e0*/  IMAD.MOV R13, RZ, RZ, -R13 ;  /* 0x000000ffff0d7224 */ /* 0x000fe200078e0a0d */
[----:B------:R-:W-:Y:S01]  /*98f0*/  IABS R19, R5 ;  /* 0x0000000500137213 */ /* 0x000fe20000000000 */
[----:B------:R-:W-:Y:S01]  /*9900*/  IMAD.MOV R21, RZ, RZ, -R21 ;  /* 0x000000ffff157224 */ /* 0x000fe200078e0a15 */
[----:B-1----:R-:W-:Y:S01]  /*9910*/  IADD3 R11, R0, 0x92, RZ ;  /* 0x00000092000b7810 */ /* 0x002fe20007ffe0ff */
[----:B------:R-:W-:Y:S02]  /*9920*/  IMAD R9, R20, R13, R9 ;  /* 0x0000000d14097224 */ /* 0x000fe400078e0209 */
[----:B------:R-:W-:Y:S01]  /*9930*/  IMAD.HI.U32 R18, R26, R19, RZ ;  /* 0x000000131a127227 */ /* 0x000fe200078e00ff */
[----:B------:R-:W-:-:S03]  /*9940*/  IABS R10, R11 ;  /* 0x0000000b000a7213 */ /* 0x000fc60000000000 */
[--C-:B------:R-:W-:Y:S01]  /*9950*/  @!P6 IMAD.IADD R14, R14, 0x1, -R20.reuse ;  /* 0x000000010e0ee824 */ /* 0x100fe200078e0a14 */
[----:B------:R-:W-:Y:S01]  /*9960*/  ISETP.GT.U32.AND P6, PT, R20, R12, PT ;  /* 0x0000000c1400720c */ /* 0x000fe20003fc4070 */
[----:B------:R-:W-:Y:S01]  /*9970*/  @!P3 IMAD.IADD R4, R4, 0x1, -R20 ;  /* 0x000000010404b824 */ /* 0x000fe200078e0a14 */
[----:B------:R-:W-:Y:S01]  /*9980*/  ISETP.GE.AND P3, PT, R6, RZ, PT ;  /* 0x000000ff0600720c */ /* 0x000fe20003f66270 */
[----:B------:R-:W-:Y:S01]  /*9990*/  IMAD.MOV R18, RZ, RZ, -R18 ;  /* 0x000000ffff127224 */ /* 0x000fe200078e0a12 */
[----:B------:R-:W-:Y:S01]  /*99a0*/  IADD3 R6, R0, 0x94, RZ ;  /* 0x0000009400067810 */ /* 0x000fe20007ffe0ff */
[----:B------:R-:W-:Y:S01]  /*99b0*/  @!P0 IMAD.IADD R2, R2, 0x1, -R20 ;  /* 0x0000000102028824 */ /* 0x000fe200078e0a14 */
[C---:B------:R-:W-:Y:S01]  /*99c0*/  ISETP.GT.U32.AND P0, PT, R20.reuse, R9, PT ;  /* 0x000000091400720c */ /* 0x040fe20003f04070 */
[----:B------:R-:W-:Y:S01]  /*99d0*/  IMAD R18, R20, R18, R19 ;  /* 0x0000001214127224 */ /* 0x000fe200078e0213 */
[----:B------:R-:W-:Y:S01]  /*99e0*/  IABS R8, R6 ;  /* 0x0000000600087213 */ /* 0x000fe20000000000 */
[----:B------:R-:W-:-:S02]  /*99f0*/  IMAD.MOV.U32 R22, RZ, RZ, R4 ;  /* 0x000000ffff167224 */ /* 0x000fc400078e0004 */
[----:B------:R-:W-:Y:S02]  /*9a00*/  IMAD.MOV.U32 R19, RZ, RZ, R7 ;  /* 0x000000ffff137224 */ /* 0x000fe400078e0007 */
[----:B------:R-:W-:Y:S01]  /*9a10*/  @!P6 IMAD.IADD R12, R12, 0x1, -R20 ;  /* 0x000000010c0ce824 */ /* 0x000fe200078e0a14 */
[C---:B------:R-:W-:Y:S01]  /*9a20*/  ISETP.GT.U32.AND P6, PT, R20.reuse, R18, PT ;  /* 0x000000121400720c */ /* 0x040fe20003fc4070 */
[----:B------:R-:W-:Y:S01]  /*9a30*/  @!P1 IMAD.MOV R22, RZ, RZ, -R22 ;  /* 0x000000ffff169224 */ /* 0x000fe200078e0a16 */
[----:B------:R-:W-:Y:S01]  /*9a40*/  ISETP.GT.U32.AND P1, PT, R20, R2, PT ;  /* 0x000000021400720c */ /* 0x000fe20003f24070 */
[----:B------:R-:W-:-:S03]  /*9a50*/  IMAD.HI.U32 R15, R26, R8, RZ ;  /* 0x000000081a0f7227 */ /* 0x000fc600078e00ff */
[----:B------:R-:W-:Y:S01]  /*9a60*/  STL [R1+0xfc], R22 ;  /* 0x0000fc1601007387 */ /* 0x000fe20000100800 */
[----:B------:R-:W-:Y:S02]  /*9a70*/  IMAD.MOV R15, RZ, RZ, -R15 ;  /* 0x000000ffff0f7224 */ /* 0x000fe400078e0a0f */
[----:B------:R-:W-:Y:S01]  /*9a80*/  @!P0 IMAD.IADD R9, R9, 0x1, -R20 ;  /* 0x0000000109098824 */ /* 0x000fe200078e0a14 */
[C---:B------:R-:W-:Y:S01]  /*9a90*/  ISETP.GT.U32.AND P0, PT, R20.reuse, R12, PT ;  /* 0x0000000c1400720c */ /* 0x040fe20003f04070 */
[C---:B------:R-:W-:Y:S02]  /*9aa0*/  IMAD R17, R20.reuse, R21, R17 ;  /* 0x0000001514117224 */ /* 0x040fe400078e0211 */
[----:B------:R-:W-:Y:S01]  /*9ab0*/  IMAD R8, R20, R15, R8 ;  /* 0x0000000f14087224 */ /* 0x000fe200078e0208 */
[----:B------:R-:W-:Y:S01]  /*9ac0*/  IADD3 R15, R0, 0x90, RZ ;  /* 0x00000090000f7810 */ /* 0x000fe20007ffe0ff */
[----:B------:R-:W-:Y:S01]  /*9ad0*/  @!P4 IMAD.MOV R19, RZ, RZ, -R19 ;  /* 0x000000ffff13c224 */ /* 0x000fe200078e0a13 */
[----:B------:R-:W-:Y:S01]  /*9ae0*/  ISETP.GT.U32.AND P4, PT, R20, R9, PT ;  /* 0x000000091400720c */ /* 0x000fe20003f84070 */
[----:B------:R-:W-:Y:S01]  /*9af0*/  IMAD.HI.U32 R13, R26, R10, RZ ;  /* 0x0000000a1a0d7227 */ /* 0x000fe200078e00ff */
[----:B------:R-:W-:-:S02]  /*9b00*/  IABS R4, R15 ;  /* 0x0000000f00047213 */ /* 0x000fc40000000000 */
[----:B------:R0:W-:Y:S01]  /*9b10*/  STL [R1+0xf8], R19 ;  /* 0x0000f81301007387 */ /* 0x0001e20000100800 */
[----:B------:R-:W-:Y:S01]  /*9b20*/  @!P5 IMAD.MOV R14, RZ, RZ, -R14 ;  /* 0x000000ffff0ed224 */ /* 0x000fe200078e0a0e */
[----:B------:R-:W-:Y:S01]  /*9b30*/  ISETP.GT.U32.AND P5, PT, R20, R17, PT ;  /* 0x000000111400720c */ /* 0x000fe20003fa4070 */
[--C-:B------:R-:W-:Y:S02]  /*9b40*/  @!P6 IMAD.IADD R18, R18, 0x1, -R20.reuse ;  /* 0x000000011212e824 */ /* 0x100fe400078e0a14 */
[--C-:B------:R-:W-:Y:S01]  /*9b50*/  @!P1 IMAD.IADD R2, R2, 0x1, -R20.reuse ;  /* 0x0000000102029824 */ /* 0x100fe200078e0a14 */
[C---:B------:R-:W-:Y:S01]  /*9b60*/  ISETP.GT.U32.AND P1, PT, R20.reuse, R8, PT ;  /* 0x000000081400720c */ /* 0x040fe20003f24070 */
[----:B------:R-:W-:Y:S01]  /*9b70*/  IMAD.MOV R13, RZ, RZ, -R13 ;  /* 0x000000ffff0d7224 */ /* 0x000fe200078e0a0d */
[----:B------:R-:W-:Y:S01]  /*9b80*/  ISETP.GT.U32.AND P6, PT, R20, R18, PT ;  /* 0x000000121400720c */ /* 0x000fe20003fc4070 */
[----:B------:R-:W-:Y:S01]  /*9b90*/  @!P0 IMAD.IADD R12, R12, 0x1, -R20 ;  /* 0x000000010c0c8824 */ /* 0x000fe200078e0a14 */
[----:B------:R-:W-:Y:S01]  /*9ba0*/  ISETP.GE.AND P0, PT, R3, RZ, PT ;  /* 0x000000ff0300720c */ /* 0x000fe20003f06270 */
[----:B------:R-:W-:Y:S01]  /*9bb0*/  IMAD R10, R20, R13, R10 ;  /* 0x0000000d140a7224 */ /* 0x000fe200078e020a */
[----:B------:R-:W-:Y:S01]  /*9bc0*/  IADD3 R13, R0, 0x8e, RZ ;  /* 0x0000008e000d7810 */ /* 0x000fe20007ffe0ff */
[--C-:B------:R-:W-:Y:S01]  /*9bd0*/  @!P4 IMAD.IADD R9, R9, 0x1, -R20.reuse ;  /* 0x000000010909c824 */ /* 0x100fe200078e0a14 */
[----:B------:R1:W-:Y:S01]  /*9be0*/  STL [R1+0xf4], R14 ;  /* 0x0000f40e01007387 */ /* 0x0003e20000100800 */
[----:B------:R-:W-:Y:S01]  /*9bf0*/  @!P5 IMAD.IADD R17, R17, 0x1, -R20 ;  /* 0x000000011111d824 */ /* 0x000fe200078e0a14 */
[----:B------:R-:W-:Y:S01]  /*9c00*/  ISETP.GT.U32.AND P4, PT, R20, R10, PT ;  /* 0x0000000a1400720c */ /* 0x000fe20003f84070 */
[----:B------:R-:W-:Y:S01]  /*9c10*/  IMAD.MOV.U32 R21, RZ, RZ, R2 ;  /* 0x000000ffff157224 */ /* 0x000fe200078e0002 */
[----:B------:R-:W-:Y:S01]  /*9c20*/  IABS R7, R13 ;  /* 0x0000000d00077213 */ /* 0x000fe20000000000 */
[----:B------:R-:W-:Y:S01]  /*9c30*/  @!P1 IMAD.IADD R8, R8, 0x1, -R20 ;  /* 0x0000000108089824 */ /* 0x000fe200078e0a14 */
[----:B------:R-:W-:Y:S01]  /*9c40*/  ISETP.GE.AND P1, PT, R6, RZ, PT ;  /* 0x000000ff0600720c */ /* 0x000fe20003f26270 */
[----:B0-----:R-:W-:Y:S01]  /*9c50*/  IMAD.MOV.U32 R19, RZ, RZ, R12 ;  /* 0x000000ffff137224 */ /* 0x001fe200078e000c */
[----:B------:R-:W-:Y:S01]  /*9c60*/  ISETP.GE.AND P5, PT, R16, RZ, PT ;  /* 0x000000ff1000720c */ /* 0x000fe20003fa6270 */
[----:B------:R-:W-:Y:S01]  /*9c70*/  @!P2 IMAD.MOV R21, RZ, RZ, -R21 ;  /* 0x000000ffff15a224 */ /* 0x000fe200078e0a15 */
[----:B------:R-:W-:Y:S01]  /*9c80*/  ISETP.GT.U32.AND P2, PT, R20, R17, PT ;  /* 0x000000111400720c */ /* 0x000fe20003f44070 */
[----:B------:R-:W-:Y:S01]  /*9c90*/  @!P6 IMAD.IADD R18, R18, 0x1, -R20 ;  /* 0x000000011212e824 */ /* 0x000fe200078e0a14 */
[----:B------:R-:W-:Y:S01]  /*9ca0*/  ISETP.GE.AND P6, PT, R5, RZ, PT ;  /* 0x000000ff0500720c */ /* 0x000fe20003fc6270 */
[----:B------:R-:W-:Y:S01]  /*9cb0*/  @!P3 IMAD.MOV R19, RZ, RZ, -R19 ;  /* 0x000000ffff13b224 */ /* 0x000fe200078e0a13 */
[----:B------:R-:W-:Y:S01]  /*9cc0*/  ISETP.GT.U32.AND P3, PT, R20, R8, PT ;  /* 0x000000081400720c */ /* 0x000fe20003f64070 */
[----:B------:R-:W-:Y:S01]  /*9cd0*/  IMAD.HI.U32 R3, R26, R4, RZ ;  /* 0x000000041a037227 */ /* 0x000fe200078e00ff */
[----:B------:R-:W-:Y:S01]  /*9ce0*/  IADD3 R2, R0, 0x8c, RZ ;  /* 0x0000008c00027810 */ /* 0x000fe20007ffe0ff */
[----:B------:R0:W-:Y:S02]  /*9cf0*/  STL [R1+0xe4], R21 ;  /* 0x0000e41501007387 */ /* 0x0001e40000100800 */
[----:B-1----:R-:W-:Y:S01]  /*9d00*/  IMAD.HI.U32 R14, R26, R7, RZ ;  /* 0x000000071a0e7227 */ /* 0x002fe200078e00ff */
[----:B------:R-:W-:Y:S01]  /*9d10*/  IABS R22, R2 ;  /* 0x0000000200167213 */ /* 0x000fe20000000000 */
[----:B------:R-:W-:Y:S02]  /*9d20*/  STL [R1+0xe0], R19 ;  /* 0x0000e01301007387 */ /* 0x000fe40000100800 */
[----:B------:R-:W-:-:S02]  /*9d30*/  IMAD.MOV R3, RZ, RZ, -R3 ;  /* 0x000000ffff037224 */ /* 0x000fc400078e0a03 */
[----:B------:R-:W-:Y:S02]  /*9d40*/  @!P4 IMAD.IADD R10, R10, 0x1, -R20 ;  /* 0x000000010a0ac824 */ /* 0x000fe400078e0a14 */
[----:B------:R-:W-:Y:S01]  /*9d50*/  IMAD.MOV.U32 R6, RZ, RZ, R9 ;  /* 0x000000ffff067224 */ /* 0x000fe200078e0009 */
[----:B0-----:R-:W-:Y:S01]  /*9d60*/  IABS R21, c[0x0][0x178] ;  /* 0x00005e0000157a13 */ /* 0x001fe20000000000 */
[----:B------:R-:W-:Y:S01]  /*9d70*/  IMAD.MOV R14, RZ, RZ, -R14 ;  /* 0x000000ffff0e7224 */ /* 0x000fe200078e0a0e */
[C---:B------:R-:W-:Y:S01]  /*9d80*/  ISETP.GT.U32.AND P4, PT, R20.reuse, R10, PT ;  /* 0x0000000a1400720c */ /* 0x040fe20003f84070 */
[----:B------:R-:W-:Y:S01]  /*9d90*/  IMAD R3, R20, R3, R4 ;  /* 0x0000000314037224 */ /* 0x000fe200078e0204 */
[----:B------:R-:W-:Y:S01]  /*9da0*/  IADD3 R4, R0, 0x8a, RZ ;  /* 0x0000008a00047810 */ /* 0x000fe20007ffe0ff */
[----:B------:R-:W-:Y:S02]  /*9db0*/  IMAD.MOV.U32 R5, RZ, RZ, R18 ;  /* 0x000000ffff057224 */ /* 0x000fe400078e0012 */
[----:B------:R-:W-:Y:S01]  /*9dc0*/  @!P0 IMAD.MOV R6, RZ, RZ, -R6 ;  /* 0x000000ffff068224 */ /* 0x000fe200078e0a06 */
[C---:B------:R-:W-:Y:S01]  /*9dd0*/  ISETP.GT.U32.AND P0, PT, R20.reuse, R3, PT ;  /* 0x000000031400720c */ /* 0x040fe20003f04070 */
[C---:B------:R-:W-:Y:S01]  /*9de0*/  IMAD R7, R20.reuse, R14, R7 ;  /* 0x0000000e14077224 */ /* 0x040fe200078e0207 */
[----:B------:R-:W-:Y:S01]  /*9df0*/  IABS R14, R4 ;  /* 0x00000004000e7213 */ /* 0x000fe20000000000 */
[--C-:B------:R-:W-:Y:S01]  /*9e00*/  @!P2 IMAD.IADD R17, R17, 0x1, -R20.reuse ;  /* 0x000000011111a824 */ /* 0x100fe200078e0a14 */
[----:B------:R0:W-:Y:S01]  /*9e10*/  STL [R1+0xdc], R6 ;  /* 0x0000dc0601007387 */ /* 0x0001e20000100800 */
[----:B------:R-:W-:Y:S01]  /*9e20*/  @!P6 IMAD.MOV R5, RZ, RZ, -R5 ;  /* 0x000000ffff05e224 */ /* 0x000fe200078e0a05 */
[----:B------:R-:W-:Y:S01]  /*9e30*/  ISETP.GT.U32.AND P2, PT, R20, R7, PT ;  /* 0x000000071400720c */ /* 0x000fe20003f44070 */
[--C-:B------:R-:W-:Y:S01]  /*9e40*/  @!P3 IMAD.IADD R8, R8, 0x1, -R20.reuse ;  /* 0x000000010808b824 */ /* 0x100fe200078e0a14 */
[----:B------:R-:W-:Y:S01]  /*9e50*/  ISETP.GE.AND P6, PT, R11, RZ, PT ;  /* 0x000000ff0b00720c */ /* 0x000fe20003fc6270 */
[----:B------:R-:W-:Y:S01]  /*9e60*/  IMAD.MOV.U32 R9, RZ, RZ, R17 ;  /* 0x000000ffff097224 */ /* 0x000fe200078e0011 */
[----:B------:R1:W-:Y:S01]  /*9e70*/  STL [R1+0xd8], R5 ;  /* 0x0000d80501007387 */ /* 0x0003e20000100800 */
[----:B------:R-:W-:Y:S01]  /*9e80*/  @!P4 IMAD.IADD R10, R10, 0x1, -R20 ;  /* 0x000000010a0ac824 */ /* 0x000fe200078e0a14 */
[----:B------:R-:W-:Y:S01]  /*9e90*/  IADD3 R11, R0, 0x88, RZ ;  /* 0x00000088000b7810 */ /* 0x000fe20007ffe0ff */
[----:B------:R-:W-:Y:S01]  /*9ea0*/  @!P5 IMAD.MOV R9, RZ, RZ, -R9 ;  /* 0x000000ffff09d224 */ /* 0x000fe200078e0a09 */
[----:B------:R-:W-:Y:S01]  /*9eb0*/  ISETP.GE.AND P3, PT, R15, RZ, PT ;  /* 0x000000ff0f00720c */ /* 0x000fe20003f66270 */
[----:B0-----:R-:W-:Y:S01]  /*9ec0*/  IMAD.MOV.U32 R6, RZ, RZ, R8 ;  /* 0x000000ffff067224 */ /* 0x001fe200078e0008 */
[----:B------:R-:W-:Y:S01]  /*9ed0*/  ISETP.GE.AND P4, PT, R13, RZ, PT ;  /* 0x000000ff0d00720c */ /* 0x000fe20003f86270 */
[----:B------:R-:W-:Y:S01]  /*9ee0*/  @!P0 IMAD.IADD R3, R3, 0x1, -R20 ;  /* 0x0000000103038824 */ /* 0x000fe200078e0a14 */
[----:B------:R-:W-:Y:S01]  /*9ef0*/  STL [R1+0xd0], R9 ;  /* 0x0000d00901007387 */ /* 0x000fe20000100800 */
[----:B------:R-:W-:Y:S01]  /*9f00*/  @!P1 IMAD.MOV R6, RZ, RZ, -R6 ;  /* 0x000000ffff069224 */ /* 0x000fe200078e0a06 */
[----:B------:R-:W-:Y:S01]  /*9f10*/  ISETP.GE.AND P0, PT, R2, RZ, PT ;  /* 0x000000ff0200720c */ /* 0x000fe20003f06270 */
[----:B-1----:R-:W-:Y:S01]  /*9f20*/  IMAD.HI.U32 R5, R26, R22, RZ ;  /* 0x000000161a057227 */ /* 0x002fe200078e00ff */
[----:B------:R-:W-:-:S02]  /*9f30*/  ISETP.GE.AND P1, PT, R4, RZ, PT ;  /* 0x000000ff0400720c */ /* 0x000fc40003f26270 */
[----:B------:R0:W-:Y:S01]  /*9f40*/  STL [R1+0xc8], R6 ;  /* 0x0000c80601007387 */ /* 0x0001e20000100800 */
[----:B------:R-:W-:Y:S01]  /*9f50*/  IMAD.MOV R5, RZ, RZ, -R5 ;  /* 0x000000ffff057224 */ /* 0x000fe200078e0a05 */
[----:B------:R-:W-:Y:S01]  /*9f60*/  IADD3 R4, R0, 0x86, RZ ;  /* 0x0000008600047810 */ /* 0x000fe20007ffe0ff */
[----:B------:R-:W-:Y:S01]  /*9f70*/  @!P2 IMAD.IADD R7, R7, 0x1, -R20 ;  /* 0x000000010707a824 */ /* 0x000fe200078e0a14 */
[C---:B------:R-:W-:Y:S01]  /*9f80*/  ISETP.GT.U32.AND P2, PT, R20.reuse, R3, PT ;  /* 0x000000031400720c */ /* 0x040fe20003f44070 */
[----:B------:R-:W-:Y:S02]  /*9f90*/  IMAD R22, R20, R5, R22 ;  /* 0x0000000514167224 */ /* 0x000fe400078e0216 */
[----:B------:R-:W-:Y:S01]  /*9fa0*/  IMAD.HI.U32 R2, R26, R14, RZ ;  /* 0x0000000e1a027227 */ /* 0x000fe200078e00ff */
[----:B------:R-:W-:-:S03]  /*9fb0*/  ISETP.GT.U32.AND P5, PT, R20, R7, PT ;  /* 0x000000071400720c */ /* 0x000fc60003fa4070 */
[----:B0-----:R-:W-:Y:S01]  /*9fc0*/  IMAD.MOV.U32 R6, RZ, RZ, R10 ;  /* 0x000000ffff067224 */ /* 0x001fe200078e000a */
[----:B------:R-:W-:Y:S01]  /*9fd0*/  IADD3 R10, R0, 0x80, RZ ;  /* 0x00000080000a7810 */ /* 0x000fe20007ffe0ff */
[----:B------:R-:W-:Y:S02]  /*9fe0*/  IMAD.MOV R2, RZ, RZ, -R2 ;  /* 0x000000ffff027224 */ /* 0x000fe400078e0a02 */
[----:B------:R-:W-:Y:S01]  /*9ff0*/  @!P6 IMAD.MOV R6, RZ, RZ, -R6 ;  /* 0x000000ffff06e224 */ /* 0x000fe200078e0a06 */
[C---:B------:R-:W-:Y:S01]  /*a000*/  ISETP.GT.U32.AND P6, PT, R20.reuse, R22, PT ;  /* 0x000000161400720c */ /* 0x040fe20003fc4070 */
[----:B------:R-:W-:Y:S01]  /*a010*/  IMAD R14, R20, R2, R14 ;  /* 0x00000002140e7224 */ /* 0x000fe200078e020e */
[----:B------:R-:W-:Y:S01]  /*a020*/  IADD3 R2, R0, 0x84, RZ ;  /* 0x0000008400027810 */ /* 0x000fe20007ffe0ff */
[--C-:B------:R-:W-:Y:S01]  /*a030*/  @!P2 IMAD.IADD R3, R3, 0x1, -R20.reuse ;  /* 0x000000010303a824 */ /* 0x100fe200078e0a14 */
[----:B------:R-:W-:Y:S01]  /*a040*/  ISETP.GE.AND P2, PT, R11, RZ, PT ;  /* 0x000000ff0b00720c */ /* 0x000fe20003f46270 */
[----:B------:R-:W-:Y:S01]  /*a050*/  @!P5 IMAD.IADD R7, R7, 0x1, -R20 ;  /* 0x000000010707d824 */ /* 0x000fe200078e0a14 */
[----:B------:R-:W-:Y:S01]  /*a060*/  IABS R11, R11 ;  /* 0x0000000b000b7213 */ /* 0x000fe20000000000 */
[----:B------:R0:W-:Y:S01]  /*a070*/  STL [R1+0xc4], R6 ;  /* 0x0000c40601007387 */ /* 0x0001e20000100800 */
[----:B------:R-:W-:Y:S01]  /*a080*/  ISETP.GT.U32.AND P5, PT, R20, R14, PT ;  /* 0x0000000e1400720c */ /* 0x000fe20003fa4070 */
[----:B------:R-:W-:Y:S01]  /*a090*/  IMAD.MOV.U32 R29, RZ, RZ, R3 ;  /* 0x000000ffff1d7224 */ /* 0x000fe200078e0003 */
[----:B------:R-:W-:Y:S01]  /*a0a0*/  IABS R8, R2 ;  /* 0x0000000200087213 */ /* 0x000fe20000000000 */
[----:B------:R-:W-:Y:S01]  /*a0b0*/  IMAD.HI.U32 R5, R26, R11, RZ ;  /* 0x0000000b1a057227 */ /* 0x000fe200078e00ff */
[----:B------:R-:W-:-:S03]  /*a0c0*/  IABS R13, R10 ;  /* 0x0000000a000d7213 */ /* 0x000fc60000000000 */
[--C-:B------:R-:W-:Y:S02]  /*a0d0*/  @!P6 IMAD.IADD R22, R22, 0x1, -R20.reuse ;  /* 0x000000011616e824 */ /* 0x100fe400078e0a14 */
[----:B------:R-:W-:Y:S01]  /*a0e0*/  IMAD.MOV R5, RZ, RZ, -R5 ;  /* 0x000000ffff057224 */ /* 0x000fe200078e0a05 */
[----:B0-----:R-:W-:Y:S01]  /*a0f0*/  IABS R6, R4 ;  /* 0x0000000400067213 */ /* 0x001fe20000000000 */
[----:B------:R-:W-:Y:S01]  /*a100*/  @!P3 IMAD.MOV R29, RZ, RZ, -R29 ;  /* 0x000000ffff1db224 */ /* 0x000fe200078e0a1d */
[C---:B------:R-:W-:Y:S01]  /*a110*/  ISETP.GT.U32.AND P6, PT, R20.reuse, R22, PT ;  /* 0x000000161400720c */ /* 0x040fe20003fc4070 */
[----:B------:R-:W-:Y:S01]  /*a120*/  IMAD R11, R20, R5, R11 ;  /* 0x00000005140b7224 */ /* 0x000fe200078e020b */
[----:B------:R-:W-:Y:S01]  /*a130*/  ISETP.GE.AND P3, PT, R4, RZ, PT ;  /* 0x000000ff0400720c */ /* 0x000fe20003f66270 */
[----:B------:R-:W-:Y:S01]  /*a140*/  @!P5 IMAD.IADD R14, R14, 0x1, -R20 ;  /* 0x000000010e0ed824 */ /* 0x000fe200078e0a14 */
[----:B------:R-:W-:Y:S01]  /*a150*/  STL [R1+0xde8], R29 ;  /* 0x000de81d01007387 */ /* 0x000fe20000100800 */
[----:B------:R-:W-:Y:S01]  /*a160*/  IMAD.HI.U32 R4, R26, R6, RZ ;  /* 0x000000061a047227 */ /* 0x000fe200078e00ff */
[----:B------:R-:W-:-:S02]  /*a170*/  IADD3 R5, R0, 0x7e, RZ ;  /* 0x0000007e00057810 */ /* 0x000fc40007ffe0ff */
[----:B------:R-:W-:Y:S01]  /*a180*/  ISETP.GT.U32.AND P5, PT, R20, R14, PT ;  /* 0x0000000e1400720c */ /* 0x000fe20003fa4070 */
[----:B------:R-:W-:Y:S01]  /*a190*/  IMAD.MOV.U32 R9, RZ, RZ, R7 ;  /* 0x000000ffff097224 */ /* 0x000fe200078e0007 */
[----:B------:R-:W-:Y:S01]  /*a1a0*/  IABS R12, R5 ;  /* 0x00000005000c7213 */ /* 0x000fe20000000000 */
[----:B------:R-:W-:-:S04]  /*a1b0*/  IMAD.HI.U32 R3, R26, R8, RZ ;  /* 0x000000081a037227 */ /* 0x000fc800078e00ff */
[----:B------:R-:W-:Y:S01]  /*a1c0*/  @!P6 IMAD.IADD R22, R22, 0x1, -R20 ;  /* 0x000000011616e824 */ /* 0x000fe200078e0a14 */
[----:B------:R-:W-:Y:S01]  /*a1d0*/  ISETP.GT.U32.AND P6, PT, R20, R11, PT ;  /* 0x0000000b1400720c */ /* 0x000fe20003fc4070 */
[----:B------:R-:W-:Y:S02]  /*a1e0*/  IMAD.MOV R4, RZ, RZ, -R4 ;  /* 0x000000ffff047224 */ /* 0x000fe400078e0a04 */
[----:B------:R-:W-:Y:S01]  /*a1f0*/  @!P4 IMAD.MOV R9, RZ, RZ, -R9 ;  /* 0x000000ffff09c224 */ /* 0x000fe200078e0a09 */
[----:B------:R-:W-:Y:S01]  /*a200*/  ISETP.GE.AND P4, PT, R2, RZ, PT ;  /* 0x000000ff0200720c */ /* 0x000fe20003f86270 */
[----:B------:R-:W-:Y:S01]  /*a210*/  IMAD.MOV R3, RZ, RZ, -R3 ;  /* 0x000000ffff037224 */ /* 0x000fe200078e0a03 */
[----:B------:R-:W-:Y:S01]  /*a220*/  IADD3 R2, R0, 0x82, RZ ;  /* 0x0000008200027810 */ /* 0x000fe20007ffe0ff */
[C---:B------:R-:W-:Y:S01]  /*a230*/  IMAD R6, R20.reuse, R4, R6 ;  /* 0x0000000414067224 */ /* 0x040fe200078e0206 */
[----:B------:R0:W-:Y:S01]  /*a240*/  STL [R1+0xc0], R9 ;  /* 0x0000c00901007387 */ /* 0x0001e20000100800 */
[----:B------:R-:W-:Y:S01]  /*a250*/  IMAD R8, R20, R3, R8 ;  /* 0x0000000314087224 */ /* 0x000fe200078e0208 */
[----:B------:R-:W-:Y:S01]  /*a260*/  IABS R7, R2 ;  /* 0x0000000200077213 */ /* 0x000fe20000000000 */
[--C-:B------:R-:W-:Y:S01]  /*a270*/  @!P5 IMAD.IADD R14, R14, 0x1, -R20.reuse ;  /* 0x000000010e0ed824 */ /* 0x100fe200078e0a14 */
[----:B------:R-:W-:Y:S01]  /*a280*/  ISETP.GT.U32.AND P5, PT, R20, R6, PT ;  /* 0x000000061400720c */ /* 0x000fe20003fa4070 */
[----:B------:R-:W-:Y:S01]  /*a290*/  @!P6 IMAD.IADD R11, R11, 0x1, -R20 ;  /* 0x000000010b0be824 */ /* 0x000fe200078e0a14 */
[----:B------:R-:W-:Y:S01]  /*a2a0*/  IADD3 R3, R0, 0x7c, RZ ;  /* 0x0000007c00037810 */ /* 0x000fe20007ffe0ff */
[----:B------:R-:W-:Y:S01]  /*a2b0*/  @!P0 IMAD.MOV R22, RZ, RZ, -R22 ;  /* 0x000000ffff168224 */ /* 0x000fe200078e0a16 */
[C---:B------:R-:W-:Y:S01]  /*a2c0*/  ISETP.GT.U32.AND P0, PT, R20.reuse, R8, PT ;  /* 0x000000081400720c */ /* 0x040fe20003f04070 */
[----:B------:R-:W-:Y:S01]  /*a2d0*/  IMAD.MOV.U32 R15, RZ, RZ, R14 ;  /* 0x000000ffff0f7224 */ /* 0x000fe200078e000e */
[----:B------:R-:W-:Y:S01]  /*a2e0*/  ISETP.GT.U32.AND P6, PT, R20, R11, PT ;  /* 0x0000000b1400720c */ /* 0x000fe20003fc4070 */
[----:B0-----:R-:W-:Y:S01]  /*a2f0*/  IMAD.HI.U32 R9, R26, R7, RZ ;  /* 0x000000071a097227 */ /* 0x001fe200078e00ff */
[----:B------:R-:W-:Y:S01]  /*a300*/  IABS R4, R3 ;  /* 0x0000000300047213 */ /* 0x000fe20000000000 */
[----:B------:R-:W-:Y:S02]  /*a310*/  STL [R1+0xdec], R22 ;  /* 0x000dec1601007387 */ /* 0x000fe40000100800 */
[----:B------:R-:W-:-:S02]  /*a320*/  IMAD.MOV R9, RZ, RZ, -R9 ;  /* 0x000000ffff097224 */ /* 0x000fc400078e0a09 */
[----:B------:R-:W-:Y:S01]  /*a330*/  @!P1 IMAD.MOV R15, RZ, RZ, -R15 ;  /* 0x000000ffff0f9224 */ /* 0x000fe200078e0a0f */
[----:B------:R-:W-:Y:S01]  /*a340*/  ISETP.GE.AND P1, PT, R2, RZ, PT ;  /* 0x000000ff0200720c */ /* 0x000fe20003f26270 */
[----:B------:R-:W-:Y:S02]  /*a350*/  IMAD R2, R20, R9, R7 ;  /* 0x0000000914027224 */ /* 0x000fe400078e0207 */
[--C-:B------:R-:W-:Y:S01]  /*a360*/  @!P5 IMAD.IADD R6, R6, 0x1, -R20.reuse ;  /* 0x000000010606d824 */ /* 0x100fe200078e0a14 */
[----:B------:R0:W-:Y:S01]  /*a370*/  STL [R1+0xbc], R15 ;  /* 0x0000bc0f01007387 */ /* 0x0001e20000100800 */
[--C-:B------:R-:W-:Y:S01]  /*a380*/  @!P6 IMAD.IADD R11, R11, 0x1, -R20.reuse ;  /* 0x000000010b0be824 */ /* 0x100fe200078e0a14 */
[----:B------:R-:W-:Y:S01]  /*a390*/  ISETP.GT.U32.AND P6, PT, R20, R2, PT ;  /* 0x000000021400720c */ /* 0x000fe20003fc4070 */
[----:B------:R-:W-:Y:S01]  /*a3a0*/  @!P0 IMAD.IADD R8, R8, 0x1, -R20 ;  /* 0x0000000108088824 */ /* 0x000fe200078e0a14 */
[----:B------:R-:W-:Y:S01]  /*a3b0*/  ISETP.GT.U32.AND P5, PT, R20, R6, PT ;  /* 0x000000061400720c */ /* 0x000fe20003fa4070 */
[----:B------:R-:W-:-:S03]  /*a3c0*/  IMAD.HI.U32 R14, R26, R13, RZ ;  /* 0x0000000d1a0e7227 */ /* 0x000fc600078e00ff */
[----:B------:R-:W-:Y:S01]  /*a3d0*/  ISETP.GT.U32.AND P0, PT, R20, R8, PT ;  /* 0x000000081400720c */ /* 0x000fe20003f04070 */
[----:B------:R-:W-:-:S04]  /*a3e0*/  IMAD.HI.U32 R7, R26, R12, RZ ;  /* 0x0000000c1a077227 */ /* 0x000fc800078e00ff */
[----:B------:R-:W-:-:S04]  /*a3f0*/  IMAD.HI.U32 R9, R26, R4, RZ ;  /* 0x000000041a097227 */ /* 0x000fc800078e00ff */
[----:B------:R-:W-:Y:S02]  /*a400*/  @!P6 IMAD.IADD R2, R2, 0x1, -R20 ;  /* 0x000000010202e824 */ /* 0x000fe400078e0a14 */
[----:B------:R-:W-:Y:S02]  /*a410*/  IMAD.MOV R14, RZ, RZ, -R14 ;  /* 0x000000ffff0e7224 */ /* 0x000fe400078e0a0e */
[----:B------:R-:W-:Y:S01]  /*a420*/  IMAD.MOV R7, RZ, RZ, -R7 ;  /* 0x000000ffff077224 */ /* 0x000fe200078e0a07 */
[----:B------:R-:W-:Y:S01]  /*a430*/  ISETP.GT.U32.AND P6, PT, R20, R2, PT ;  /* 0x000000021400720c */ /* 0x000fe20003fc4070 */
[----:B------:R-:W-:Y:S01]  /*a440*/  @!P5 IMAD.IADD R6, R6, 0x1, -R20 ;  /* 0x000000010606d824 */ /* 0x000fe200078e0a14 */
[----:B------:R-:W-:Y:S01]  /*a450*/  ISETP.GE.AND P5, PT, R10, RZ, PT ;  /* 0x000000ff0a00720c */ /* 0x000fe20003fa6270 */
[----:B------:R-:W-:Y:S02]  /*a460*/  IMAD R10, R20, R14, R13 ;  /* 0x0000000e140a7224 */ /* 0x000fe400078e020d */
[----:B------:R-:W-:-:S02]  /*a470*/  IMAD.MOV R9, RZ, RZ, -R9 ;  /* 0x000000ffff097224 */ /* 0x000fc400078e0a09 */
[----:B------:R-:W-:Y:S01]  /*a480*/  IMAD R12, R20, R7, R12 ;  /* 0x00000007140c7224 */ /* 0x000fe200078e020c */
[----:B------:R-:W-:Y:S01]  /*a490*/  IADD3 R7, R0, 0x7a, RZ ;  /* 0x0000007a00077810 */ /* 0x000fe20007ffe0ff */
[----:B0-----:R-:W-:Y:S02]  /*a4a0*/  IMAD.MOV.U32 R15, RZ, RZ, R11 ;  /* 0x000000ffff0f7224 */ /* 0x001fe400078e000b */
[----:B------:R-:W-:Y:S01]  /*a4b0*/  @!P0 IMAD.IADD R8, R8, 0x1, -R20 ;  /* 0x0000000108088824 */ /* 0x000fe200078e0a14 */
[C---:B------:R-:W-:Y:S01]  /*a4c0*/  ISETP.GT.U32.AND P0, PT, R20.reuse, R12, PT ;  /* 0x0000000c1400720c */ /* 0x040fe20003f04070 */
[C---:B------:R-:W-:Y:S01]  /*a4d0*/  IMAD R4, R20.reuse, R9, R4 ;  /* 0x0000000914047224 */ /* 0x040fe200078e0204 */
[----:B------:R-:W-:Y:S01]  /*a4e0*/  IABS R9, R7 ;  /* 0x0000000700097213 */ /* 0x000fe20000000000 */
[----:B------:R-:W-:Y:S01]  /*a4f0*/  @!P2 IMAD.MOV R15, RZ, RZ, -R15 ;  /* 0x000000ffff0fa224 */ /* 0x000fe200078e0a0f */
[----:B------:R-:W-:Y:S01]  /*a500*/  ISETP.GT.U32.AND P2, PT, R20, R10, PT ;  /* 0x0000000a1400720c */ /* 0x000fe20003f44070 */
[----:B------:R-:W-:-:S02]  /*a510*/  IMAD.MOV.U32 R11, RZ, RZ, R8 ;  /* 0x000000ffff0b7224 */ /* 0x000fc400078e0008 */
[----:B------:R-:W-:Y:S01]  /*a520*/  IMAD.MOV.U32 R13, RZ, RZ, R6 ;  /* 0x000000ffff0d7224 */ /* 0x000fe200078e0006 */
[----:B------:R-:W-:Y:S01]  /*a530*/  STL [R1+0xa8], R15 ;  /* 0x0000a80f01007387 */ /* 0x000fe20000100800 */
[----:B------:R-:W-:Y:S01]  /*a540*/  @!P4 IMAD.MOV R11, RZ, RZ, -R11 ;  /* 0x000000ffff0bc224 */ /* 0x000fe200078e0a0b */
[----:B------:R-:W-:Y:S01]  /*a550*/  ISETP.GT.U32.AND P4, PT, R20, R4, PT ;  /* 0x000000041400720c */ /* 0x000fe20003f84070 */
[----:B------:R-:W-:Y:S01]  /*a560*/  @!P3 IMAD.MOV R13, RZ, RZ, -R13 ;  /* 0x000000ffff0db224 */ /* 0x000fe200078e0a0d */
[----:B------:R-:W-:Y:S01]  /*a570*/  ISETP.GE.AND P3, PT, R5, RZ, PT ;  /* 0x000000ff0500720c */ /* 0x000fe20003f66270 */
[----:B------:R-:W-:Y:S01]  /*a580*/  IMAD.MOV.U32 R6, RZ, RZ, R9 ;  /* 0x000000ffff067224 */ /* 0x000fe200078e0009 */
[----:B------:R-:W-:Y:S01]  /*a590*/  IADD3 R5, R0, 0x78, RZ ;  /* 0x0000007800057810 */ /* 0x000fe20007ffe0ff */
[--C-:B------:R-:W-:Y:S01]  /*a5a0*/  @!P6 IMAD.IADD R2, R2, 0x1, -R20.reuse ;  /* 0x000000010202e824 */ /* 0x100fe200078e0a14 */
[----:B------:R-:W-:Y:S01]  /*a5b0*/  ISETP.GE.AND P6, PT, R3, RZ, PT ;  /* 0x000000ff0300720c */ /* 0x000fe20003fc6270 */
[----:B------:R-:W-:Y:S01]  /*a5c0*/  IMAD.HI.U32 R8, R26, R6, RZ ;  /* 0x000000061a087227 */ /* 0x000fe200078e00ff */
[----:B------:R-:W-:Y:S01]  /*a5d0*/  IABS R3, R5 ;  /* 0x0000000500037213 */ /* 0x000fe20000000000 */
[----:B------:R-:W-:Y:S02]  /*a5e0*/  STL [R1+0xb0], R13 ;  /* 0x0000b00d01007387 */ /* 0x000fe40000100800 */
[--C-:B------:R-:W-:Y:S01]  /*a5f0*/  @!P2 IMAD.IADD R10, R10, 0x1, -R20.reuse ;  /* 0x000000010a0aa824 */ /* 0x100fe200078e0a14 */
[----:B------:R-:W-:Y:S01]  /*a600*/  ISETP.GE.AND P2, PT, R7, RZ, PT ;  /* 0x000000ff0700720c */ /* 0x000fe20003f46270 */
[----:B------:R-:W-:Y:S01]  /*a610*/  @!P0 IMAD.IADD R12, R12, 0x1, -R20 ;  /* 0x000000010c0c8824 */ /* 0x000fe200078e0a14 */
[----:B------:R0:W-:Y:S01]  /*a620*/  STL [R1+0xb4], R11 ;  /* 0x0000b40b01007387 */ /* 0x0001e20000100800 */
[----:B------:R-:W-:Y:S01]  /*a630*/  IMAD.MOV R8, RZ, RZ, -R8 ;  /* 0x000000ffff087224 */ /* 0x000fe200078e0a08 */
[----:B------:R-:W-:Y:S01]  /*a640*/  ISETP.GT.U32.AND P0, PT, R20, R10, PT ;  /* 0x0000000a1400720c */ /* 0x000fe20003f04070 */
[----:B------:R-:W-:Y:S01]  /*a650*/  IMAD.MOV.U32 R7, RZ, RZ, R3 ;  /* 0x000000ffff077224 */ /* 0x000fe200078e0003 */
[----:B------:R-:W-:Y:S01]  /*a660*/  IADD3 R3, R0, 0x76, RZ ;  /* 0x0000007600037810 */ /* 0x000fe20007ffe0ff */
[----:B------:R-:W-:Y:S01]  /*a670*/  @!P4 IMAD.IADD R4, R4, 0x1, -R20 ;  /* 0x000000010404c824 */ /* 0x000fe200078e0a14 */
[C---:B------:R-:W-:Y:S01]  /*a680*/  ISETP.GT.U32.AND P4, PT, R20.reuse, R12, PT ;  /* 0x0000000c1400720c */ /* 0x040fe20003f84070 */
[----:B------:R-:W-:-:S02]  /*a690*/  IMAD R6, R20, R8, R6 ;  /* 0x0000000814067224 */ /* 0x000fc400078e0206 */
[----:B------:R-:W-:Y:S01]  /*a6a0*/  IMAD.HI.U32 R8, R26, R7, RZ ;  /* 0x000000071a087227 */ /* 0x000fe200078e00ff */
[----:B0-----:R-:W-:-:S03]  /*a6b0*/  IABS R11, R3 ;  /* 0x00000003000b7213 */ /* 0x001fc60000000000 */
[----:B------:R-:W-:Y:S02]  /*a6c0*/  IMAD.MOV R8, RZ, RZ, -R8 ;  /* 0x000000ffff087224 */ /* 0x000fe400078e0a08 */
[----:B------:R-:W-:Y:S01]  /*a6d0*/  IMAD.MOV.U32 R9, RZ, RZ, R2 ;  /* 0x000000ffff097224 */ /* 0x000fe200078e0002 */
[----:B------:R-:W-:Y:S01]  /*a6e0*/  IADD3 R2, R0, 0x74, RZ ;  /* 0x0000007400027810 */ /* 0x000fe20007ffe0ff */
[C---:B------:R-:W-:Y:S02]  /*a6f0*/  IMAD R7, R20.reuse, R8, R7 ;  /* 0x0000000814077224 */ /* 0x040fe400078e0207 */
[----:B------:R-:W-:Y:S01]  /*a700*/  @!P1 IMAD.MOV R9, RZ, RZ, -R9 ;  /* 0x000000ffff099224 */ /* 0x000fe200078e0a09 */
[----:B------:R-:W-:Y:S01]  /*a710*/  ISETP.GT.U32.AND P1, PT, R20, R4, PT ;  /* 0x000000041400720c */ /* 0x000fe20003f24070 */
[--C-:B------:R-:W-:Y:S01]  /*a720*/  @!P4 IMAD.IADD R12, R12, 0x1, -R20.reuse ;  /* 0x000000010c0cc824 */ /* 0x100fe200078e0a14 */
[----:B------:R-:W-:Y:S01]  /*a730*/  ISETP.GT.U32.AND P4, PT, R20, R7, PT ;  /* 0x000000071400720c */ /* 0x000fe20003f84070 */
[----:B------:R-:W-:Y:S01]  /*a740*/  @!P0 IMAD.IADD R10, R10, 0x1, -R20 ;  /* 0x000000010a0a8824 */ /* 0x000fe200078e0a14 */
[----:B------:R-:W-:Y:S01]  /*a750*/  ISETP.GT.U32.AND P0, PT, R20, R6, PT ;  /* 0x000000061400720c */ /* 0x000fe20003f04070 */
[----:B------:R0:W-:Y:S01]  /*a760*/  STL [R1+0xb8], R9 ;  /* 0x0000b80901007387 */ /* 0x0001e20000100800 */
[----:B------:R-:W-:Y:S01]  /*a770*/  IABS R8, R2 ;  /* 0x0000000200087213 */ /* 0x000fe20000000000 */
[----:B------:R-:W-:-:S02]  /*a780*/  IMAD.MOV.U32 R15, RZ, RZ, R10 ;  /* 0x000000ffff0f7224 */ /* 0x000fc400078e000a */
[----:B------:R-:W-:Y:S02]  /*a790*/  @!P3 IMAD.MOV R12, RZ, RZ, -R12 ;  /* 0x000000ffff0cb224 */ /* 0x000fe400078e0a0c */
[----:B------:R-:W-:Y:S01]  /*a7a0*/  IMAD.HI.U32 R14, R26, R8, RZ ;  /* 0x000000081a0e7227 */ /* 0x000fe200078e00ff */
[----:B0-----:R-:W-:-:S03]  /*a7b0*/  IADD3 R9, R0, 0x72, RZ ;  /* 0x0000007200097810 */ /* 0x001fc60007ffe0ff */
[--C-:B------:R-:W-:Y:S01]  /*a7c0*/  @!P1 IMAD.IADD R4, R4, 0x1, -R20.reuse ;  /* 0x0000000104049824 */ /* 0x100fe200078e0a14 */
[----:B------:R-:W-:Y:S01]  /*a7d0*/  ISETP.GE.AND P1, PT, R5, RZ, PT ;  /* 0x000000ff0500720c */ /* 0x000fe20003f26270 */
[--C-:B------:R-:W-:Y:S01]  /*a7e0*/  @!P4 IMAD.IADD R7, R7, 0x1, -R20.reuse ;  /* 0x000000010707c824 */ /* 0x100fe200078e0a14 */
[----:B------:R-:W-:Y:S01]  /*a7f0*/  IABS R13, R9 ;  /* 0x00000009000d7213 */ /* 0x000fe20000000000 */
[----:B------:R-:W-:Y:S01]  /*a800*/  @!P0 IMAD.IADD R6, R6, 0x1, -R20 ;  /* 0x0000000106068824 */ /* 0x000fe200078e0a14 */
[----:B------:R-:W-:Y:S01]  /*a810*/  ISETP.GE.AND P0, PT, R3, RZ, PT ;  /* 0x000000ff0300720c */ /* 0x000fe20003f06270 */
[----:B------:R-:W-:Y:S01]  /*a820*/  @!P5 IMAD.MOV R15, RZ, RZ, -R15 ;  /* 0x000000ffff0fd224 */ /* 0x000fe200078e0a0f */
[C---:B------:R-:W-:Y:S01]  /*a830*/  ISETP.GT.U32.AND P5, PT, R20.reuse, R7, PT ;  /* 0x000000071400720c */ /* 0x040fe20003fa4070 */
[----:B------:R-:W-:Y:S01]  /*a840*/  IMAD.MOV.U32 R5, RZ, RZ, R13 ;  /* 0x000000ffff057224 */ /* 0x000fe200078e000d */
[----:B------:R-:W-:Y:S01]  /*a850*/  ISETP.GT.U32.AND P4, PT, R20, R6, PT ;  /* 0x000000061400720c */ /* 0x000fe20003f84070 */
[----:B------:R-:W-:Y:S01]  /*a860*/  IMAD.MOV R10, RZ, RZ, -R14 ;  /* 0x000000ffff0a7224 */ /* 0x000fe200078e0a0e */
[----:B------:R0:W-:Y:S01]  /*a870*/  STL [R1+0xac], R15 ;  /* 0x0000ac0f01007387 */ /* 0x0001e20000100800 */
[----:B------:R-:W-:-:S03]  /*a880*/  IMAD.HI.U32 R3, R26, R5, RZ ;  /* 0x000000051a037227 */ /* 0x000fc600078e00ff */
[----:B------:R1:W-:Y:S01]  /*a890*/  STL [R1+0x9c], R12 ;  /* 0x00009c0c01007387 */ /* 0x0003e20000100800 */
[----:B------:R-:W-:Y:S02]  /*a8a0*/  IMAD.MOV R3, RZ, RZ, -R3 ;  /* 0x000000ffff037224 */ /* 0x000fe400078e0a03 */
[----:B------:R-:W-:Y:S01]  /*a8b0*/  IMAD R8, R20, R10, R8 ;  /* 0x0000000a14087224 */ /* 0x000fe200078e0208 */
[----:B------:R-:W-:Y:S01]  /*a8c0*/  IADD3 R10, R0, 0x6c, RZ ;  /* 0x0000006c000a7810 */ /* 0x000fe20007ffe0ff */
[----:B------:R-:W-:-:S03]  /*a8d0*/  IMAD.HI.U32 R13, R26, R11, RZ ;  /* 0x0000000b1a0d7227 */ /* 0x000fc600078e00ff */
[----:B0-----:R-:W-:Y:S01]  /*a8e0*/  IABS R15, R10 ;  /* 0x0000000a000f7213 */ /* 0x001fe20000000000 */
[C---:B------:R-:W-:Y:S02]  /*a8f0*/  IMAD R5, R20.reuse, R3, R5 ;  /* 0x0000000314057224 */ /* 0x040fe400078e0205 */
[----:B------:R-:W-:Y:S01]  /*a900*/  @!P6 IMAD.MOV R4, RZ, RZ, -R4 ;  /* 0x000000ffff04e224 */ /* 0x000fe200078e0a04 */
[C---:B------:R-:W-:Y:S01]  /*a910*/  ISETP.GT.U32.AND P6, PT, R20.reuse, R8, PT ;  /* 0x000000081400720c */ /* 0x040fe20003fc4070 */
[----:B------:R-:W-:Y:S02]  /*a920*/  IMAD.MOV R13, RZ, RZ, -R13 ;  /* 0x000000ffff0d7224 */ /* 0x000fe400078e0a0d */
[--C-:B------:R-:W-:Y:S01]  /*a930*/  @!P5 IMAD.IADD R7, R7, 0x1, -R20.reuse ;  /* 0x000000010707d824 */ /* 0x100fe200078e0a14 */
[C---:B------:R-:W-:Y:S01]  /*a940*/  ISETP.GT.U32.AND P5, PT, R20.reuse, R5, PT ;  /* 0x000000051400720c */ /* 0x040fe20003fa4070 */
[----:B------:R-:W-:Y:S01]  /*a950*/  IMAD R11, R20, R13, R11 ;  /* 0x0000000d140b7224 */ /* 0x000fe200078e020b */
[----:B------:R-:W-:Y:S01]  /*a960*/  IADD3 R13, R0, 0x70, RZ ;  /* 0x00000070000d7810 */ /* 0x000fe20007ffe0ff */
[----:B------:R-:W-:Y:S01]  /*a970*/  @!P4 IMAD.IADD R6, R6, 0x1, -R20 ;  /* 0x000000010606c824 */ /* 0x000fe200078e0a14 */
[----:B------:R-:W-:Y:S01]  /*a980*/  ISETP.GE.AND P4, PT, R2, RZ, PT ;  /* 0x000000ff0200720c */ /* 0x000fe20003f86270 */
[----:B------:R0:W-:Y:S01]  /*a990*/  STL [R1+0xa0], R4 ;  /* 0x0000a00401007387 */ /* 0x0001e20000100800 */
[----:B------:R-:W-:Y:S01]  /*a9a0*/  ISETP.GT.U32.AND P3, PT, R20, R11, PT ;  /* 0x0000000b1400720c */ /* 0x000fe20003f64070 */
[----:B-1----:R-:W-:Y:S01]  /*a9b0*/  IMAD.MOV.U32 R12, RZ, RZ, R6 ;  /* 0x000000ffff0c7224 */ /* 0x002fe200078e0006 */
[----:B------:R-:W-:Y:S01]  /*a9c0*/  IADD3 R2, R0, 0x6e, RZ ;  /* 0x0000006e00027810 */ /* 0x000fe20007ffe0ff */
[----:B------:R-:W-:-:S02]  /*a9d0*/  @!P6 IMAD.IADD R8, R8, 0x1, -R20 ;  /* 0x000000010808e824 */ /* 0x000fc400078e0a14 */
[----:B------:R-:W-:Y:S01]  /*a9e0*/  @!P2 IMAD.MOV R12, RZ, RZ, -R12 ;  /* 0x000000ffff0ca224 */ /* 0x000fe200078e0a0c */
[----:B------:R-:W-:Y:S01]  /*a9f0*/  IABS R3, R2 ;  /* 0x0000000200037213 */ /* 0x000fe20000000000 */
[--C-:B------:R-:W-:Y:S01]  /*aa00*/  @!P5 IMAD.IADD R5, R5, 0x1, -R20.reuse ;  /* 0x000000010505d824 */ /* 0x100fe200078e0a14 */
[----:B------:R-:W-:Y:S01]  /*aa10*/  ISETP.GT.U32.AND P5, PT, R20, R8, PT ;  /* 0x000000081400720c */ /* 0x000fe20003fa4070 */
[----:B------:R-:W-:Y:S01]  /*aa20*/  @!P1 IMAD.MOV R7, RZ, RZ, -R7 ;  /* 0x000000ffff079224 */ /* 0x000fe200078e0a07 */
[----:B0-----:R-:W-:Y:S01]  /*aa30*/  IABS R4, R13 ;  /* 0x0000000d00047213 */ /* 0x001fe20000000000 */
[----:B------:R-:W-:Y:S01]  /*aa40*/  IMAD.HI.U32 R6, R26, R3, RZ ;  /* 0x000000031a067227 */ /* 0x000fe200078e00ff */
[----:B------:R0:W-:Y:S01]  /*aa50*/  STL [R1+0xa4], R12 ;  /* 0x0000a40c01007387 */ /* 0x0001e20000100800 */
[----:B------:R-:W-:Y:S02]  /*aa60*/  ISETP.GT.U32.AND P2, PT, R20, R5, PT ;  /* 0x000000051400720c */ /* 0x000fe40003f44070 */
[----:B------:R-:W-:Y:S01]  /*aa70*/  @!P3 IMAD.IADD R11, R11, 0x1, -R20 ;  /* 0x000000010b0bb824 */ /* 0x000fe200078e0a14 */
[----:B------:R-:W-:Y:S01]  /*aa80*/  ISETP.GE.AND P3, PT, R9, RZ, PT ;  /* 0x000000ff0900720c */ /* 0x000fe20003f66270 */
[----:B------:R-:W-:Y:S01]  /*aa90*/  IMAD.MOV R6, RZ, RZ, -R6 ;  /* 0x000000ffff067224 */ /* 0x000fe200078e0a06 */
[----:B------:R1:W-:Y:S01]  /*aaa0*/  STL [R1+0x98], R7 ;  /* 0x0000980701007387 */ /* 0x0003e20000100800 */
[----:B------:R-:W-:Y:S01]  /*aab0*/  IMAD.HI.U32 R9, R26, R4, RZ ;  /* 0x000000041a097227 */ /* 0x000fe200078e00ff */
[----:B------:R-:W-:-:S02]  /*aac0*/  ISETP.GT.U32.AND P6, PT, R20, R11, PT ;  /* 0x0000000b1400720c */ /* 0x000fc40003fc4070 */
[----:B0-----:R-:W-:Y:S01]  /*aad0*/  IADD3 R12, R0, 0x6a, RZ ;  /* 0x0000006a000c7810 */ /* 0x001fe20007ffe0ff */
[----:B------:R-:W-:Y:S02]  /*aae0*/  IMAD R3, R20, R6, R3 ;  /* 0x0000000614037224 */ /* 0x000fe400078e0203 */
[----:B------:R-:W-:Y:S01]  /*aaf0*/  @!P5 IMAD.IADD R8, R8, 0x1, -R20 ;  /* 0x000000010808d824 */ /* 0x000fe200078e0a14 */
[----:B------:R-:W-:Y:S01]  /*ab00*/  IABS R6, R12 ;  /* 0x0000000c00067213 */ /* 0x000fe20000000000 */
[----:B------:R-:W-:Y:S01]  /*ab10*/  IMAD.MOV R9, RZ, RZ, -R9 ;  /* 0x000000ffff097224 */ /* 0x000fe200078e0a09 */
[----:B------:R-:W-:Y:S01]  /*ab20*/  ISETP.GT.U32.AND P5, PT, R20, R3, PT ;  /* 0x000000031400720c */ /* 0x000fe20003fa4070 */
[----:B------:R-:W-:-:S04]  /*ab30*/  IMAD.HI.U32 R16, R26, R15, RZ ;  /* 0x0000000f1a107227 */ /* 0x000fc800078e00ff */
[----:B------:R-:W-:Y:S01]  /*ab40*/  IMAD R4, R20, R9, R4 ;  /* 0x0000000914047224 */ /* 0x000fe200078e0204 */
[----:B------:R-:W-:Y:S01]  /*ab50*/  IADD3 R9, R0, 0x68, RZ ;  /* 0x0000006800097810 */ /* 0x000fe20007ffe0ff */
[----:B------:R-:W-:Y:S02]  /*ab60*/  @!P6 IMAD.IADD R11, R11, 0x1, -R20 ;  /* 0x000000010b0be824 */ /* 0x000fe400078e0a14 */
[----:B-1----:R-:W-:Y:S01]  /*ab70*/  IMAD.MOV.U32 R7, RZ, RZ, R8 ;  /* 0x000000ffff077224 */ /* 0x002fe200078e0008 */
[----:B------:R-:W-:Y:S01]  /*ab80*/  ISETP.GT.U32.AND P6, PT, R20, R4, PT ;  /* 0x000000041400720c */ /* 0x000fe20003fc4070 */
[----:B------:R-:W-:-:S04]  /*ab90*/  IMAD.HI.U32 R14, R26, R6, RZ ;  /* 0x000000061a0e7227 */ /* 0x000fc800078e00ff */
[----:B------:R-:W-:Y:S02]  /*aba0*/  @!P5 IMAD.IADD R3, R3, 0x1, -R20 ;  /* 0x000000010303d824 */ /* 0x000fe400078e0a14 */
[----:B------:R-:W-:Y:S02]  /*abb0*/  @!P0 IMAD.MOV R11, RZ, RZ, -R11 ;  /* 0x000000ffff0b8224 */ /* 0x000fe400078e0a0b */
[----:B------:R-:W-:Y:S01]  /*abc0*/  IMAD.MOV R16, RZ, RZ, -R16 ;  /* 0x000000ffff107224 */ /* 0x000fe200078e0a10 */
[----:B------:R-:W-:Y:S01]  /*abd0*/  ISETP.GT.U32.AND P5, PT, R20, R3, PT ;  /* 0x000000031400720c */ /* 0x000fe20003fa4070 */
[----:B------:R-:W-:Y:S01]  /*abe0*/  @!P4 IMAD.MOV R7, RZ, RZ, -R7 ;  /* 0x000000ffff07c224 */ /* 0x000fe200078e0a07 */
[----:B------:R-:W-:Y:S01]  /*abf0*/  STL [R1+0x90], R11 ;  /* 0x0000900b01007387 */ /* 0x000fe20000100800 */
[----:B------:R-:W-:Y:S01]  /*ac00*/  @!P6 IMAD.IADD R4, R4, 0x1, -R20 ;  /* 0x000000010404e824 */ /* 0x000fe200078e0a14 */
[----:B------:R-:W-:Y:S01]  /*ac10*/  ISETP.GE.AND P6, PT, R2, RZ, PT ;  /* 0x000000ff0200720c */ /* 0x000fe20003fc6270 */
[----:B------:R-:W-:Y:S01]  /*ac20*/  IMAD.MOV R14, RZ, RZ, -R14 ;  /* 0x000000ffff0e7224 */ /* 0x000fe200078e0a0e */
[----:B------:R0:W-:Y:S01]  /*ac30*/  STL [R1+0x8c], R7 ;  /* 0x00008c0701007387 */ /* 0x0001e20000100800 */
[--C-:B------:R-:W-:Y:S01]  /*ac40*/  @!P2 IMAD.IADD R5, R5, 0x1, -R20.reuse ;  /* 0x000000010505a824 */ /* 0x100fe200078e0a14 */
[----:B------:R-:W-:Y:S01]  /*ac50*/  ISETP.GE.AND P2, PT, R13, RZ, PT ;  /* 0x000000ff0d00720c */ /* 0x000fe20003f46270 */
[C---:B------:R-:W-:Y:S01]  /*ac60*/  IMAD R2, R20.reuse, R16, R15 ;  /* 0x0000001014027224 */ /* 0x040fe200078e020f */
[----:B------:R-:W-:Y:S01]  /*ac70*/  IABS R13, R9 ;  /* 0x00000009000d7213 */ /* 0x000fe20000000000 */
[----:B------:R-:W-:Y:S01]  /*ac80*/  @!P3 IMAD.MOV R5, RZ, RZ, -R5 ;  /* 0x000000ffff05b224 */ /* 0x000fe200078e0a05 */
[C---:B------:R-:W-:Y:S01]  /*ac90*/  ISETP.GT.U32.AND P1, PT, R20.reuse, R4, PT ;  /* 0x000000041400720c */ /* 0x040fe20003f24070 */
[----:B------:R-:W-:Y:S01]  /*aca0*/  @!P5 IMAD.IADD R3, R3, 0x1, -R20 ;  /* 0x000000010303d824 */ /* 0x000fe200078e0a14 */
[----:B------:R-:W-:Y:S01]  /*acb0*/  ISETP.GT.U32.AND P0, PT, R20, R2, PT ;  /* 0x000000021400720c */ /* 0x000fe20003f04070 */
[----:B------:R-:W-:Y:S01]  /*acc0*/  IMAD.HI.U32 R8, R26, R13, RZ ;  /* 0x0000000d1a087227 */ /* 0x000fe200078e00ff */
[----:B------:R1:W-:Y:S01]  /*acd0*/  STL [R1+0x88], R5 ;  /* 0x0000880501007387 */ /* 0x0003e20000100800 */
[----:B------:R-:W-:-:S02]  /*ace0*/  ISETP.GE.AND P4, PT, R10, RZ, PT ;  /* 0x000000ff0a00720c */ /* 0x000fc40003f86270 */
[----:B0-----:R-:W-:Y:S01]  /*acf0*/  IMAD R7, R20, R14, R6 ;  /* 0x0000000e14077224 */ /* 0x001fe200078e0206 */
[----:B------:R-:W-:Y:S01]  /*ad00*/  ISETP.GE.AND P3, PT, R12, RZ, PT ;  /* 0x000000ff0c00720c */ /* 0x000fe20003f66270 */
[----:B------:R-:W-:Y:S01]  /*ad10*/  IMAD.MOV R8, RZ, RZ, -R8 ;  /* 0x000000ffff087224 */ /* 0x000fe200078e0a08 */
[----:B------:R-:W-:Y:S01]  /*ad20*/  IADD3 R16, R0, 0x4a, RZ ;  /* 0x0000004a00107810 */ /* 0x000fe20007ffe0ff */
[----:B------:R-:W-:Y:S01]  /*ad30*/  IMAD.MOV.U32 R11, RZ, RZ, R3 ;  /* 0x000000ffff0b7224 */ /* 0x000fe200078e0003 */
[C---:B------:R-:W-:Y:S01]  /*ad40*/  ISETP.GT.U32.AND P5, PT, R20.reuse, R7, PT ;  /* 0x000000071400720c */ /* 0x040fe20003fa4070 */
[----:B------:R-:W-:Y:S01]  /*ad50*/  IMAD R6, R20, R8, R13 ;  /* 0x0000000814067224 */ /* 0x000fe200078e020d */
[----:B-1----:R-:W-:Y:S01]  /*ad60*/  IADD3 R5, R0, 0x66, RZ ;  /* 0x0000006600057810 */ /* 0x002fe20007ffe0ff */
[--C-:B------:R-:W-:Y:S01]  /*ad70*/  @!P0 IMAD.IADD R2, R2, 0x1, -R20.reuse ;  /* 0x0000000102028824 */ /* 0x100fe200078e0a14 */
[----:B------:R-:W-:Y:S01]  /*ad80*/  IADD3 R3, R0, 0x64, RZ ;  /* 0x0000006400037810 */ /* 0x000fe20007ffe0ff */
[----:B------:R-:W-:Y:S01]  /*ad90*/  @!P6 IMAD.MOV R11, RZ, RZ, -R11 ;  /* 0x000000ffff0be224 */ /* 0x000fe200078e0a0b */
[----:B------:R-:W-:Y:S01]  /*ada0*/  ISETP.GT.U32.AND P6, PT, R20, R6, PT ;  /* 0x000000061400720c */ /* 0x000fe20003fc4070 */
[----:B------:R-:W-:Y:S01]  /*adb0*/  @!P1 IMAD.IADD R4, R4, 0x1, -R20 ;  /* 0x0000000104049824 */ /* 0x000fe200078e0a14 */
[----:B------:R-:W-:-:S02]  /*adc0*/  IABS R10, R5 ;  /* 0x00000005000a7213 */ /* 0x000fc40000000000 */
[----:B------:R-:W-:Y:S01]  /*add0*/  ISETP.GT.U32.AND P0, PT, R20, R2, PT ;  /* 0x000000021400720c */ /* 0x000fe20003f04070 */
[----:B------:R-:W-:Y:S01]  /*ade0*/  IMAD.MOV.U32 R15, RZ, RZ, R4 ;  /* 0x000000ffff0f7224 */ /* 0x000fe200078e0004 */
[----:B------:R-:W-:Y:S01]  /*adf0*/  IABS R4, R3 ;  /* 0x0000000300047213 */ /* 0x000fe20000000000 */
[----:B------:R-:W-:Y:S01]  /*ae00*/  @!P5 IMAD.IADD R7, R7, 0x1, -R20 ;  /* 0x000000010707d824 */ /* 0x000fe200078e0a14 */
[----:B------:R-:W-:Y:S01]  /*ae10*/  ISETP.GE.AND P1, PT, R9, RZ, PT ;  /* 0x000000ff0900720c */ /* 0x000fe20003f26270 */
[----:B------:R-:W-:-:S03]  /*ae20*/  IMAD.HI.U32 R8, R26, R10, RZ ;  /* 0x0000000a1a087227 */ /* 0x000fc600078e00ff */
[----:B------:R-:W-:Y:S01]  /*ae30*/  ISETP.GT.U32.AND P5, PT, R20, R7, PT ;  /* 0x000000071400720c */ /* 0x000fe20003fa4070 */
[----:B------:R-:W-:Y:S02]  /*ae40*/  IMAD.MOV R8, RZ, RZ, -R8 ;  /* 0x000000ffff087224 */ /* 0x000fe400078e0a08 */
[----:B------:R-:W-:Y:S01]  /*ae50*/  @!P2 IMAD.MOV R15, RZ, RZ, -R15 ;  /* 0x000000ffff0fa224 */ /* 0x000fe200078e0a0f */
[----:B------:R-:W-:Y:S01]  /*ae60*/  ISETP.GE.AND P2, PT, R5, RZ, PT ;  /* 0x000000ff0500720c */ /* 0x000fe20003f46270 */
[----:B------:R-:W-:Y:S02]  /*ae70*/  @!P6 IMAD.IADD R6, R6, 0x1, -R20 ;  /* 0x000000010606e824 */ /* 0x000fe400078e0a14 */
[----:B------:R-:W-:Y:S01]  /*ae80*/  IMAD R10, R20, R8, R10 ;  /* 0x00000008140a7224 */ /* 0x000fe200078e020a */
[----:B------:R-:W-:Y:S01]  /*ae90*/  STL [R1+0x58], R15 ;  /* 0x0000580f01007387 */ /* 0x000fe20000100800 */
[----:B------:R-:W-:Y:S01]  /*aea0*/  @!P0 IMAD.IADD R2, R2, 0x1, -R20 ;  /* 0x0000000102028824 */ /* 0x000fe200078e0a14 */
[----:B------:R-:W-:Y:S01]  /*aeb0*/  ISETP.GT.U32.AND P6, PT, R20, R6, PT ;  /* 0x000000061400720c */ /* 0x000fe20003fc4070 */
[----:B------:R-:W-:Y:S01]  /*aec0*/  IMAD.HI.U32 R9, R26, R4, RZ ;  /* 0x000000041a097227 */ /* 0x000fe200078e00ff */
[----:B------:R0:W-:Y:S01]  /*aed0*/  STL [R1+0x5c], R11 ;  /* 0x00005c0b01007387 */ /* 0x0001e20000100800 */
[----:B------:R-:W-:-:S02]  /*aee0*/  ISETP.GE.AND P0, PT, R3, RZ, PT ;  /* 0x000000ff0300720c */ /* 0x000fc40003f06270 */
[----:B------:R-:W-:Y:S01]  /*aef0*/  @!P5 IMAD.IADD R7, R7, 0x1, -R20 ;  /* 0x000000010707d824 */ /* 0x000fe200078e0a14 */
[----:B------:R-:W-:Y:S01]  /*af00*/  ISETP.GT.U32.AND P5, PT, R20, R10, PT ;  /* 0x0000000a1400720c */ /* 0x000fe20003fa4070 */
[----:B------:R-:W-:Y:S01]  /*af10*/  IMAD.MOV.U32 R12, RZ, RZ, R2 ;  /* 0x000000ffff0c7224 */ /* 0x000fe200078e0002 */
[C---:B------:R-:W-:Y:S01]  /*af20*/  IADD3 R3, R0.reuse, 0x60, RZ ;  /* 0x0000006000037810 */ /* 0x040fe20007ffe0ff */
[----:B------:R-:W-:Y:S02]  /*af30*/  IMAD.MOV R9, RZ, RZ, -R9 ;  /* 0x000000ffff097224 */ /* 0x000fe400078e0a09 */
[----:B------:R-:W-:Y:S01]  /*af40*/  @!P4 IMAD.MOV R12, RZ, RZ, -R12 ;  /* 0x000000ffff0cc224 */ /* 0x000fe200078e0a0c */
[----:B0-----:R-:W-:Y:S01]  /*af50*/  IADD3 R11, R0, 0x62, RZ ;  /* 0x00000062000b7810 */ /* 0x001fe20007ffe0ff */
[--C-:B------:R-:W-:Y:S01]  /*af60*/  @!P6 IMAD.IADD R6, R6, 0x1, -R20.reuse ;  /* 0x000000010606e824 */ /* 0x100fe200078e0a14 */
[----:B------:R-:W-:Y:S02]  /*af70*/  IABS R8, R3 ;  /* 0x0000000300087213 */ /* 0x000fe40000000000 */
[----:B------:R-:W-:Y:S01]  /*af80*/  IABS R5, R11 ;  /* 0x0000000b00057213 */ /* 0x000fe20000000000 */
[----:B------:R0:W-:Y:S01]  /*af90*/  STL [R1+0x64], R12 ;  /* 0x0000640c01007387 */ /* 0x0001e20000100800 */
[----:B------:R-:W-:Y:S01]  /*afa0*/  ISETP.GE.AND P4, PT, R11, RZ, PT ;  /* 0x000000ff0b00720c */ /* 0x000fe20003f86270 */
[----:B------:R-:W-:-:S02]  /*afb0*/  @!P5 IMAD.IADD R10, R10, 0x1, -R20 ;  /* 0x000000010a0ad824 */ /* 0x000fc400078e0a14 */
[----:B------:R-:W-:-:S03]  /*afc0*/  IMAD.HI.U32 R2, R26, R5, RZ ;  /* 0x000000051a027227 */ /* 0x000fc600078e00ff */
[C---:B------:R-:W-:Y:S01]  /*afd0*/  ISETP.GT.U32.AND P5, PT, R20.reuse, R10, PT ;  /* 0x0000000a1400720c */ /* 0x040fe20003fa4070 */
[----:B------:R-:W-:Y:S02]  /*afe0*/  IMAD.MOV R11, RZ, RZ, -R2 ;  /* 0x000000ffff0b7224 */ /* 0x000fe400078e0a02 */
[----:B0-----:R-:W-:Y:S02]  /*aff0*/  IMAD.MOV.U32 R12, RZ, RZ, R7 ;  /* 0x000000ffff0c7224 */ /* 0x001fe400078e0007 */
[----:B------:R-:W-:Y:S01]  /*b000*/  IMAD R7, R20, R9, R4 ;  /* 0x0000000914077224 */ /* 0x000fe200078e0204 */
[----:B------:R-:W-:Y:S01]  /*b010*/  IADD3 R9, R0, 0x5c, RZ ;  /* 0x0000005c00097810 */ /* 0x000fe20007ffe0ff */
[----:B------:R-:W-:Y:S02]  /*b020*/  IMAD.MOV.U32 R2, RZ, RZ, R8 ;  /* 0x000000ffff027224 */ /* 0x000fe400078e0008 */
[C---:B------:R-:W-:Y:S01]  /*b030*/  IMAD R5, R20.reuse, R11, R5 ;  /* 0x0000000b14057224 */ /* 0x040fe200078e0205 */
[----:B------:R-:W-:Y:S01]  /*b040*/  ISETP.GT.U32.AND P6, PT, R20, R7, PT ;  /* 0x000000071400720c */ /* 0x000fe20003fc4070 */
[----:B------:R-:W-:-:S02]  /*b050*/  IMAD.MOV.U32 R4, RZ, RZ, R6 ;  /* 0x000000ffff047224 */ /* 0x000fc400078e0006 */
[----:B------:R-:W-:Y:S01]  /*b060*/  @!P3 IMAD.MOV R12, RZ, RZ, -R12 ;  /* 0x000000ffff0cb224 */ /* 0x000fe200078e0a0c */
[----:B------:R-:W-:Y:S01]  /*b070*/  ISETP.GE.AND P3, PT, R3, RZ, PT ;  /* 0x000000ff0300720c */ /* 0x000fe20003f66270 */
[----:B------:R-:W-:-:S03]  /*b080*/  IMAD.HI.U32 R3, R26, R2, RZ ;  /* 0x000000021a037227 */ /* 0x000fc600078e00ff */
[----:B------:R0:W-:Y:S01]  /*b090*/  STL [R1+0x74], R12 ;  /* 0x0000740c01007387 */ /* 0x0001e20000100800 */
[----:B------:R-:W-:Y:S01]  /*b0a0*/  @!P1 IMAD.MOV R4, RZ, RZ, -R4 ;  /* 0x000000ffff049224 */ /* 0x000fe200078e0a04 */
[C---:B------:R-:W-:Y:S01]  /*b0b0*/  ISETP.GT.U32.AND P1, PT, R20.reuse, R5, PT ;  /* 0x000000051400720c */ /* 0x040fe20003f24070 */
[----:B------:R-:W-:Y:S02]  /*b0c0*/  IMAD.MOV R3, RZ, RZ, -R3 ;  /* 0x000000ffff037224 */ /* 0x000fe400078e0a03 */
[----:B------:R-:W-:Y:S01]  /*b0d0*/  @!P6 IMAD.IADD R7, R7, 0x1, -R20 ;  /* 0x000000010707e824 */ /* 0x000fe200078e0a14 */
[----:B------:R1:W-:Y:S01]  /*b0e0*/  STL [R1+0x84], R4 ;  /* 0x0000840401007387 */ /* 0x0003e20000100800 */
[----:B------:R-:W-:Y:S01]  /*b0f0*/  IMAD R6, R20, R3, R2 ;  /* 0x0000000314067224 */ /* 0x000fe200078e0202 */
[----:B------:R-:W-:Y:S01]  /*b100*/  IADD3 R2, R0, 0x5a, RZ ;  /* 0x0000005a00027810 */ /* 0x000fe20007ffe0ff */
[----:B------:R-:W-:Y:S01]  /*b110*/  @!P5 IMAD.IADD R10, R10, 0x1, -R20 ;  /* 0x000000010a0ad824 */ /* 0x000fe200078e0a14 */
[----:B0-----:R-:W-:-:S02]  /*b120*/  IADD3 R12, R0, 0x5e, RZ ;  /* 0x0000005e000c7810 */ /* 0x001fc40007ffe0ff */
[C---:B------:R-:W-:Y:S01]  /*b130*/  ISETP.GT.U32.AND P5, PT, R20.reuse, R6, PT ;  /* 0x000000061400720c */ /* 0x040fe20003fa4070 */
[----:B------:R-:W-:Y:S01]  /*b140*/  IMAD.MOV.U32 R13, RZ, RZ, R10 ;  /* 0x000000ffff0d7224 */ /* 0x000fe200078e000a */
[----:B------:R-:W-:Y:S01]  /*b150*/  IABS R8, R12 ;  /* 0x0000000c00087213 */ /* 0x000fe20000000000 */
[----:B------:R-:W-:Y:S01]  /*b160*/  @!P1 IMAD.IADD R5, R5, 0x1, -R20 ;  /* 0x0000000105059824 */ /* 0x000fe200078e0a14 */
[----:B------:R-:W-:Y:S01]  /*b170*/  ISETP.GT.U32.AND P6, PT, R20, R7, PT ;  /* 0x000000071400720c */ /* 0x000fe20003fc4070 */
[----:B------:R-:W-:Y:S01]  /*b180*/  @!P2 IMAD.MOV R13, RZ, RZ, -R13 ;  /* 0x000000ffff0da224 */ /* 0x000fe200078e0a0d */
[----:B-1----:R-:W-:Y:S01]  /*b190*/  IABS R4, R9 ;  /* 0x0000000900047213 */ /* 0x002fe20000000000 */
[----:B------:R-:W-:Y:S01]  /*b1a0*/  IMAD.HI.U32 R11, R26, R8, RZ ;  /* 0x000000081a0b7227 */ /* 0x000fe200078e00ff */
[----:B------:R-:W-:Y:S02]  /*b1b0*/  ISETP.GT.U32.AND P1, PT, R20, R5, PT ;  /* 0x000000051400720c */ /* 0x000fe40003f24070 */
[----:B------:R-:W-:Y:S01]  /*b1c0*/  IABS R3, R2 ;  /* 0x0000000200037213 */ /* 0x000fe20000000000 */
[----:B------:R-:W-:Y:S01]  /*b1d0*/  IMAD.HI.U32 R10, R26, R4, RZ ;  /* 0x000000041a0a7227 */ /* 0x000fe200078e00ff */
[----:B------:R-:W-:Y:S01]  /*b1e0*/  ISETP.GE.AND P2, PT, R12, RZ, PT ;  /* 0x000000ff0c00720c */ /* 0x000fe20003f46270 */
[----:B------:R0:W-:Y:S02]  /*b1f0*/  STL [R1+0x78], R13 ;  /* 0x0000780d01007387 */ /* 0x0001e40000100800 */
[----:B------:R-:W-:-:S02]  /*b200*/  IMAD.MOV R11, RZ, RZ, -R11 ;  /* 0x000000ffff0b7224 */ /* 0x000fc400078e0a0b */
[----:B------:R-:W-:Y:S02]  /*b210*/  @!P5 IMAD.IADD R6, R6, 0x1, -R20 ;  /* 0x000000010606d824 */ /* 0x000fe400078e0a14 */
[----:B------:R-:W-:Y:S02]  /*b220*/  IMAD.MOV R10, RZ, RZ, -R10 ;  /* 0x000000ffff0a7224 */ /* 0x000fe400078e0a0a */
[----:B------:R-:W-:Y:S01]  /*b230*/  @!P6 IMAD.IADD R7, R7, 0x1, -R20 ;  /* 0x000000010707e824 */ /* 0x000fe200078e0a14 */
[C---:B------:R-:W-:Y:S01]  /*b240*/  ISETP.GT.U32.AND P5, PT, R20.reuse, R6, PT ;  /* 0x000000061400720c */ /* 0x040fe20003fa4070 */
[----:B------:R-:W-:Y:S01]  /*b250*/  IMAD R8, R20, R11, R8 ;  /* 0x0000000b14087224 */ /* 0x000fe200078e0208 */
[----:B------:R-:W-:Y:S01]  /*b260*/  ISETP.GE.AND P6, PT, R9, RZ, PT ;  /* 0x000000ff0900720c */ /* 0x000fe20003fc6270 */
[----:B------:R-:W-:-:S04]  /*b270*/  IMAD.HI.U32 R12, R26, R3, RZ ;  /* 0x000000031a0c7227 */ /* 0x000fc800078e00ff */
[----:B------:R-:W-:Y:S01]  /*b280*/  IMAD R4, R20, R10, R4 ;  /* 0x0000000a14047224 */ /* 0x000fe200078e0204 */
[----:B------:R-:W-:Y:S01]  /*b290*/  IADD3 R10, R0, 0x58, RZ ;  /* 0x00000058000a7810 */ /* 0x000fe20007ffe0ff */
[----:B------:R-:W-:Y:S01]  /*b2a0*/  @!P1 IMAD.IADD R5, R5, 0x1, -R20 ;  /* 0x0000000105059824 */ /* 0x000fe200078e0a14 */
[C---:B------:R-:W-:Y:S01]  /*b2b0*/  ISETP.GT.U32.AND P1, PT, R20.reuse, R8, PT ;  /* 0x000000081400720c */ /* 0x040fe20003f24070 */
[----:B------:R-:W-:Y:S01]  /*b2c0*/  IMAD.MOV.U32 R14, RZ, RZ, R7 ;  /* 0x000000ffff0e7224 */ /* 0x000fe200078e0007 */
[----:B------:R-:W-:Y:S01]  /*b2d0*/  IABS R7, R10 ;  /* 0x0000000a00077213 */ /* 0x000fe20000000000 */
[----:B------:R-:W-:Y:S02]  /*b2e0*/  IMAD.MOV R9, RZ, RZ, -R12 ;  /* 0x000000ffff097224 */ /* 0x000fe400078e0a0c */
[----:B------:R-:W-:Y:S01]  /*b2f0*/  @!P0 IMAD.MOV R14, RZ, RZ, -R14 ;  /* 0x000000ffff0e8224 */ /* 0x000fe200078e0a0e */
[C---:B------:R-:W-:Y:S01]  /*b300*/  ISETP.GT.U32.AND P0, PT, R20.reuse, R4, PT ;  /* 0x000000041400720c */ /* 0x040fe20003f04070 */
[----:B------:R-:W-:-:S02]  /*b310*/  IMAD R3, R20, R9, R3 ;  /* 0x0000000914037224 */ /* 0x000fc400078e0203 */
[--C-:B------:R-:W-:Y:S01]  /*b320*/  @!P5 IMAD.IADD R6, R6, 0x1, -R20.reuse ;  /* 0x000000010606d824 */ /* 0x100fe200078e0a14 */
[----:B------:R1:W-:Y:S01]  /*b330*/  STL [R1+0x70], R14 ;  /* 0x0000700e01007387 */ /* 0x0003e20000100800 */
[----:B0-----:R-:W-:Y:S01]  /*b340*/  IMAD.MOV.U32 R13, RZ, RZ, R5 ;  /* 0x000000ffff0d7224 */ /* 0x001fe200078e0005 */
[----:B------:R-:W-:Y:S01]  /*b350*/  ISETP.GT.U32.AND P5, PT, R20, R3, PT ;  /* 0x000000031400720c */ /* 0x000fe20003fa4070 */
[--C-:B------:R-:W-:Y:S01]  /*b360*/  @!P1 IMAD.IADD R8, R8, 0x1, -R20.reuse ;  /* 0x0000000108089824 */ /* 0x100fe200078e0a14 */
[----:B------:R-:W-:Y:S01]  /*b370*/  IADD3 R5, R0, 0x56, RZ ;  /* 0x0000005600057810 */ /* 0x000fe20007ffe0ff */
[----:B------:R-:W-:Y:S01]  /*b380*/  @!P4 IMAD.MOV R13, RZ, RZ, -R13 ;  /* 0x000000ffff0dc224 */ /* 0x000fe200078e0a0d */
[----:B------:R-:W-:Y:S01]  /*b390*/  ISETP.GE.AND P4, PT, R2, RZ, PT ;  /* 0x000000ff0200720c */ /* 0x000fe20003f86270 */
[----:B------:R-:W-:Y:S01]  /*b3a0*/  IMAD.HI.U32 R2, R26, R7, RZ ;  /* 0x000000071a027227 */ /* 0x000fe200078e00ff */
[----:B------:R-:W-:Y:S02]  /*b3b0*/  IABS R9, R5 ;  /* 0x0000000500097213 */ /* 0x000fe40000000000 */
[----:B------:R-:W-:Y:S01]  /*b3c0*/  ISETP.GE.AND P1, PT, R10, RZ, PT ;  /* 0x000000ff0a00720c */ /* 0x000fe20003f26270 */
[----:B------:R-:W-:Y:S01]  /*b3d0*/  @!P0 IMAD.IADD R4, R4, 0x1, -R20 ;  /* 0x0000000104048824 */ /* 0x000fe200078e0a14 */
[----:B------:R-:W-:Y:S01]  /*b3e0*/  ISETP.GT.U32.AND P0, PT, R20, R8, PT ;  /* 0x000000081400720c */ /* 0x000fe20003f04070 */
[----:B------:R-:W-:Y:S01]  /*b3f0*/  IMAD.MOV R2, RZ, RZ, -R2 ;  /* 0x000000ffff027224 */ /* 0x000fe200078e0a02 */
[----:B------:R-:W-:Y:S01]  /*b400*/  IADD3 R10, R0, 0x54, RZ ;  /* 0x00000054000a7810 */ /* 0x000fe20007ffe0ff */
[----:B------:R-:W-:Y:S01]  /*b410*/  @!P5 IMAD.IADD R3, R3, 0x1, -R20 ;  /* 0x000000010303d824 */ /* 0x000fe200078e0a14 */
[----:B------:R-:W-:Y:S01]  /*b420*/  ISETP.GT.U32.AND P5, PT, R20, R4, PT ;  /* 0x000000041400720c */ /* 0x000fe20003fa4070 */
[----:B------:R-:W-:Y:S01]  /*b430*/  IMAD.MOV.U32 R11, RZ, RZ, R6 ;  /* 0x000000ffff0b7224 */ /* 0x000fe200078e0006 */
[----:B-1----:R-:W-:Y:S01]  /*b440*/  IABS R14, R10 ;  /* 0x0000000a000e7213 */ /* 0x002fe20000000000 */
[----:B------:R-:W-:Y:S01]  /*b450*/  IMAD.HI.U32 R6, R26, R9, RZ ;  /* 0x000000091a067227 */ /* 0x000fe200078e00ff */
[----:B------:R0:W-:Y:S03]  /*b460*/  STL [R1+0x2cc], R13 ;  /* 0x0002cc0d01007387 */ /* 0x0001e60000100800 */
[----:B------:R-:W-:Y:S01]  /*b470*/  IMAD R7, R20, R2, R7 ;  /* 0x0000000214077224 */ /* 0x000fe200078e0207 */
[----:B------:R-:W-:Y:S01]  /*b480*/  IADD3 R2, R0, 0x52, RZ ;  /* 0x0000005200027810 */ /* 0x000fe20007ffe0ff */
[----:B------:R-:W-:-:S02]  /*b490*/  IMAD.MOV R6, RZ, RZ, -R6 ;  /* 0x000000ffff067224 */ /* 0x000fc400078e0a06 */
[--C-:B------:R-:W-:Y:S01]  /*b4a0*/  @!P0 IMAD.IADD R8, R8, 0x1, -R20.reuse ;  /* 0x0000000108088824 */ /* 0x100fe200078e0a14 */
[C---:B------:R-:W-:Y:S01]  /*b4b0*/  ISETP.GT.U32.AND P0, PT, R20.reuse, R7, PT ;  /* 0x000000071400720c */ /* 0x040fe20003f04070 */
[C---:B------:R-:W-:Y:S01]  /*b4c0*/  IMAD R9, R20.reuse, R6, R9 ;  /* 0x0000000614097224 */ /* 0x040fe200078e0209 */
[----:B------:R-:W-:Y:S01]  /*b4d0*/  IABS R12, R2 ;  /* 0x00000002000c7213 */ /* 0x000fe20000000000 */
[----:B------:R-:W-:Y:S01]  /*b4e0*/  @!P3 IMAD.MOV R11, RZ, RZ, -R11 ;  /* 0x000000ffff0bb224 */ /* 0x000fe200078e0a0b */
[----:B------:R-:W-:Y:S01]  /*b4f0*/  ISETP.GT.U32.AND P3, PT, R20, R3, PT ;  /* 0x000000031400720c */ /* 0x000fe20003f64070 */
[----:B------:R-:W-:Y:S01]  /*b500*/  @!P5 IMAD.IADD R4, R4, 0x1, -R20 ;  /* 0x000000010404d824 */ /* 0x000fe200078e0a14 */
[----:B------:R-:W-:Y:S01]  /*b510*/  ISETP.GT.U32.AND P5, PT, R20, R9, PT ;  /* 0x000000091400720c */ /* 0x000fe20003fa4070 */
[----:B------:R-:W-:Y:S01]  /*b520*/  IMAD.MOV.U32 R15, RZ, RZ, R8 ;  /* 0x000000ffff0f7224 */ /* 0x000fe200078e0008 */
[----:B------:R-:W-:Y:S01]  /*b530*/  IADD3 R6, R0, 0x50, RZ ;  /* 0x0000005000067810 */ /* 0x000fe20007ffe0ff */
[----:B0-----:R-:W-:Y:S01]  /*b540*/  IMAD.HI.U32 R13, R26, R14, RZ ;  /* 0x0000000e1a0d7227 */ /* 0x001fe200078e00ff */
[----:B------:R0:W-:Y:S03]  /*b550*/  STL [R1+0x2dc], R11 ;  /* 0x0002dc0b01007387 */ /* 0x0001e60000100800 */
[----:B------:R-:W-:Y:S01]  /*b560*/  @!P0 IMAD.IADD R7, R7, 0x1, -R20 ;  /* 0x0000000107078824 */ /* 0x000fe200078e0a14 */
[----:B------:R-:W-:Y:S01]  /*b570*/  ISETP.GE.AND P0, PT, R10, RZ, PT ;  /* 0x000000ff0a00720c */ /* 0x000fe20003f06270 */
[----:B------:R-:W-:-:S02]  /*b580*/  @!P2 IMAD.MOV R15, RZ, RZ, -R15 ;  /* 0x000000ffff0fa224 */ /* 0x000fc400078e0a0f */
[--C-:B------:R-:W-:Y:S01]  /*b590*/  @!P3 IMAD.IADD R3, R3, 0x1, -R20.reuse ;  /* 0x000000010303b824 */ /* 0x100fe200078e0a14 */
[----:B------:R-:W-:Y:S01]  /*b5a0*/  ISETP.GE.AND P3, PT, R5, RZ, PT ;  /* 0x000000ff0500720c */ /* 0x000fe20003f66270 */
[----:B------:R-:W-:Y:S01]  /*b5b0*/  IMAD.HI.U32 R5, R26, R12, RZ ;  /* 0x0000000c1a057227 */ /* 0x000fe200078e00ff */
[C---:B------:R-:W-:Y:S01]  /*b5c0*/  ISETP.GT.U32.AND P2, PT, R20.reuse, R7, PT ;  /* 0x000000071400720c */ /* 0x040fe20003f44070 */
[----:B------:R-:W-:Y:S01]  /*b5d0*/  STL [R1+0x68], R15 ;  /* 0x0000680f01007387 */ /* 0x000fe20000100800 */
[----:B0-----:R-:W-:Y:S01]  /*b5e0*/  IABS R11, R6 ;  /* 0x00000006000b7213 */ /* 0x001fe20000000000 */
[----:B------:R-:W-:Y:S02]  /*b5f0*/  @!P5 IMAD.IADD R9, R9, 0x1, -R20 ;  /* 0x000000010909d824 */ /* 0x000fe400078e0a14 */
[----:B------:R-:W-:Y:S02]  /*b600*/  IMAD.MOV R13, RZ, RZ, -R13 ;  /* 0x000000ffff0d7224 */ /* 0x000fe400078e0a0d */
[----:B------:R-:W-:Y:S01]  /*b610*/  IMAD.MOV R8, RZ, RZ, -R5 ;  /* 0x000000ffff087224 */ /* 0x000fe200078e0a05 */
[----:B------:R-:W-:Y:S01]  /*b620*/  ISETP.GT.U32.AND P5, PT, R20, R9, PT ;  /* 0x000000091400720c */ /* 0x000fe20003fa4070 */
[----:B------:R-:W-:-:S04]  /*b630*/  IMAD.HI.U32 R5, R26, R11, RZ ;  /* 0x0000000b1a057227 */ /* 0x000fc800078e00ff */
[C---:B------:R-:W-:Y:S02]  /*b640*/  IMAD R14, R20.reuse, R13, R14 ;  /* 0x0000000d140e7224 */ /* 0x040fe400078e020e */
[C---:B------:R-:W-:Y:S01]  /*b650*/  IMAD R12, R20.reuse, R8, R12 ;  /* 0x00000008140c7224 */ /* 0x040fe200078e020c */
[----:B------:R-:W-:Y:S01]  /*b660*/  IABS R8, R16 ;  /* 0x0000001000087213 */ /* 0x000fe20000000000 */
[----:B------:R-:W-:Y:S02]  /*b670*/  IMAD.MOV R5, RZ, RZ, -R5 ;  /* 0x000000ffff057224 */ /* 0x000fe400078e0a05 */
[----:B------:R-:W-:Y:S01]  /*b680*/  @!P6 IMAD.MOV R4, RZ, RZ, -R4 ;  /* 0x000000ffff04e224 */ /* 0x000fe200078e0a04 */
[C---:B------:R-:W-:Y:S01]  /*b690*/  ISETP.GT.U32.AND P6, PT, R20.reuse, R14, PT ;  /* 0x0000000e1400720c */ /* 0x040fe20003fc4070 */
[--C-:B------:R-:W-:Y:S01]  /*b6a0*/  @!P2 IMAD.IADD R7, R7, 0x1, -R20.reuse ;  /* 0x000000010707a824 */ /* 0x100fe200078e0a14 */
[C---:B------:R-:W-:Y:S01]  /*b6b0*/  ISETP.GT.U32.AND P2, PT, R20.reuse, R12, PT ;  /* 0x0000000c1400720c */ /* 0x040fe20003f44070 */
[----:B------:R-:W-:Y:S01]  /*b6c0*/  IMAD R11, R20, R5, R11 ;  /* 0x00000005140b7224 */ /* 0x000fe200078e020b */
[----:B------:R0:W-:Y:S01]  /*b6d0*/  STL [R1+0x60], R4 ;  /* 0x0000600401007387 */ /* 0x0001e20000100800 */
[----:B------:R-:W-:-:S02]  /*b6e0*/  @!P5 IMAD.IADD R9, R9, 0x1, -R20 ;  /* 0x000000010909d824 */ /* 0x000fc400078e0a14 */
[----:B------:R-:W-:Y:S01]  /*b6f0*/  @!P4 IMAD.MOV R3, RZ, RZ, -R3 ;  /* 0x000000ffff03c224 */ /* 0x000fe200078e0a03 */
[----:B------:R-:W-:Y:S01]  /*b700*/  ISETP.GT.U32.AND P5, PT, R20, R11, PT ;  /* 0x0000000b1400720c */ /* 0x000fe20003fa4070 */
[----:B------:R-:W-:Y:S01]  /*b710*/  IMAD.MOV.U32 R13, RZ, RZ, R7 ;  /* 0x000000ffff0d7224 */ /* 0x000fe200078e0007 */
[----:B------:R-:W-:Y:S01]  /*b720*/  ISETP.GE.AND P4, PT, R2, RZ, PT ;  /* 0x000000ff0200720c */ /* 0x000fe20003f86270 */
[----:B------:R-:W-:Y:S01]  /*b730*/  IMAD.MOV.U32 R10, RZ, RZ, R9 ;  /* 0x000000ffff0a7224 */ /* 0x000fe200078e0009 */
[----:B------:R-:W-:Y:S01]  /*b740*/  IADD3 R2, R0, 0x4e, RZ ;  /* 0x0000004e00027810 */ /* 0x000fe20007ffe0ff */
[--C-:B------:R-:W-:Y:S01]  /*b750*/  @!P6 IMAD.IADD R14, R14, 0x1, -R20.reuse ;  /* 0x000000010e0ee824 */ /* 0x100fe200078e0a14 */
[----:B------:R-:W-:Y:S01]  /*b760*/  ISETP.GE.AND P6, PT, R6, RZ, PT ;  /* 0x000000ff0600720c */ /* 0x000fe20003fc6270 */
[--C-:B------:R-:W-:Y:S01]  /*b770*/  @!P2 IMAD.IADD R12, R12, 0x1, -R20.reuse ;  /* 0x000000010c0ca824 */ /* 0x100fe200078e0a14 */
[----:B------:R-:W-:Y:S01]  /*b780*/  IABS R5, R2 ;  /* 0x0000000200057213 */ /* 0x000fe20000000000 */
[----:B------:R-:W-:Y:S01]  /*b790*/  @!P1 IMAD.MOV R13, RZ, RZ, -R13 ;  /* 0x000000ffff0d9224 */ /* 0x000fe200078e0a0d */
[C---:B------:R-:W-:Y:S01]  /*b7a0*/  ISETP.GT.U32.AND P2, PT, R20.reuse, R14, PT ;  /* 0x0000000e1400720c */ /* 0x040fe20003f44070 */
[----:B------:R1:W-:Y:S01]  /*b7b0*/  STL [R1+0x280], R3 ;  /* 0x0002800301007387 */ /* 0x0003e20000100800 */
[----:B------:R-:W-:Y:S01]  /*b7c0*/  ISETP.GT.U32.AND P1, PT, R20, R12, PT ;  /* 0x0000000c1400720c */ /* 0x000fe20003f24070 */
[----:B------:R-:W-:Y:S01]  /*b7d0*/  IMAD.HI.U32 R6, R26, R5, RZ ;  /* 0x000000051a067227 */ /* 0x000fe200078e00ff */
[----:B0-----:R-:W-:Y:S01]  /*b7e0*/  IADD3 R4, R0, 0x4c, RZ ;  /* 0x0000004c00047810 */ /* 0x001fe20007ffe0ff */
[----:B------:R-:W-:Y:S02]  /*b7f0*/  STL [R1+0x27c], R13 ;  /* 0x00027c0d01007387 */ /* 0x000fe40000100800 */
[----:B------:R-:W-:Y:S01]  /*b800*/  @!P5 IMAD.IADD R11, R11, 0x1, -R20 ;  /* 0x000000010b0bd824 */ /* 0x000fe200078e0a14 */
[----:B------:R-:W-:Y:S01]  /*b810*/  ISETP.GE.AND P5, PT, R2, RZ, PT ;  /* 0x000000ff0200720c */ /* 0x000fe20003fa6270 */
[----:B------:R-:W-:-:S02]  /*b820*/  IMAD.MOV.U32 R2, RZ, RZ, R8 ;  /* 0x000000ffff027224 */ /* 0x000fc400078e0008 */
[----:B------:R-:W-:Y:S01]  /*b830*/  IMAD.MOV R8, RZ, RZ, -R6 ;  /* 0x000000ffff087224 */ /* 0x000fe200078e0a06 */
[----:B-1----:R-:W-:Y:S01]  /*b840*/  IABS R3, R4 ;  /* 0x0000000400037213 */ /* 0x002fe20000000000 */
[----:B------:R-:W-:Y:S01]  /*b850*/  @!P3 IMAD.MOV R10, RZ, RZ, -R10 ;  /* 0x000000ffff0ab224 */ /* 0x000fe200078e0a0a */
[C---:B------:R-:W-:Y:S01]  /*b860*/  ISETP.GT.U32.AND P3, PT, R20.reuse, R11, PT ;  /* 0x0000000b1400720c */ /* 0x040fe20003f64070 */
[----:B------:R-:W-:Y:S01]  /*b870*/  IMAD R5, R20, R8, R5 ;  /* 0x0000000814057224 */ /* 0x000fe200078e0205 */
[----:B------:R-:W-:Y:S01]  /*b880*/  IADD3 R8, R0, 0x48, RZ ;  /* 0x0000004800087810 */ /* 0x000fe20007ffe0ff */
[--C-:B------:R-:W-:Y:S01]  /*b890*/  @!P2 IMAD.IADD R14, R14, 0x1, -R20.reuse ;  /* 0x000000010e0ea824 */ /* 0x100fe200078e0a14 */
[----:B------:R-:W-:Y:S01]  /*b8a0*/  ISETP.GE.AND P2, PT, R4, RZ, PT ;  /* 0x000000ff0400720c */ /* 0x000fe20003f46270 */
[----:B------:R-:W-:Y:S01]  /*b8b0*/  @!P1 IMAD.IADD R12, R12, 0x1, -R20 ;  /* 0x000000010c0c9824 */ /* 0x000fe200078e0a14 */
[----:B------:R-:W-:Y:S01]  /*b8c0*/  ISETP.GT.U32.AND P1, PT, R20, R5, PT ;  /* 0x000000051400720c */ /* 0x000fe20003f24070 */
[C---:B------:R-:W-:Y:S01]  /*b8d0*/  IMAD.HI.U32 R7, R26.reuse, R3, RZ ;  /* 0x000000031a077227 */ /* 0x040fe200078e00ff */
[----:B------:R0:W-:Y:S03]  /*b8e0*/  STL [R1+0x250], R10 ;  /* 0x0002500a01007387 */ /* 0x0001e60000100800 */
[----:B------:R-:W-:-:S04]  /*b8f0*/  IMAD.HI.U32 R4, R26, R2, RZ ;  /* 0x000000021a047227 */ /* 0x000fc800078e00ff */
[----:B------:R-:W-:Y:S01]  /*b900*/  IMAD.MOV R6, RZ, RZ, -R7 ;  /* 0x000000ffff067224 */ /* 0x000fe200078e0a07 */
[----:B------:R-:W-:Y:S01]  /*b910*/  IADD3 R7, R0, 0x46, RZ ;  /* 0x0000004600077810 */ /* 0x000fe20007ffe0ff */
[----:B------:R-:W-:Y:S01]  /*b920*/  IMAD.MOV R4, RZ, RZ, -R4 ;  /* 0x000000ffff047224 */ /* 0x000fe200078e0a04 */
[----:B0-----:R-:W-:Y:S01]  /*b930*/  IABS R10, R8 ;  /* 0x00000008000a7213 */ /* 0x001fe20000000000 */
[----:B------:R-:W-:Y:S01]  /*b940*/  IMAD R3, R20, R6, R3 ;  /* 0x0000000614037224 */ /* 0x000fe200078e0203 */
[----:B------:R-:W-:Y:S01]  /*b950*/  IADD3 R6, R0, 0x42, RZ ;  /* 0x0000004200067810 */ /* 0x000fe20007ffe0ff */
[----:B------:R-:W-:Y:S01]  /*b960*/  IMAD R2, R20, R4, R2 ;  /* 0x0000000414027224 */ /* 0x000fe200078e0202 */
[----:B------:R-:W-:Y:S01]  /*b970*/  IADD3 R4, R0, 0x44, RZ ;  /* 0x0000004400047810 */ /* 0x000fe20007ffe0ff */
[--C-:B------:R-:W-:Y:S01]  /*b980*/  @!P3 IMAD.IADD R11, R11, 0x1, -R20.reuse ;  /* 0x000000010b0bb824 */ /* 0x100fe200078e0a14 */
[C---:B------:R-:W-:Y:S01]  /*b990*/  ISETP.GT.U32.AND P3, PT, R20.reuse, R3, PT ;  /* 0x000000031400720c */ /* 0x040fe20003f64070 */
[----:B------:R-:W-:Y:S01]  /*b9a0*/  @!P1 IMAD.IADD R5, R5, 0x1, -R20 ;  /* 0x0000000105059824 */ /* 0x000fe200078e0a14 */
[----:B------:R-:W-:Y:S01]  /*b9b0*/  ISETP.GT.U32.AND P1, PT, R20, R2, PT ;  /* 0x000000021400720c */ /* 0x000fe20003f24070 */
[----:B------:R-:W-:Y:S01]  /*b9c0*/  IMAD.HI.U32 R9, R26, R10, RZ ;  /* 0x0000000a1a097227 */ /* 0x000fe200078e00ff */
[----:B------:R-:W-:-:S02]  /*b9d0*/  IABS R13, R4 ;  /* 0x00000004000d7213 */ /* 0x000fc40000000000 */
[----:B------:R-:W-:Y:S01]  /*b9e0*/  IABS R15, R7 ;  /* 0x00000007000f7213 */ /* 0x000fe20000000000 */
[----:B------:R-:W-:Y:S02]  /*b9f0*/  IMAD.MOV.U32 R18, RZ, RZ, R12 ;  /* 0x000000ffff127224 */ /* 0x000fe400078e000c */
[----:B------:R-:W-:Y:S02]  /*ba00*/  IMAD.MOV R9, RZ, RZ, -R9 ;  /* 0x000000ffff097224 */ /* 0x000fe400078e0a09 */
[----:B------:R-:W-:Y:S02]  /*ba10*/  IMAD.MOV.U32 R19, RZ, RZ, R14 ;  /* 0x000000ffff137224 */ /* 0x000fe400078e000e */
[--C-:B------:R-:W-:Y:S01]  /*ba20*/  @!P3 IMAD.IADD R3, R3, 0x1, -R20.reuse ;  /* 0x000000010303b824 */ /* 0x100fe200078e0a14 */
[----:B------:R-:W-:Y:S01]  /*ba30*/  ISETP.GE.AND P3, PT, R16, RZ, PT ;  /* 0x000000ff1000720c */ /* 0x000fe20003f66270 */
[----:B------:R-:W-:Y:S02]  /*ba40*/  @!P1 IMAD.IADD R2, R2, 0x1, -R20 ;  /* 0x0000000102029824 */ /* 0x000fe400078e0a14 */
[----:B------:R-:W-:Y:S01]  /*ba50*/  @!P4 IMAD.MOV R18, RZ, RZ, -R18 ;  /* 0x000000ffff12c224 */ /* 0x000fe200078e0a12 */
[C---:B------:R-:W-:Y:S01]  /*ba60*/  ISETP.GT.U32.AND P4, PT, R20.reuse, R3, PT ;  /* 0x000000031400720c */ /* 0x040fe20003f84070 */
[C---:B------:R-:W-:Y:S01]  /*ba70*/  IMAD R10, R20.reuse, R9, R10 ;  /* 0x00000009140a7224 */ /* 0x040fe200078e020a */
[----:B------:R-:W-:Y:S01]  /*ba80*/  IABS R9, R6 ;  /* 0x0000000600097213 */ /* 0x000fe20000000000 */
[----:B------:R-:W-:Y:S01]  /*ba90*/  IMAD.MOV.U32 R12, RZ, RZ, R11 ;  /* 0x000000ffff0c7224 */ /* 0x000fe200078e000b */
[----:B------:R-:W-:Y:S01]  /*baa0*/  ISETP.GT.U32.AND P1, PT, R20, R2, PT ;  /* 0x000000021400720c */ /* 0x000fe20003f24070 */
[----:B------:R-:W-:-:S04]  /*bab0*/  IMAD.HI.U32 R17, R26, R13, RZ ;  /* 0x0000000d1a117227 */ /* 0x000fc800078e00ff */
[----:B------:R-:W-:Y:S01]  /*bac0*/  @!P0 IMAD.MOV R19, RZ, RZ, -R19 ;  /* 0x000000ffff138224 */ /* 0x000fe200078e0a13 */
[C---:B------:R-:W-:Y:S01]  /*bad0*/  ISETP.GT.U32.AND P0, PT, R20.reuse, R5, PT ;  /* 0x000000051400720c */ /* 0x040fe20003f04070 */
[----:B------:R-:W-:Y:S01]  /*bae0*/  @!P6 IMAD.MOV R12, RZ, RZ, -R12 ;  /* 0x000000ffff0ce224 */ /* 0x000fe200078e0a0c */
[----:B------:R-:W-:Y:S01]  /*baf0*/  ISETP.GT.U32.AND P6, PT, R20, R10, PT ;  /* 0x0000000a1400720c */ /* 0x000fe20003fc4070 */
[----:B------:R-:W-:Y:S01]  /*bb00*/  IMAD.MOV R17, RZ, RZ, -R17 ;  /* 0x000000ffff117224 */ /* 0x000fe200078e0a11 */
[----:B------:R-:W-:Y:S01]  /*bb10*/  STL [R1+0x23c], R19 ;  /* 0x00023c1301007387 */ /* 0x000fe20000100800 */
[----:B------:R-:W-:Y:S01]  /*bb20*/  IMAD.MOV.U32 R14, RZ, RZ, R9 ;  /* 0x000000ffff0e7224 */ /* 0x000fe200078e0009 */
[----:B------:R-:W-:Y:S01]  /*bb30*/  IADD3 R9, R0, 0x40, RZ ;  /* 0x0000004000097810 */ /* 0x000fe20007ffe0ff */
[----:B------:R-:W-:Y:S01]  /*bb40*/  IMAD.HI.U32 R16, R26, R15, RZ ;  /* 0x0000000f1a107227 */ /* 0x000fe200078e00ff */
[----:B------:R-:W-:Y:S03]  /*bb50*/  STL [R1+0x234], R18 ;  /* 0x0002341201007387 */ /* 0x000fe60000100800 */
[----:B------:R-:W-:Y:S01]  /*bb60*/  IMAD R13, R20, R17, R13 ;  /* 0x00000011140d7224 */ /* 0x000fe200078e020d */
[----:B------:R0:W-:Y:S01]  /*bb70*/  STL [R1+0x230], R12 ;  /* 0x0002300c01007387 */ /* 0x0001e20000100800 */
[----:B------:R-:W-:-:S02]  /*bb80*/  IMAD.MOV R16, RZ, RZ, -R16 ;  /* 0x000000ffff107224 */ /* 0x000fc400078e0a10 */
[--C-:B------:R-:W-:Y:S01]  /*bb90*/  @!P4 IMAD.IADD R3, R3, 0x1, -R20.reuse ;  /* 0x000000010303c824 */ /* 0x100fe200078e0a14 */
[----:B------:R-:W-:Y:S01]  /*bba0*/  ISETP.GT.U32.AND P4, PT, R20, R13, PT ;  /* 0x0000000d1400720c */ /* 0x000fe20003f84070 */
[----:B------:R-:W-:Y:S01]  /*bbb0*/  @!P1 IMAD.IADD R2, R2, 0x1, -R20 ;  /* 0x0000000102029824 */ /* 0x000fe200078e0a14 */
[----:B------:R-:W-:Y:S01]  /*bbc0*/  ISETP.GE.AND P1, PT, R8, RZ, PT ;  /* 0x000000ff0800720c */ /* 0x000fe20003f26270 */
[----:B------:R-:W-:Y:S01]  /*bbd0*/  IMAD R11, R20, R16, R15 ;  /* 0x00000010140b7224 */ /* 0x000fe200078e020f */
[----:B------:R-:W-:Y:S01]  /*bbe0*/  IABS R16, R9 ;  /* 0x0000000900107213 */ /* 0x000fe20000000000 */
[----:B------:R-:W-:Y:S01]  /*bbf0*/  IMAD.MOV.U32 R15, RZ, RZ, R3 ;  /* 0x000000ffff0f7224 */ /* 0x000fe200078e0003 */
[----:B------:R-:W-:Y:S01]  /*bc00*/  IADD3 R8, R0, 0x3e, RZ ;  /* 0x0000003e00087810 */ /* 0x000fe20007ffe0ff */
[----:B0-----:R-:W-:-:S04]  /*bc10*/  IMAD.HI.U32 R12, R26, R14, RZ ;  /* 0x0000000e1a0c7227 */ /* 0x001fc800078e00ff */
[----:B------:R-:W-:Y:S02]  /*bc20*/  IMAD.MOV R12, RZ, RZ, -R12 ;  /* 0x000000ffff0c7224 */ /* 0x000fe400078e0a0c */
[----:B------:R-:W-:Y:S02]  /*bc30*/  IMAD.MOV.U32 R3, RZ, RZ, R2 ;  /* 0x000000ffff037224 */ /* 0x000fe400078e0002 */
[C---:B------:R-:W-:Y:S02]  /*bc40*/  IMAD R14, R20.reuse, R12, R14 ;  /* 0x0000000c140e7224 */ /* 0x040fe400078e020e */
[----:B------:R-:W-:Y:S02]  /*bc50*/  @!P3 IMAD.MOV R3, RZ, RZ, -R3 ;  /* 0x000000ffff03b224 */ /* 0x000fe400078e0a03 */
[----:B------:R-:W-:Y:S01]  /*bc60*/  @!P0 IMAD.IADD R5, R5, 0x1, -R20 ;  /* 0x0000000105058824 */ /* 0x000fe200078e0a14 */
[----:B------:R-:W-:Y:S01]  /*bc70*/  ISETP.GT.U32.AND P3, PT, R20, R14, PT ;  /* 0x0000000e1400720c */ /* 0x000fe20003f64070 */
[----:B------:R-:W-:Y:S01]  /*bc80*/  IMAD.HI.U32 R2, R26, R16, RZ ;  /* 0x000000101a027227 */ /* 0x000fe200078e00ff */
[----:B------:R-:W-:-:S03]  /*bc90*/  ISETP.GT.U32.AND P0, PT, R20, R11, PT ;  /* 0x0000000b1400720c */ /* 0x000fc60003f04070 */
[----:B------:R-:W-:Y:S01]  /*bca0*/  IMAD.MOV.U32 R18, RZ, RZ, R5 ;  /* 0x000000ffff127224 */ /* 0x000fe200078e0005 */
[----:B------:R-:W-:Y:S01]  /*bcb0*/  IADD3 R5, R0, 0x3a, RZ ;  /* 0x0000003a00057810 */ /* 0x000fe20007ffe0ff */
[----:B------:R-:W-:Y:S02]  /*bcc0*/  @!P4 IMAD.IADD R13, R13, 0x1, -R20 ;  /* 0x000000010d0dc824 */ /* 0x000fe400078e0a14 */
[----:B------:R-:W-:Y:S02]  /*bcd0*/  IMAD.MOV R2, RZ, RZ, -R2 ;  /* 0x000000ffff027224 */ /* 0x000fe400078e0a02 */
[----:B------:R-:W-:Y:S01]  /*bce0*/  @!P5 IMAD.MOV R18, RZ, RZ, -R18 ;  /* 0x000000ffff12d224 */ /* 0x000fe200078e0a12 */
[C---:B------:R-:W-:Y:S01]  /*bcf0*/  ISETP.GT.U32.AND P5, PT, R20.reuse, R13, PT ;  /* 0x0000000d1400720c */ /* 0x040fe20003fa4070 */
[----:B------:R-:W-:Y:S02]  /*bd00*/  IMAD R16, R20, R2, R16 ;  /* 0x0000000214107224 */ /* 0x000fe400078e0210 */
[--C-:B------:R-:W-:Y:S01]  /*bd10*/  @!P6 IMAD.IADD R10, R10, 0x1, -R20.reuse ;  /* 0x000000010a0ae824 */ /* 0x100fe200078e0a14 */
[----:B------:R-:W-:Y:S01]  /*bd20*/  ISETP.GE.AND P6, PT, R7, RZ, PT ;  /* 0x000000ff0700720c */ /* 0x000fe20003fc6270 */
[--C-:B------:R-:W-:Y:S01]  /*bd30*/  @!P3 IMAD.IADD R14, R14, 0x1, -R20.reuse ;  /* 0x000000010e0eb824 */ /* 0x100fe200078e0a14 */
[C---:B------:R-:W-:Y:S01]  /*bd40*/  ISETP.GT.U32.AND P3, PT, R20.reuse, R16, PT ;  /* 0x000000101400720c */ /* 0x040fe20003f64070 */
[--C-:B------:R-:W-:Y:S01]  /*bd50*/  @!P0 IMAD.IADD R11, R11, 0x1, -R20.reuse ;  /* 0x000000010b0b8824 */ /* 0x100fe200078e0a14 */
[C---:B------:R-:W-:Y:S01]  /*bd60*/  ISETP.GT.U32.AND P0, PT, R20.reuse, R10, PT ;  /* 0x0000000a1400720c */ /* 0x040fe20003f04070 */
[----:B------:R-:W-:Y:S01]  /*bd70*/  @!P2 IMAD.MOV R15, RZ, RZ, -R15 ;  /* 0x000000ffff0fa224 */ /* 0x000fe200078e0a0f */
[----:B------:R-:W-:Y:S01]  /*bd80*/  IABS R7, R8 ;  /* 0x0000000800077213 */ /* 0x000fe20000000000 */
[----:B------:R-:W-:Y:S01]  /*bd90*/  STL [R1+0x1f4], R18 ;  /* 0x0001f41201007387 */ /* 0x000fe20000100800 */
[----:B------:R-:W-:Y:S01]  /*bda0*/  ISETP.GT.U32.AND P4, PT, R20, R11, PT ;  /* 0x0000000b1400720c */ /* 0x000fe20003f84070 */
[----:B------:R-:W-:Y:S01]  /*bdb0*/  @!P5 IMAD.IADD R13, R13, 0x1, -R20 ;  /* 0x000000010d0dd824 */ /* 0x000fe200078e0a14 */
[----:B------:R-:W-:Y:S01]  /*bdc0*/  ISETP.GE.AND P5, PT, R8, RZ, PT ;  /* 0x000000ff0800720c */ /* 0x000fe20003fa6270 */
[----:B------:R0:W-:Y:S01]  /*bdd0*/  STL [R1+0x1e4], R15 ;  /* 0x0001e40f01007387 */ /* 0x0001e20000100800 */
[----:B------:R-:W-:-:S02]  /*bde0*/  IADD3 R8, R0, 0x3c, RZ ;  /* 0x0000003c00087810 */ /* 0x000fc40007ffe0ff */
[----:B------:R-:W-:Y:S01]  /*bdf0*/  ISETP.GE.AND P2, PT, R4, RZ, PT ;  /* 0x000000ff0400720c */ /* 0x000fe20003f46270 */
[----:B------:R1:W-:Y:S01]  /*be00*/  STL [R1+0x1dc], R3 ;  /* 0x0001dc0301007387 */ /* 0x0003e20000100800 */
[--C-:B------:R-:W-:Y:S01]  /*be10*/  @!P3 IMAD.IADD R16, R16, 0x1, -R20.reuse ;  /* 0x000000011010b824 */ /* 0x100fe200078e0a14 */
[----:B------:R-:W-:Y:S01]  /*be20*/  IABS R12, R8 ;  /* 0x00000008000c7213 */ /* 0x000fe20000000000 */
[----:B------:R-:W-:Y:S01]  /*be30*/  @!P0 IMAD.IADD R10, R10, 0x1, -R20 ;  /* 0x000000010a0a8824 */ /* 0x000fe200078e0a14 */
[----:B------:R-:W-:Y:S02]  /*be40*/  ISETP.GE.AND P0, PT, R6, RZ, PT ;  /* 0x000000ff0600720c */ /* 0x000fe40003f06270 */
[----:B------:R-:W-:Y:S01]  /*be50*/  ISETP.GT.U32.AND P3, PT, R20, R16, PT ;  /* 0x000000101400720c */ /* 0x000fe20003f64070 */
[----:B------:R-:W-:Y:S01]  /*be60*/  @!P1 IMAD.MOV R10, RZ, RZ, -R10 ;  /* 0x000000ffff0a9224 */ /* 0x000fe200078e0a0a */
[----:B------:R-:W-:Y:S01]  /*be70*/  IABS R6, R5 ;  /* 0x0000000500067213 */ /* 0x000fe20000000000 */
[----:B0-----:R-:W-:Y:S01]  /*be80*/  IMAD.HI.U32 R15, R26, R12, RZ ;  /* 0x0000000c1a0f7227 */ /* 0x001fe200078e00ff */
[----:B------:R-:W-:-:S02]  /*be90*/  ISETP.GT.U32.AND P1, PT, R20, R14, PT ;  /* 0x0000000e1400720c */ /* 0x000fc40003f24070 */
[----:B------:R-:W-:Y:S01]  /*bea0*/  IADD3 R4, R0, 0x38, RZ ;  /* 0x0000003800047810 */ /* 0x000fe20007ffe0ff */
[----:B-1----:R-:W-:Y:S01]  /*beb0*/  IMAD.HI.U32 R3, R26, R7, RZ ;  /* 0x000000071a037227 */ /* 0x002fe200078e00ff */
[----:B------:R0:W-:Y:S03]  /*bec0*/  STL [R1+0xdac], R10 ;  /* 0x000dac0a01007387 */ /* 0x0001e60000100800 */
[----:B------:R-:W-:Y:S02]  /*bed0*/  IMAD.MOV R3, RZ, RZ, -R3 ;  /* 0x000000ffff037224 */ /* 0x000fe400078e0a03 */
[----:B------:R-:W-:Y:S01]  /*bee0*/  @!P4 IMAD.IADD R11, R11, 0x1, -R20 ;  /* 0x000000010b0bc824 */ /* 0x000fe200078e0a14 */
[----:B------:R-:W-:Y:S01]  /*bef0*/  ISETP.GE.AND P4, PT, R9, RZ, PT ;  /* 0x000000ff0900720c */ /* 0x000fe20003f86270 */
[----:B------:R-:W-:Y:S01]  /*bf00*/  IMAD R17, R20, R3, R7 ;  /* 0x0000000314117224 */ /* 0x000fe200078e0207 */
[----:B------:R-:W-:Y:S01]  /*bf10*/  IABS R3, R4 ;  /* 0x0000000400037213 */ /* 0x000fe20000000000 */
[----:B------:R-:W-:Y:S01]  /*bf20*/  IMAD.MOV R15, RZ, RZ, -R15 ;  /* 0x000000ffff0f7224 */ /* 0x000fe200078e0a0f */
[----:B------:R-:W-:Y:S01]  /*bf30*/  IADD3 R9, R0, 0x36, RZ ;  /* 0x0000003600097810 */ /* 0x000fe20007ffe0ff */
[----:B------:R-:W-:-:S03]  /*bf40*/  IMAD.HI.U32 R7, R26, R6, RZ ;  /* 0x000000061a077227 */ /* 0x000fc600078e00ff */
[----:B------:R-:W-:Y:S01]  /*bf50*/  IABS R2, R9 ;  /* 0x0000000900027213 */ /* 0x000fe20000000000 */
[----:B------:R-:W-:Y:S01]  /*bf60*/  @!P6 IMAD.MOV R11, RZ, RZ, -R11 ;  /* 0x000000ffff0be224 */ /* 0x000fe200078e0a0b */
[----:B------:R-:W-:Y:S01]  /*bf70*/  ISETP.GT.U32.AND P6, PT, R20, R17, PT ;  /* 0x000000111400720c */ /* 0x000fe20003fc4070 */
[----:B------:R-:W-:Y:S01]  /*bf80*/  @!P2 IMAD.MOV R13, RZ, RZ, -R13 ;  /* 0x000000ffff0da224 */ /* 0x000fe200078e0a0d */
[----:B------:R-:W-:Y:S01]  /*bf90*/  ISETP.GE.AND P2, PT, R8, RZ, PT ;  /* 0x000000ff0800720c */ /* 0x000fe20003f46270 */
[----:B------:R-:W-:Y:S01]  /*bfa0*/  IMAD R8, R20, R15, R12 ;  /* 0x0000000f14087224 */ /* 0x000fe200078e020c */
[----:B------:R-:W-:Y:S01]  /*bfb0*/  STL [R1+0xdb0], R11 ;  /* 0x000db00b01007387 */ /* 0x000fe20000100800 */
[----:B------:R-:W-:Y:S01]  /*bfc0*/  IMAD.MOV R12, RZ, RZ, -R7 ;  /* 0x000000ffff0c7224 */ /* 0x000fe200078e0a07 */
[----:B------:R-:W1:Y:S01]  /*bfd0*/  I2F.RP R15, R21 ;  /* 0x00000015000f7306 */ /* 0x000e620000209400 */
[--C-:B------:R-:W-:Y:S01]  /*bfe0*/  @!P3 IMAD.IADD R16, R16, 0x1, -R20.reuse ;  /* 0x000000011010b824 */ /* 0x100fe200078e0a14 */
[----:B------:R-:W-:Y:S01]  /*bff0*/  ISETP.GE.AND P3, PT, R5, RZ, PT ;  /* 0x000000ff0500720c */ /* 0x000fe20003f66270 */
[----:B------:R-:W-:Y:S01]  /*c000*/  @!P1 IMAD.IADD R14, R14, 0x1, -R20 ;  /* 0x000000010e0e9824 */ /* 0x000fe200078e0a14 */
[C---:B------:R-:W-:Y:S01]  /*c010*/  ISETP.GT.U32.AND P1, PT, R20.reuse, R8, PT ;  /* 0x000000081400720c */ /* 0x040fe20003f24070 */
[----:B------:R-:W-:Y:S01]  /*c020*/  IMAD R5, R20, R12, R6 ;  /* 0x0000000c14057224 */ /* 0x000fe200078e0206 */
[----:B------:R-:W-:Y:S01]  /*c030*/  STL [R1+0xdb4], R13 ;  /* 0x000db40d01007387 */ /* 0x000fe20000100800 */
[----:B------:R-:W-:-:S02]  /*c040*/  @!P0 IMAD.MOV R14, RZ, RZ, -R14 ;  /* 0x000000ffff0e8224 */ /* 0x000fc400078e0a0e */
[--C-:B------:R-:W-:Y:S01]  /*c050*/  @!P6 IMAD.IADD R17, R17, 0x1, -R20.reuse ;  /* 0x000000011111e824 */ /* 0x100fe200078e0a14 */
[----:B------:R-:W-:Y:S01]  /*c060*/  ISETP.GT.U32.AND P0, PT, R20, R5, PT ;  /* 0x000000051400720c */ /* 0x000fe20003f04070 */
[----:B------:R-:W-:Y:S01]  /*c070*/  IMAD.HI.U32 R7, R26, R3, RZ ;  /* 0x000000031a077227 */ /* 0x000fe200078e00ff */
[----:B------:R-:W-:Y:S02]  /*c080*/  STL [R1+0xdb8], R14 ;  /* 0x000db80e01007387 */ /* 0x000fe40000100800 */
[----:B------:R-:W-:Y:S01]  /*c090*/  ISETP.GT.U32.AND P6, PT, R20, R17, PT ;  /* 0x000000111400720c */ /* 0x000fe20003fc4070 */
[----:B------:R-:W-:Y:S02]  /*c0a0*/  IMAD.MOV R7, RZ, RZ, -R7 ;  /* 0x000000ffff077224 */ /* 0x000fe400078e0a07 */
[----:B------:R-:W-:Y:S02]  /*c0b0*/  @!P1 IMAD.IADD R8, R8, 0x1, -R20 ;  /* 0x0000000108089824 */ /* 0x000fe400078e0a14 */
[----:B------:R-:W-:Y:S01]  /*c0c0*/  IMAD R3, R20, R7, R3 ;  /* 0x0000000714037224 */ /* 0x000fe200078e0203 */
[----:B------:R-:W-:Y:S01]  /*c0d0*/  IADD3 R7, R0, 0x32, RZ ;  /* 0x0000003200077810 */ /* 0x000fe20007ffe0ff */
[----:B------:R-:W-:Y:S01]  /*c0e0*/  @!P4 IMAD.MOV R16, RZ, RZ, -R16 ;  /* 0x000000ffff10c224 */ /* 0x000fe200078e0a10 */
[----:B------:R-:W-:Y:S01]  /*c0f0*/  ISETP.GE.AND P4, PT, R4, RZ, PT ;  /* 0x000000ff0400720c */ /* 0x000fe20003f86270 */
[--C-:B------:R-:W-:Y:S01]  /*c100*/  @!P0 IMAD.IADD R5, R5, 0x1, -R20.reuse ;  /* 0x0000000105058824 */ /* 0x100fe200078e0a14 */
[----:B------:R-:W-:Y:S01]  /*c110*/  ISETP.GT.U32.AND P1, PT, R20, R8, PT ;  /* 0x000000081400720c */ /* 0x000fe20003f24070 */
[----:B------:R-:W-:Y:S01]  /*c120*/  IMAD.HI.U32 R6, R26, R2, RZ ;  /* 0x000000021a067227 */ /* 0x000fe200078e00ff */
[----:B------:R-:W-:Y:S01]  /*c130*/  IADD3 R4, R0, 0x34, RZ ;  /* 0x0000003400047810 */ /* 0x000fe20007ffe0ff */
[----:B------:R-:W-:Y:S01]  /*c140*/  STL [R1+0xdbc], R16 ;  /* 0x000dbc1001007387 */ /* 0x000fe20000100800 */
[C---:B------:R-:W-:Y:S01]  /*c150*/  ISETP.GT.U32.AND P0, PT, R20.reuse, R5, PT ;  /* 0x000000051400720c */ /* 0x040fe20003f04070 */
[----:B------:R-:W-:Y:S01]  /*c160*/  @!P6 IMAD.IADD R17, R17, 0x1, -R20 ;  /* 0x000000011111e824 */ /* 0x000fe200078e0a14 */
        /* <DEDUP_REMOVED lines=8> */
[----:B------:R-:W-:Y:S03]  /*c1f0*/  STL [R1+0xdc0], R17 ;  /* 0x000dc01101007387 */ /* 0x000fe60000100800 */
[----:B------:R-:W-:Y:S01]  /*c200*/  @!P1 IMAD.IADD R8, R8, 0x1, -R20 ;  /* 0x0000000108089824 */ /* 0x000fe200078e0a14 */
[----:B------:R-:W-:Y:S01]  /*c210*/  ISETP.GT.U32.AND P1, PT, R20, R2, PT ;  /* 0x000000021400720c */ /* 0x000fe20003f24070 */
[----:B------:R-:W-:-:S02]  /*c220*/  IMAD.MOV R9, RZ, RZ, -R9 ;  /* 0x000000ffff097224 */ /* 0x000fc400078e0a09 */
[--C-:B------:R-:W-:Y:S01]  /*c230*/  @!P0 IMAD.IADD R5, R5, 0x1, -R20.reuse ;  /* 0x0000000105058824 */ /* 0x100fe200078e0a14 */
[----:B------:R-:W-:Y:S01]  /*c240*/  ISETP.GE.AND P0, PT, R7, RZ, PT ;  /* 0x000000ff0700720c */ /* 0x000fe20003f06270 */
[----:B------:R-:W-:Y:S01]  /*c250*/  @!P6 IMAD.IADD R3, R3, 0x1, -R20 ;  /* 0x000000010303e824 */ /* 0x000fe200078e0a14 */
[----:B------:R-:W-:Y:S01]  /*c260*/  ISETP.GE.AND P6, PT, R4, RZ, PT ;  /* 0x000000ff0400720c */ /* 0x000fe20003fc6270 */
[----:B------:R-:W-:Y:S02]  /*c270*/  IMAD.MOV.U32 R18, RZ, RZ, R8 ;  /* 0x000000ffff127224 */ /* 0x000fe400078e0008 */
[----:B------:R-:W-:Y:S01]  /*c280*/  IMAD R4, R20, R9, R12 ;  /* 0x0000000914047224 */ /* 0x000fe200078e020c */
[C---:B------:R-:W-:Y:S01]  /*c290*/  IADD3 R9, R0.reuse, 0x30, RZ ;  /* 0x0000003000097810 */ /* 0x040fe20007ffe0ff */
[----:B0-----:R-:W-:Y:S01]  /*c2a0*/  IMAD.MOV.U32 R10, RZ, RZ, R5 ;  /* 0x000000ffff0a7224 */ /* 0x001fe200078e0005 */
[----:B------:R-:W-:Y:S01]  /*c2b0*/  IADD3 R5, R0, 0x2e, RZ ;  /* 0x0000002e00057810 */ /* 0x000fe20007ffe0ff */
[----:B------:R-:W-:Y:S01]  /*c2c0*/  @!P2 IMAD.MOV R18, RZ, RZ, -R18 ;  /* 0x000000ffff12a224 */ /* 0x000fe200078e0a12 */
[C---:B------:R-:W-:Y:S01]  /*c2d0*/  ISETP.GT.U32.AND P2, PT, R20.reuse, R3, PT ;  /* 0x000000031400720c */ /* 0x040fe20003f44070 */
[----:B------:R-:W-:Y:S01]  /*c2e0*/  @!P3 IMAD.MOV R10, RZ, RZ, -R10 ;  /* 0x000000ffff0ab224 */ /* 0x000fe200078e0a0a */
[----:B------:R-:W-:Y:S01]  /*c2f0*/  ISETP.GT.U32.AND P3, PT, R20, R4, PT ;  /* 0x000000041400720c */ /* 0x000fe20003f64070 */
[----:B------:R-:W-:Y:S01]  /*c300*/  IMAD.HI.U32 R8, R26, R6, RZ ;  /* 0x000000061a087227 */ /* 0x000fe200078e00ff */
[----:B------:R-:W-:Y:S01]  /*c310*/  STL [R1+0x10c], R18 ;  /* 0x00010c1201007387 */ /* 0x000fe20000100800 */
[----:B------:R-:W-:-:S02]  /*c320*/  IADD3 R12, R0, 0x2a, RZ ;  /* 0x0000002a000c7810 */ /* 0x000fc40007ffe0ff */
[----:B------:R-:W-:Y:S01]  /*c330*/  IMAD.MOV R8, RZ, RZ, -R8 ;  /* 0x000000ffff087224 */ /* 0x000fe200078e0a08 */
[----:B------:R0:W-:Y:S01]  /*c340*/  STL [R1+0x114], R10 ;  /* 0x0001140a01007387 */ /* 0x0001e20000100800 */
[----:B------:R-:W-:Y:S02]  /*c350*/  @!P1 IMAD.IADD R2, R2, 0x1, -R20 ;  /* 0x0000000102029824 */ /* 0x000fe400078e0a14 */
[----:B------:R-:W-:Y:S01]  /*c360*/  IMAD R8, R20, R8, R6 ;  /* 0x0000000814087224 */ /* 0x000fe200078e0206 */
[----:B------:R-:W-:Y:S01]  /*c370*/  IADD3 R6, R0, 0x2c, RZ ;  /* 0x0000002c00067810 */ /* 0x000fe20007ffe0ff */
[--C-:B------:R-:W-:Y:S01]  /*c380*/  @!P2 IMAD.IADD R3, R3, 0x1, -R20.reuse ;  /* 0x000000010303a824 */ /* 0x100fe200078e0a14 */
[----:B------:R-:W-:Y:S01]  /*c390*/  ISETP.GT.U32.AND P1, PT, R20, R2, PT ;  /* 0x000000021400720c */ /* 0x000fe20003f24070 */
[----:B------:R-:W-:Y:S01]  /*c3a0*/  @!P3 IMAD.IADD R4, R4, 0x1, -R20 ;  /* 0x000000010404b824 */ /* 0x000fe200078e0a14 */
[----:B------:R-:W-:Y:S01]  /*c3b0*/  ISETP.GT.U32.AND P3, PT, R20, R8, PT ;  /* 0x000000081400720c */ /* 0x000fe20003f64070 */
[----:B0-----:R-:W-:Y:S01]  /*c3c0*/  IMAD.MOV.U32 R10, RZ, RZ, R3 ;  /* 0x000000ffff0a7224 */ /* 0x001fe200078e0003 */
[----:B------:R-:W-:-:S02]  /*c3d0*/  ISETP.GE.AND P2, PT, R9, RZ, PT ;  /* 0x000000ff0900720c */ /* 0x000fc40003f46270 */
[----:B------:R-:W-:Y:S01]  /*c3e0*/  IABS R9, R9 ;  /* 0x0000000900097213 */ /* 0x000fe20000000000 */
[----:B------:R-:W-:Y:S01]  /*c3f0*/  @!P4 IMAD.MOV R10, RZ, RZ, -R10 ;  /* 0x000000ffff0ac224 */ /* 0x000fe200078e0a0a */
[----:B------:R-:W-:-:S03]  /*c400*/  ISETP.GT.U32.AND P4, PT, R20, R4, PT ;  /* 0x000000041400720c */ /* 0x000fc60003f84070 */
[----:B------:R-:W-:Y:S01]  /*c410*/  IMAD.HI.U32 R7, R26, R9, RZ ;  /* 0x000000091a077227 */ /* 0x000fe200078e00ff */
[----:B------:R0:W-:Y:S03]  /*c420*/  STL [R1+0x144], R10 ;  /* 0x0001440a01007387 */ /* 0x0001e60000100800 */
[--C-:B------:R-:W-:Y:S01]  /*c430*/  @!P1 IMAD.IADD R2, R2, 0x1, -R20.reuse ;  /* 0x0000000102029824 */ /* 0x100fe200078e0a14 */
[----:B------:R-:W-:Y:S01]  /*c440*/  ISETP.GE.AND P1, PT, R5, RZ, PT ;  /* 0x000000ff0500720c */ /* 0x000fe20003f26270 */
[--C-:B------:R-:W-:Y:S01]  /*c450*/  @!P3 IMAD.IADD R8, R8, 0x1, -R20.reuse ;  /* 0x000000010808b824 */ /* 0x100fe200078e0a14 */
[----:B------:R-:W-:Y:S01]  /*c460*/  IABS R5, R5 ;  /* 0x0000000500057213 */ /* 0x000fe20000000000 */
[----:B------:R-:W-:Y:S02]  /*c470*/  IMAD.MOV R7, RZ, RZ, -R7 ;  /* 0x000000ffff077224 */ /* 0x000fe400078e0a07 */
[----:B------:R-:W-:Y:S01]  /*c480*/  @!P4 IMAD.IADD R4, R4, 0x1, -R20 ;  /* 0x000000010404c824 */ /* 0x000fe200078e0a14 */
[----:B------:R-:W-:Y:S01]  /*c490*/  ISETP.GT.U32.AND P3, PT, R20, R8, PT ;  /* 0x000000081400720c */ /* 0x000fe20003f64070 */
[----:B0-----:R-:W-:Y:S01]  /*c4a0*/  IMAD.MOV.U32 R10, RZ, RZ, R2 ;  /* 0x000000ffff0a7224 */ /* 0x001fe200078e0002 */
[----:B------:R-:W-:Y:S01]  /*c4b0*/  IABS R2, R6 ;  /* 0x0000000600027213 */ /* 0x000fe20000000000 */
[----:B------:R-:W-:-:S04]  /*c4c0*/  IMAD.HI.U32 R3, R26, R5, RZ ;  /* 0x000000051a037227 */ /* 0x000fc800078e00ff */
[----:B------:R-:W-:Y:S01]  /*c4d0*/  @!P5 IMAD.MOV R10, RZ, RZ, -R10 ;  /* 0x000000ffff0ad224 */ /* 0x000fe200078e0a0a */
[----:B------:R-:W-:Y:S01]  /*c4e0*/  ISETP.GE.AND P5, PT, R6, RZ, PT ;  /* 0x000000ff0600720c */ /* 0x000fe20003fa6270 */
[----:B------:R-:W-:Y:S02]  /*c4f0*/  IMAD.MOV R6, RZ, RZ, -R3 ;  /* 0x000000ffff067224 */ /* 0x000fe400078e0a03 */
[----:B------:R-:W-:Y:S01]  /*c500*/  IMAD.HI.U32 R3, R26, R2, RZ ;  /* 0x000000021a037227 */ /* 0x000fe200078e00ff */
[----:B------:R0:W-:Y:S03]  /*c510*/  STL [R1+0x14c], R10 ;  /* 0x00014c0a01007387 */ /* 0x0001e60000100800 */
[----:B------:R-:W-:Y:S02]  /*c520*/  @!P3 IMAD.IADD R8, R8, 0x1, -R20 ;  /* 0x000000010808b824 */ /* 0x000fe400078e0a14 */
[----:B------:R-:W-:-:S02]  /*c530*/  IMAD.MOV R3, RZ, RZ, -R3 ;  /* 0x000000ffff037224 */ /* 0x000fc400078e0a03 */
[C---:B------:R-:W-:Y:S02]  /*c540*/  IMAD R5, R20.reuse, R6, R5 ;  /* 0x0000000614057224 */ /* 0x040fe400078e0205 */
[----:B------:R-:W-:Y:S02]  /*c550*/  IMAD R2, R20, R3, R2 ;  /* 0x0000000314027224 */ /* 0x000fe400078e0202 */
[----:B0-----:R-:W-:Y:S01]  /*c560*/  IMAD.MOV.U32 R10, RZ, RZ, R4 ;  /* 0x000000ffff0a7224 */ /* 0x001fe200078e0004 */
[----:B------:R-:W-:Y:S01]  /*c570*/  IADD3 R4, R0, 0x28, RZ ;  /* 0x0000002800047810 */ /* 0x000fe20007ffe0ff */
[C---:B------:R-:W-:Y:S01]  /*c580*/  IMAD R9, R20.reuse, R7, R9 ;  /* 0x0000000714097224 */ /* 0x040fe200078e0209 */
[C---:B------:R-:W-:Y:S01]  /*c590*/  ISETP.GT.U32.AND P3, PT, R20.reuse, R2, PT ;  /* 0x000000021400720c */ /* 0x040fe20003f64070 */
[----:B------:R-:W-:Y:S01]  /*c5a0*/  @!P6 IMAD.MOV R10, RZ, RZ, -R10 ;  /* 0x000000ffff0ae224 */ /* 0x000fe200078e0a0a */
[C---:B------:R-:W-:Y:S01]  /*c5b0*/  ISETP.GT.U32.AND P6, PT, R20.reuse, R5, PT ;  /* 0x000000051400720c */ /* 0x040fe20003fc4070 */
[----:B-1----:R0:W1:Y:S01]  /*c5c0*/  MUFU.RCP R3, R15 ;  /* 0x0000000f00037308 */ /* 0x0020620000001000 */
[----:B------:R-:W-:-:S02]  /*c5d0*/  ISETP.GT.U32.AND P4, PT, R20, R9, PT ;  /* 0x000000091400720c */ /* 0x000fc40003f84070 */
[----:B------:R2:W-:Y:S01]  /*c5e0*/  STL [R1+0x12c], R10 ;  /* 0x00012c0a01007387 */ /* 0x0005e20000100800 */
[----:B------:R-:W-:Y:S02]  /*c5f0*/  IABS R6, R4 ;  /* 0x0000000400067213 */ /* 0x000fe40000000000 */
[----:B------:R-:W-:-:S04]  /*c600*/  IABS R7, R12 ;  /* 0x0000000c00077213 */ /* 0x000fc80000000000 */
[--C-:B------:R-:W-:Y:S02]  /*c610*/  @!P3 IMAD.IADD R2, R2, 0x1, -R20.reuse ;  /* 0x000000010202b824 */ /* 0x100fe400078e0a14 */
[----:B------:R-:W-:Y:S02]  /*c620*/  @!P6 IMAD.IADD R5, R5, 0x1, -R20 ;  /* 0x000000010505e824 */ /* 0x000fe400078e0a14 */
[----:B--2---:R-:W-:Y:S01]  /*c630*/  IMAD.MOV.U32 R10, RZ, RZ, R8 ;  /* 0x000000ffff0a7224 */ /* 0x004fe200078e0008 */
[C---:B------:R-:W-:Y:S01]  /*c640*/  ISETP.GT.U32.AND P3, PT, R20.reuse, R2, PT ;  /* 0x000000021400720c */ /* 0x040fe20003f64070 */
[----:B------:R-:W-:Y:S01]  /*c650*/  @!P4 IMAD.IADD R9, R9, 0x1, -R20 ;  /* 0x000000010909c824 */ /* 0x000fe200078e0a14 */
[----:B------:R-:W-:Y:S01]  /*c660*/  ISETP.GT.U32.AND P6, PT, R20, R5, PT ;  /* 0x000000051400720c */ /* 0x000fe20003fc4070 */
[----:B------:R-:W-:Y:S02]  /*c670*/  @!P0 IMAD.MOV R10, RZ, RZ, -R10 ;  /* 0x000000ffff0a8224 */ /* 0x000fe400078e0a0a */
[----:B------:R-:W-:Y:S01]  /*c680*/  IMAD.HI.U32 R8, R26, R6, RZ ;  /* 0x000000061a087227 */ /* 0x000fe200078e00ff */
[----:B------:R-:W-:-:S02]  /*c690*/  ISETP.GT.U32.AND P4, PT, R20, R9, PT ;  /* 0x000000091400720c */ /* 0x000fc40003f84070 */
[----:B------:R2:W-:Y:S01]  /*c6a0*/  STL [R1+0x11c], R10 ;  /* 0x00011c0a01007387 */ /* 0x0005e20000100800 */
[----:B0-----:R-:W-:-:S04]  /*c6b0*/  IMAD.HI.U32 R15, R26, R7, RZ ;  /* 0x000000071a0f7227 */ /* 0x001fc800078e00ff */
[----:B------:R-:W-:Y:S02]  /*c6c0*/  IMAD.MOV R8, RZ, RZ, -R8 ;  /* 0x000000ffff087224 */ /* 0x000fe400078e0a08 */
[--C-:B------:R-:W-:Y:S01]  /*c6d0*/  @!P6 IMAD.IADD R5, R5, 0x1, -R20.reuse ;  /* 0x000000010505e824 */ /* 0x100fe200078e0a14 */
[----:B--2---:R-:W2:Y:S01]  /*c6e0*/  LDL R10, [R1+0xc48] ;  /* 0x000c4800010a7983 */ /* 0x004ea20000100800 */
[----:B------:R-:W-:Y:S02]  /*c6f0*/  @!P3 IMAD.IADD R2, R2, 0x1, -R20 ;  /* 0x000000010202b824 */ /* 0x000fe400078e0a14 */
[----:B------:R-:W-:Y:S02]  /*c700*/  IMAD.MOV.U32 R11, RZ, RZ, R5 ;  /* 0x000000ffff0b7224 */ /* 0x000fe400078e0005 */
[----:B------:R-:W-:Y:S02]  /*c710*/  IMAD R6, R20, R8, R6 ;  /* 0x0000000814067224 */ /* 0x000fe400078e0206 */
[----:B------:R-:W-:-:S02]  /*c720*/  IMAD.MOV.U32 R5, RZ, RZ, R2 ;  /* 0x000000ffff057224 */ /* 0x000fc400078e0002 */
[----:B------:R-:W-:Y:S02]  /*c730*/  IMAD.MOV R15, RZ, RZ, -R15 ;  /* 0x000000ffff0f7224 */ /* 0x000fe400078e0a0f */
[----:B------:R-:W-:Y:S01]  /*c740*/  @!P4 IMAD.IADD R9, R9, 0x1, -R20 ;  /* 0x000000010909c824 */ /* 0x000fe200078e0a14 */
[----:B------:R-:W-:Y:S01]  /*c750*/  ISETP.GE.AND P4, PT, R4, RZ, PT ;  /* 0x000000ff0400720c */ /* 0x000fe20003f86270 */
[----:B------:R-:W-:Y:S01]  /*c760*/  @!P5 IMAD.MOV R5, RZ, RZ, -R5 ;  /* 0x000000ffff05d224 */ /* 0x000fe200078e0a05 */
[C---:B------:R-:W-:Y:S01]  /*c770*/  ISETP.GT.U32.AND P5, PT, R20.reuse, R6, PT ;  /* 0x000000061400720c */ /* 0x040fe20003fa4070 */
[----:B------:R-:W-:Y:S02]  /*c780*/  IMAD R4, R20, R15, R7 ;  /* 0x0000000f14047224 */ /* 0x000fe400078e0207 */
[----:B------:R-:W-:-:S04]  /*c790*/  IMAD.MOV.U32 R13, RZ, RZ, R9 ;  /* 0x000000ffff0d7224 */ /* 0x000fc800078e0009 */
[----:B------:R-:W-:Y:S01]  /*c7a0*/  @!P2 IMAD.MOV R13, RZ, RZ, -R13 ;  /* 0x000000ffff0da224 */ /* 0x000fe200078e0a0d */
[----:B------:R-:W-:Y:S02]  /*c7b0*/  ISETP.GT.U32.AND P2, PT, R20, R4, PT ;  /* 0x000000041400720c */ /* 0x000fe40003f44070 */
[----:B------:R-:W-:Y:S02]  /*c7c0*/  IADD3 R7, R0, 0x24, RZ ;  /* 0x0000002400077810 */ /* 0x000fe40007ffe0ff */
[----:B-1----:R-:W-:Y:S01]  /*c7d0*/  IADD3 R3, R3, 0xffffffe, RZ ;  /* 0x0ffffffe03037810 */ /* 0x002fe20007ffe0ff */
[----:B------:R-:W-:Y:S01]  /*c7e0*/  @!P1 IMAD.MOV R11, RZ, RZ, -R11 ;  /* 0x000000ffff0b9224 */ /* 0x000fe200078e0a0b */
[----:B------:R-:W-:Y:S01]  /*c7f0*/  ISETP.GE.AND P1, PT, R7, RZ, PT ;  /* 0x000000ff0700720c */ /* 0x000fe20003f26270 */
[--C-:B------:R-:W-:Y:S01]  /*c800*/  @!P5 IMAD.IADD R6, R6, 0x1, -R20.reuse ;  /* 0x000000010606d824 */ /* 0x100fe200078e0a14 */
[----:B------:R-:W-:Y:S02]  /*c810*/  IABS R7, R7 ;  /* 0x0000000700077213 */ /* 0x000fe40000000000 */
[----:B------:R-:W0:Y:S02]  /*c820*/  F2I.FTZ.U32.TRUNC.NTZ R3, R3 ;  /* 0x0000000300037305 */ /* 0x000e24000021f000 */
[----:B------:R-:W-:Y:S01]  /*c830*/  ISETP.GT.U32.AND P5, PT, R20, R6, PT ;  /* 0x000000061400720c */ /* 0x000fe20003fa4070 */
[----:B------:R-:W-:-:S02]  /*c840*/  @!P2 IMAD.IADD R4, R4, 0x1, -R20 ;  /* 0x000000010404a824 */ /* 0x000fc400078e0a14 */
[----:B------:R-:W-:-:S03]  /*c850*/  IMAD.HI.U32 R15, R26, R7, RZ ;  /* 0x000000071a0f7227 */ /* 0x000fc600078e00ff */
[----:B------:R-:W-:Y:S01]  /*c860*/  ISETP.GT.U32.AND P2, PT, R20, R4, PT ;  /* 0x000000041400720c */ /* 0x000fe20003f44070 */
[----:B------:R-:W-:-:S04]  /*c870*/  IMAD.MOV R15, RZ, RZ, -R15 ;  /* 0x000000ffff0f7224 */ /* 0x000fc800078e0a0f */
[----:B------:R-:W-:Y:S01]  /*c880*/  IMAD R7, R20, R15, R7 ;  /* 0x0000000f14077224 */ /* 0x000fe200078e0207 */
[----:B------:R-:W-:Y:S01]  /*c890*/  ISETP.GE.AND P0, PT, R12, RZ, PT ;  /* 0x000000ff0c00720c */ /* 0x000fe20003f06270 */
[--C-:B------:R-:W-:Y:S01]  /*c8a0*/  @!P5 IMAD.IADD R6, R6, 0x1, -R20.reuse ;  /* 0x000000010606d824 */ /* 0x100fe200078e0a14 */
[----:B------:R-:W-:Y:S01]  /*c8b0*/  IADD3 R12, R0, 0x22, RZ ;  /* 0x00000022000c7810 */ /* 0x000fe20007ffe0ff */
[--C-:B0-----:R-:W-:Y:S01]  /*c8c0*/  IMAD.MOV R9, RZ, RZ, -R3.reuse ;  /* 0x000000ffff097224 */ /* 0x101fe200078e0a03 */
[----:B------:R-:W-:Y:S01]  /*c8d0*/  ISETP.GT.U32.AND P5, PT, R20, R7, PT ;  /* 0x000000071400720c */ /* 0x000fe20003fa4070 */
[----:B------:R-:W-:Y:S01]  /*c8e0*/  IMAD.MOV.U32 R2, RZ, RZ, RZ ;  /* 0x000000ffff027224 */ /* 0x000fe200078e00ff */
[----:B------:R-:W-:Y:S01]  /*c8f0*/  IADD3 R8, R0, 0x26, RZ ;  /* 0x0000002600087810 */ /* 0x000fe20007ffe0ff */
[----:B------:R-:W-:Y:S01]  /*c900*/  IMAD R9, R9, R21, RZ ;  /* 0x0000001509097224 */ /* 0x000fe200078e02ff */
[----:B------:R-:W-:Y:S01]  /*c910*/  ISETP.GE.AND P3, PT, R12, RZ, PT ;  /* 0x000000ff0c00720c */ /* 0x000fe20003f66270 */
[----:B------:R-:W-:Y:S01]  /*c920*/  @!P2 IMAD.IADD R4, R4, 0x1, -R20 ;  /* 0x000000010404a824 */ /* 0x000fe200078e0a14 */
[----:B------:R-:W-:Y:S01]  /*c930*/  STL [R1+0xcc], R13 ;  /* 0x0000cc0d01007387 */ /* 0x000fe20000100800 */
[----:B------:R-:W-:Y:S01]  /*c940*/  IABS R12, R12 ;  /* 0x0000000c000c7213 */ /* 0x000fe20000000000 */
[----:B------:R-:W-:Y:S01]  /*c950*/  IMAD.HI.U32 R9, R3, R9, R2 ;  /* 0x0000000903097227 */ /* 0x000fe200078e0002 */
[----:B------:R-:W-:Y:S01]  /*c960*/  ISETP.GE.AND P6, PT, R8, RZ, PT ;  /* 0x000000ff0800720c */ /* 0x000fe20003fc6270 */
[----:B------:R0:W-:Y:S01]  /*c970*/  STL [R1+0xec], R11 ;  /* 0x0000ec0b01007387 */ /* 0x0001e20000100800 */
[----:B------:R-:W-:-:S02]  /*c980*/  IABS R8, R8 ;  /* 0x0000000800087213 */ /* 0x000fc40000000000 */
[----:B------:R-:W-:Y:S01]  /*c990*/  IADD3 R2, R0, 0x20, RZ ;  /* 0x0000002000027810 */ /* 0x000fe20007ffe0ff */
[----:B------:R1:W-:Y:S01]  /*c9a0*/  STL [R1+0xd4], R5 ;  /* 0x0000d40501007387 */ /* 0x0003e20000100800 */
[----:B------:R-:W-:Y:S02]  /*c9b0*/  @!P5 IMAD.IADD R7, R7, 0x1, -R20 ;  /* 0x000000010707d824 */ /* 0x000fe400078e0a14 */
[----:B0-----:R-:W-:Y:S02]  /*c9c0*/  IMAD.MOV.U32 R11, RZ, RZ, R4 ;  /* 0x000000ffff0b7224 */ /* 0x001fe400078e0004 */
[----:B------:R-:W-:-:S04]  /*c9d0*/  IMAD.HI.U32 R18, R26, R8, RZ ;  /* 0x000000081a127227 */ /* 0x000fc800078e00ff */
[----:B-1----:R-:W-:-:S04]  /*c9e0*/  IMAD.HI.U32 R5, R26, R12, RZ ;  /* 0x0000000c1a057227 */ /* 0x002fc800078e00ff */
[----:B------:R-:W-:Y:S01]  /*c9f0*/  @!P0 IMAD.MOV R11, RZ, RZ, -R11 ;  /* 0x000000ffff0b8224 */ /* 0x000fe200078e0a0b */
[----:B------:R-:W-:Y:S01]  /*ca00*/  ISETP.GE.AND P0, PT, R2, RZ, PT ;  /* 0x000000ff0200720c */ /* 0x000fe20003f06270 */
[----:B------:R-:W-:Y:S01]  /*ca10*/  IMAD.MOV R5, RZ, RZ, -R5 ;  /* 0x000000ffff057224 */ /* 0x000fe200078e0a05 */
[----:B------:R-:W-:Y:S01]  /*ca20*/  IABS R2, R2 ;  /* 0x0000000200027213 */ /* 0x000fe20000000000 */
[----:B------:R-:W-:Y:S01]  /*ca30*/  IMAD.MOV R18, RZ, RZ, -R18 ;  /* 0x000000ffff127224 */ /* 0x000fe200078e0a12 */
[C---:B------:R-:W-:Y:S01]  /*ca40*/  ISETP.GT.U32.AND P5, PT, R20.reuse, R7, PT ;  /* 0x000000071400720c */ /* 0x040fe20003fa4070 */
[----:B------:R-:W-:Y:S02]  /*ca50*/  IMAD R12, R20, R5, R12 ;  /* 0x00000005140c7224 */ /* 0x000fe400078e020c */
[----:B------:R-:W-:Y:S01]  /*ca60*/  IMAD.HI.U32 R15, R26, R2, RZ ;  /* 0x000000021a0f7227 */ /* 0x000fe200078e00ff */
[----:B------:R-:W-:-:S03]  /*ca70*/  IABS R3, R0 ;  /* 0x0000000000037213 */ /* 0x000fc60000000000 */
[----:B------:R-:W-:Y:S02]  /*ca80*/  IMAD R8, R20, R18, R8 ;  /* 0x0000001214087224 */ /* 0x000fe400078e0208 */
[----:B------:R-:W-:-:S03]  /*ca90*/  IMAD.MOV R15, RZ, RZ, -R15 ;  /* 0x000000ffff0f7224 */ /* 0x000fc600078e0a0f */
[C---:B------:R-:W-:Y:S01]  /*caa0*/  ISETP.GT.U32.AND P2, PT, R20.reuse, R8, PT ;  /* 0x000000081400720c */ /* 0x040fe20003f44070 */
[----:B------:R-:W-:Y:S02]  /*cab0*/  IMAD R2, R20, R15, R2 ;  /* 0x0000000f14027224 */ /* 0x000fe400078e0202 */
[----:B------:R-:W-:-:S03]  /*cac0*/  @!P5 IMAD.IADD R7, R7, 0x1, -R20 ;  /* 0x000000010707d824 */ /* 0x000fc600078e0a14 */
[----:B------:R-:W-:-:S07]  /*cad0*/  ISETP.GT.U32.AND P5, PT, R20, R2, PT ;  /* 0x000000021400720c */ /* 0x000fce0003fa4070 */
[----:B------:R-:W-:Y:S01]  /*cae0*/  @!P2 IMAD.IADD R8, R8, 0x1, -R20 ;  /* 0x000000010808a824 */ /* 0x000fe200078e0a14 */
[----:B------:R-:W-:-:S04]  /*caf0*/  IADD3 R5, R0, 0x1e, RZ ;  /* 0x0000001e00057810 */ /* 0x000fc80007ffe0ff */
[----:B------:R-:W-:Y:S01]  /*cb00*/  ISETP.GT.U32.AND P2, PT, R20, R8, PT ;  /* 0x000000081400720c */ /* 0x000fe20003f44070 */
[----:B------:R-:W-:Y:S01]  /*cb10*/  @!P5 IMAD.IADD R2, R2, 0x1, -R20 ;  /* 0x000000010202d824 */ /* 0x000fe200078e0a14 */
[----:B------:R-:W-:-:S05]  /*cb20*/  IABS R4, R5 ;  /* 0x0000000500047213 */ /* 0x000fca0000000000 */
[----:B------:R-:W-:Y:S01]  /*cb30*/  IMAD.HI.U32 R18, R26, R4, RZ ;  /* 0x000000041a127227 */ /* 0x000fe200078e00ff */
[----:B------:R-:W-:-:S05]  /*cb40*/  IADD3 R24, R0, 0x18, RZ ;  /* 0x0000001800187810 */ /* 0x000fca0007ffe0ff */
[----:B------:R-:W-:Y:S01]  /*cb50*/  @!P2 IMAD.IADD R8, R8, 0x1, -R20 ;  /* 0x000000010808a824 */ /* 0x000fe200078e0a14 */
[----:B------:R-:W-:Y:S01]  /*cb60*/  ISETP.GE.AND P2, PT, R5, RZ, PT ;  /* 0x000000ff0500720c */ /* 0x000fe20003f46270 */
[----:B------:R-:W-:-:S04]  /*cb70*/  IMAD.MOV R5, RZ, RZ, -R18 ;  /* 0x000000ffff057224 */ /* 0x000fc800078e0a12 */
[----:B------:R-:W-:Y:S02]  /*cb80*/  IMAD R4, R20, R5, R4 ;  /* 0x0000000514047224 */ /* 0x000fe400078e0204 */
[----:B------:R-:W-:Y:S01]  /*cb90*/  IMAD.MOV.U32 R13, RZ, RZ, R8 ;  /* 0x000000ffff0d7224 */ /* 0x000fe200078e0008 */
[----:B------:R-:W-:-:S03]  /*cba0*/  IADD3 R14, R0, 0x6, RZ ;  /* 0x00000006000e7810 */ /* 0x000fc60007ffe0ff */
[----:B------:R-:W-:Y:S01]  /*cbb0*/  @!P6 IMAD.MOV R13, RZ, RZ, -R13 ;  /* 0x000000ffff0de224 */ /* 0x000fe200078e0a0d */
[----:B------:R-:W-:-:S04]  /*cbc0*/  IADD3 R25, R0, 0x16, RZ ;  /* 0x0000001600197810 */ /* 0x000fc80007ffe0ff */
[----:B------:R-:W-:Y:S02]  /*cbd0*/  IABS R8, R25 ;  /* 0x0000001900087213 */ /* 0x000fe40000000000 */
[----:B------:R-:W-:-:S04]  /*cbe0*/  IADD3 R5, R0, 0x1c, RZ ;  /* 0x0000001c00057810 */ /* 0x000fc80007ffe0ff */
[----:B------:R-:W-:Y:S02]  /*cbf0*/  ISETP.GE.AND P6, PT, R5, RZ, PT ;  /* 0x000000ff0500720c */ /* 0x000fe40003fc6270 */
[----:B------:R-:W-:-:S05]  /*cc00*/  IABS R5, R5 ;  /* 0x0000000500057213 */ /* 0x000fca0000000000 */
[----:B------:R-:W-:-:S04]  /*cc10*/  IMAD.HI.U32 R19, R26, R5, RZ ;  /* 0x000000051a137227 */ /* 0x000fc800078e00ff */
[----:B------:R-:W-:-:S04]  /*cc20*/  IMAD.MOV R19, RZ, RZ, -R19 ;  /* 0x000000ffff137224 */ /* 0x000fc800078e0a13 */
[----:B------:R-:W-:Y:S01]  /*cc30*/  IMAD R5, R20, R19, R5 ;  /* 0x0000001314057224 */ /* 0x000fe200078e0205 */
[----:B--2---:R-:W-:Y:S01]  /*cc40*/  IABS R27, R10 ;  /* 0x0000000a001b7213 */ /* 0x004fe20000000000 */
[----:B------:R0:W-:Y:S02]  /*cc50*/  STL [R1+0xdf0], R10 ;  /* 0x000df00a01007387 */ /* 0x0001e40000100800 */
[----:B0-----:R-:W-:-:S04]  /*cc60*/  IMAD.MOV.U32 R10, RZ, RZ, R6 ;  /* 0x000000ffff0a7224 */ /* 0x001fc800078e0006 */
[----:B------:R-:W-:Y:S01]  /*cc70*/  @!P4 IMAD.MOV R10, RZ, RZ, -R10 ;  /* 0x000000ffff0ac224 */ /* 0x000fe200078e0a0a */
[----:B------:R-:W-:Y:S01]  /*cc80*/  ISETP.GT.U32.AND P4, PT, R20, R12, PT ;  /* 0x0000000c1400720c */ /* 0x000fe20003f84070 */
[----:B------:R-:W-:-:S04]  /*cc90*/  IMAD.HI.U32 R6, R9, R27, RZ ;  /* 0x0000001b09067227 */ /* 0x000fc800078e00ff */
[----:B------:R-:W-:Y:S01]  /*cca0*/  IMAD.HI.U32 R9, R26, R3, RZ ;  /* 0x000000031a097227 */ /* 0x000fe200078e00ff */
[----:B------:R0:W-:Y:S03]  /*ccb0*/  STL [R1+0x7c], R11 ;  /* 0x00007c0b01007387 */ /* 0x0001e60000100800 */
[----:B------:R-:W-:Y:S02]  /*ccc0*/  IMAD.MOV R9, RZ, RZ, -R9 ;  /* 0x000000ffff097224 */ /* 0x000fe400078e0a09 */
[----:B------:R-:W-:Y:S02]  /*ccd0*/  IMAD.MOV R6, RZ, RZ, -R6 ;  /* 0x000000ffff067224 */ /* 0x000fe400078e0a06 */
[----:B------:R-:W-:Y:S02]  /*cce0*/  IMAD R3, R20, R9, R3 ;  /* 0x0000000914037224 */ /* 0x000fe400078e0203 */
[----:B0-----:R-:W-:-:S02]  /*ccf0*/  IMAD.MOV.U32 R11, RZ, RZ, R7 ;  /* 0x000000ffff0b7224 */ /* 0x001fc400078e0007 */
[----:B------:R-:W-:Y:S02]  /*cd00*/  @!P4 IMAD.IADD R12, R12, 0x1, -R20 ;  /* 0x000000010c0cc824 */ /* 0x000fe400078e0a14 */
[----:B------:R-:W-:Y:S01]  /*cd10*/  @!P1 IMAD.MOV R11, RZ, RZ, -R11 ;  /* 0x000000ffff0b9224 */ /* 0x000fe200078e0a0b */
[C---:B------:R-:W-:Y:S01]  /*cd20*/  ISETP.GT.U32.AND P1, PT, R20.reuse, R3, PT ;  /* 0x000000031400720c */ /* 0x040fe20003f24070 */
[----:B------:R-:W-:Y:S01]  /*cd30*/  IMAD R27, R21, R6, R27 ;  /* 0x00000006151b7224 */ /* 0x000fe200078e021b */
[----:B------:R-:W-:-:S04]  /*cd40*/  ISETP.GT.U32.AND P4, PT, R20, R12, PT ;  /* 0x0000000c1400720c */ /* 0x000fc80003f84070 */
[----:B------:R-:W-:Y:S01]  /*cd50*/  ISETP.GT.U32.AND P5, PT, R21, R27, PT ;  /* 0x0000001b1500720c */ /* 0x000fe20003fa4070 */
[----:B------:R0:W-:Y:S01]  /*cd60*/  STL [R1+0x80], R10 ;  /* 0x0000800a01007387 */ /* 0x0001e20000100800 */
[----:B------:R-:W-:-:S05]  /*cd70*/  IADD3 R6, R0, 0x1a, RZ ;  /* 0x0000001a00067810 */ /* 0x000fca0007ffe0ff */
[--C-:B------:R-:W-:Y:S01]  /*cd80*/  @!P1 IMAD.IADD R3, R3, 0x1, -R20.reuse ;  /* 0x0000000103039824 */ /* 0x100fe200078e0a14 */
[----:B------:R-:W-:Y:S01]  /*cd90*/  ISETP.GT.U32.AND P1, PT, R20, R2, PT ;  /* 0x000000021400720c */ /* 0x000fe20003f24070 */
[----:B------:R-:W-:Y:S01]  /*cda0*/  @!P4 IMAD.IADD R12, R12, 0x1, -R20 ;  /* 0x000000010c0cc824 */ /* 0x000fe200078e0a14 */
[----:B0-----:R-:W-:Y:S02]  /*cdb0*/  IADD3 R10, R0, 0x14, RZ ;  /* 0x00000014000a7810 */ /* 0x001fe40007ffe0ff */
[----:B------:R-:W-:Y:S01]  /*cdc0*/  ISETP.GE.AND P4, PT, R6, RZ, PT ;  /* 0x000000ff0600720c */ /* 0x000fe20003f86270 */
[----:B------:R-:W-:Y:S01]  /*cdd0*/  @!P5 IMAD.IADD R27, R27, 0x1, -R21 ;  /* 0x000000011b1bd824 */ /* 0x000fe200078e0a15 */
[----:B------:R-:W-:Y:S01]  /*cde0*/  IABS R9, R10 ;  /* 0x0000000a00097213 */ /* 0x000fe20000000000 */
[----:B------:R0:W-:Y:S01]  /*cdf0*/  STL [R1+0x50], R10 ;  /* 0x0000500a01007387 */ /* 0x0001e20000100800 */
[----:B------:R-:W-:Y:S02]  /*ce00*/  IABS R6, R6 ;  /* 0x0000000600067213 */ /* 0x000fe40000000000 */
[----:B------:R-:W-:Y:S01]  /*ce10*/  IABS R7, R24 ;  /* 0x0000001800077213 */ /* 0x000fe20000000000 */
[----:B0-----:R-:W-:-:S02]  /*ce20*/  IMAD.MOV.U32 R10, RZ, RZ, R12 ;  /* 0x000000ffff0a7224 */ /* 0x001fc400078e000c */
[----:B------:R-:W-:-:S04]  /*ce30*/  IMAD.HI.U32 R18, R26, R6, RZ ;  /* 0x000000061a127227 */ /* 0x000fc800078e00ff */
[----:B------:R-:W-:Y:S01]  /*ce40*/  @!P3 IMAD.MOV R10, RZ, RZ, -R10 ;  /* 0x000000ffff0ab224 */ /* 0x000fe200078e0a0a */
[----:B------:R-:W-:Y:S01]  /*ce50*/  ISETP.GT.U32.AND P3, PT, R21, R27, PT ;  /* 0x0000001b1500720c */ /* 0x000fe20003f64070 */
[----:B------:R-:W-:Y:S01]  /*ce60*/  @!P1 IMAD.IADD R2, R2, 0x1, -R20 ;  /* 0x0000000102029824 */ /* 0x000fe200078e0a14 */
[----:B------:R-:W-:Y:S01]  /*ce70*/  ISETP.GT.U32.AND P1, PT, R20, R4, PT ;  /* 0x000000041400720c */ /* 0x000fe20003f24070 */
[----:B------:R-:W-:-:S04]  /*ce80*/  IMAD.HI.U32 R15, R26, R7, RZ ;  /* 0x000000071a0f7227 */ /* 0x000fc800078e00ff */
[----:B------:R-:W-:Y:S02]  /*ce90*/  IMAD.MOV R18, RZ, RZ, -R18 ;  /* 0x000000ffff127224 */ /* 0x000fe400078e0a12 */
[----:B------:R-:W-:Y:S02]  /*cea0*/  IMAD.MOV R15, RZ, RZ, -R15 ;  /* 0x000000ffff0f7224 */ /* 0x000fe400078e0a0f */
[C---:B------:R-:W-:Y:S02]  /*ceb0*/  IMAD R6, R20.reuse, R18, R6 ;  /* 0x0000001214067224 */ /* 0x040fe400078e0206 */
[C---:B------:R-:W-:Y:S02]  /*cec0*/  IMAD R7, R20.reuse, R15, R7 ;  /* 0x0000000f14077224 */ /* 0x040fe400078e0207 */
[----:B------:R-:W-:Y:S01]  /*ced0*/  @!P3 IMAD.IADD R27, R27, 0x1, -R21 ;  /* 0x000000011b1bb824 */ /* 0x000fe200078e0a15 */
[----:B------:R-:W-:Y:S01]  /*cee0*/  ISETP.GT.U32.AND P3, PT, R20, R6, PT ;  /* 0x000000061400720c */ /* 0x000fe20003f64070 */
[----:B------:R-:W-:Y:S01]  /*cef0*/  @!P1 IMAD.IADD R4, R4, 0x1, -R20 ;  /* 0x0000000104049824 */ /* 0x000fe200078e0a14 */
[----:B------:R-:W-:-:S11]  /*cf00*/  ISETP.GT.U32.AND P1, PT, R20, R7, PT ;  /* 0x000000071400720c */ /* 0x000fd60003f24070 */
[--C-:B------:R-:W-:Y:S02]  /*cf10*/  @!P3 IMAD.IADD R6, R6, 0x1, -R20.reuse ;  /* 0x000000010606b824 */ /* 0x100fe400078e0a14 */
[----:B------:R-:W-:-:S03]  /*cf20*/  @!P1 IMAD.IADD R7, R7, 0x1, -R20 ;  /* 0x0000000107079824 */ /* 0x000fc600078e0a14 */
[----:B------:R-:W-:Y:S01]  /*cf30*/  ISETP.GT.U32.AND P1, PT, R20, R6, PT ;  /* 0x000000061400720c */ /* 0x000fe20003f24070 */
[----:B------:R-:W-:Y:S01]  /*cf40*/  @!P0 IMAD.MOV R2, RZ, RZ, -R2 ;  /* 0x000000ffff028224 */ /* 0x000fe200078e0a02 */
[----:B------:R-:W-:Y:S04]  /*cf50*/  STL [R1+0x2c], R13 ;  /* 0x00002c0d01007387 */ /* 0x000fe80000100800 */
[----:B------:R-:W-:Y:S07]  /*cf60*/  STL [R1+0x38], R11 ;  /* 0x0000380b01007387 */ /* 0x000fee0000100800 */
[----:B------:R-:W-:Y:S01]  /*cf70*/  @!P1 IMAD.IADD R6, R6, 0x1, -R20 ;  /* 0x0000000106069824 */ /* 0x000fe200078e0a14 */
[----:B------:R-:W-:-:S02]  /*cf80*/  ISETP.GE.AND P1, PT, R24, RZ, PT ;  /* 0x000000ff1800720c */ /* 0x000fc40003f26270 */
[----:B------:R-:W-:Y:S01]  /*cf90*/  IABS R24, R14 ;  /* 0x0000000e00187213 */ /* 0x000fe20000000000 */
[----:B------:R-:W-:Y:S04]  /*cfa0*/  STL [R1+0x30], R10 ;  /* 0x0000300a01007387 */ /* 0x000fe80000100800 */
[----:B------:R-:W-:Y:S04]  /*cfb0*/  STL [R1+0xdf4], R27 ;  /* 0x000df41b01007387 */ /* 0x000fe80000100800 */
[----:B------:R0:W-:Y:S01]  /*cfc0*/  STL [R1+0xd98], R2 ;  /* 0x000d980201007387 */ /* 0x0001e20000100800 */
[----:B------:R-:W-:-:S04]  /*cfd0*/  IMAD.HI.U32 R12, R26, R8, RZ ;  /* 0x000000081a0c7227 */ /* 0x000fc800078e00ff */
[----:B0-----:R-:W-:-:S04]  /*cfe0*/  IMAD.HI.U32 R2, R26, R24, RZ ;  /* 0x000000181a027227 */ /* 0x001fc800078e00ff */
[----:B------:R-:W-:Y:S01]  /*cff0*/  IMAD.MOV R2, RZ, RZ, -R2 ;  /* 0x000000ffff027224 */ /* 0x000fe200078e0a02 */
[----:B------:R-:W-:Y:S01]  /*d000*/  IADD3 R27, R0, 0x12, RZ ;  /* 0x00000012001b7810 */ /* 0x000fe20007ffe0ff */
[----:B------:R-:W-:Y:S02]  /*d010*/  IMAD.MOV R12, RZ, RZ, -R12 ;  /* 0x000000ffff0c7224 */ /* 0x000fe400078e0a0c */
[----:B------:R-:W-:Y:S02]  /*d020*/  IMAD R24, R20, R2, R24 ;  /* 0x0000000214187224 */ /* 0x000fe400078e0218 */
[----:B------:R-:W-:Y:S01]  /*d030*/  IMAD.HI.U32 R15, R26, R9, RZ ;  /* 0x000000091a0f7227 */ /* 0x000fe200078e00ff */
[----:B------:R-:W2:Y:S01]  /*d040*/  LDL.LU R2, [R1+0x50] ;  /* 0x0000500001027983 */ /* 0x000ea20000300800 */
[C---:B------:R-:W-:Y:S02]  /*d050*/  ISETP.GT.U32.AND P5, PT, R20.reuse, R3, PT ;  /* 0x000000031400720c */ /* 0x040fe40003fa4070 */
[C---:B------:R-:W-:Y:S01]  /*d060*/  IMAD R8, R20.reuse, R12, R8 ;  /* 0x0000000c14087224 */ /* 0x040fe200078e0208 */
[----:B------:R-:W-:Y:S01]  /*d070*/  IABS R12, R27 ;  /* 0x0000001b000c7213 */ /* 0x000fe20000000000 */
[----:B------:R-:W-:Y:S01]  /*d080*/  IMAD.MOV R15, RZ, RZ, -R15 ;  /* 0x000000ffff0f7224 */ /* 0x000fe200078e0a0f */
[----:B------:R-:W-:-:S03]  /*d090*/  ISETP.GT.U32.AND P0, PT, R20, R7, PT ;  /* 0x000000071400720c */ /* 0x000fc60003f04070 */
[----:B------:R-:W-:Y:S02]  /*d0a0*/  IMAD R9, R20, R15, R9 ;  /* 0x0000000f14097224 */ /* 0x000fe400078e0209 */
[----:B------:R-:W-:Y:S01]  /*d0b0*/  IMAD.HI.U32 R15, R26, R12, RZ ;  /* 0x0000000c1a0f7227 */ /* 0x000fe200078e00ff */
[----:B------:R-:W-:-:S03]  /*d0c0*/  IADD3 R10, R0, 0x10, RZ ;  /* 0x00000010000a7810 */ /* 0x000fc60007ffe0ff */
[----:B------:R-:W-:Y:S01]  /*d0d0*/  IMAD.MOV R15, RZ, RZ, -R15 ;  /* 0x000000ffff0f7224 */ /* 0x000fe200078e0a0f */
[----:B------:R-:W-:Y:S01]  /*d0e0*/  IABS R19, R10 ;  /* 0x0000000a00137213 */ /* 0x000fe20000000000 */
[----:B------:R-:W-:Y:S01]  /*d0f0*/  @!P5 IMAD.IADD R3, R3, 0x1, -R20 ;  /* 0x000000010303d824 */ /* 0x000fe200078e0a14 */
[C---:B------:R-:W-:Y:S01]  /*d100*/  ISETP.GT.U32.AND P5, PT, R20.reuse, R5, PT ;  /* 0x000000051400720c */ /* 0x040fe20003fa4070 */
[----:B------:R-:W-:Y:S02]  /*d110*/  IMAD R12, R20, R15, R12 ;  /* 0x0000000f140c7224 */ /* 0x000fe400078e020c */
[----:B------:R-:W-:Y:S02]  /*d120*/  @!P0 IMAD.IADD R7, R7, 0x1, -R20 ;  /* 0x0000000107078824 */ /* 0x000fe400078e0a14 */
[----:B------:R-:W-:Y:S01]  /*d130*/  IMAD.HI.U32 R21, R26, R19, RZ ;  /* 0x000000131a157227 */ /* 0x000fe200078e00ff */
[----:B------:R-:W-:Y:S02]  /*d140*/  ISETP.GT.U32.AND P0, PT, R20, R12, PT ;  /* 0x0000000c1400720c */ /* 0x000fe40003f04070 */
[----:B------:R-:W-:Y:S01]  /*d150*/  IADD3 R22, R0, 0xe, RZ ;  /* 0x0000000e00167810 */ /* 0x000fe20007ffe0ff */
[----:B------:R-:W-:-:S03]  /*d160*/  IMAD.MOV R15, RZ, RZ, -R21 ;  /* 0x000000ffff0f7224 */ /* 0x000fc600078e0a15 */
[----:B------:R-:W-:Y:S01]  /*d170*/  IABS R18, R22 ;  /* 0x0000001600127213 */ /* 0x000fe20000000000 */
[----:B------:R-:W-:Y:S01]  /*d180*/  @!P5 IMAD.IADD R5, R5, 0x1, -R20 ;  /* 0x000000010505d824 */ /* 0x000fe200078e0a14 */
[C---:B------:R-:W-:Y:S01]  /*d190*/  ISETP.GT.U32.AND P5, PT, R20.reuse, R4, PT ;  /* 0x000000041400720c */ /* 0x040fe20003fa4070 */
[----:B------:R-:W-:Y:S02]  /*d1a0*/  IMAD R15, R20, R15, R19 ;  /* 0x0000000f140f7224 */ /* 0x000fe400078e0213 */
[----:B------:R-:W-:-:S04]  /*d1b0*/  IMAD.HI.U32 R23, R26, R18, RZ ;  /* 0x000000121a177227 */ /* 0x000fc800078e00ff */
[----:B------:R-:W-:Y:S01]  /*d1c0*/  @!P0 IMAD.IADD R12, R12, 0x1, -R20 ;  /* 0x000000010c0c8824 */ /* 0x000fe200078e0a14 */
[C---:B------:R-:W-:Y:S01]  /*d1d0*/  ISETP.GT.U32.AND P0, PT, R20.reuse, R15, PT ;  /* 0x0000000f1400720c */ /* 0x040fe20003f04070 */
[----:B------:R-:W-:Y:S01]  /*d1e0*/  IMAD.MOV R21, RZ, RZ, -R23 ;  /* 0x000000ffff157224 */ /* 0x000fe200078e0a17 */
[----:B------:R-:W-:-:S03]  /*d1f0*/  ISETP.GT.U32.AND P3, PT, R20, R5, PT ;  /* 0x000000051400720c */ /* 0x000fc60003f64070 */
[----:B------:R-:W-:Y:S01]  /*d200*/  @!P5 IMAD.IADD R4, R4, 0x1, -R20 ;  /* 0x000000010404d824 */ /* 0x000fe200078e0a14 */
[C---:B------:R-:W-:Y:S01]  /*d210*/  ISETP.GT.U32.AND P5, PT, R20.reuse, R8, PT ;  /* 0x000000081400720c */ /* 0x040fe20003fa4070 */
[----:B------:R-:W-:-:S06]  /*d220*/  IMAD R18, R20, R21, R18 ;  /* 0x0000001514127224 */ /* 0x000fcc00078e0212 */
[--C-:B------:R-:W-:Y:S01]  /*d230*/  @!P0 IMAD.IADD R15, R15, 0x1, -R20.reuse ;  /* 0x000000010f0f8824 */ /* 0x100fe200078e0a14 */
[C---:B------:R-:W-:Y:S01]  /*d240*/  ISETP.GT.U32.AND P0, PT, R20.reuse, R18, PT ;  /* 0x000000121400720c */ /* 0x040fe20003f04070 */
[--C-:B------:R-:W-:Y:S01]  /*d250*/  @!P3 IMAD.IADD R5, R5, 0x1, -R20.reuse ;  /* 0x000000010505b824 */ /* 0x100fe200078e0a14 */
[----:B------:R-:W-:Y:S02]  /*d260*/  ISETP.GT.U32.AND P3, PT, R20, R9, PT ;  /* 0x000000091400720c */ /* 0x000fe40003f64070 */
[C---:B------:R-:W-:Y:S02]  /*d270*/  IADD3 R29, R0.reuse, 0xc, RZ ;  /* 0x0000000c001d7810 */ /* 0x040fe40007ffe0ff */
[----:B------:R-:W-:Y:S01]  /*d280*/  IADD3 R17, R0, 0xa, RZ ;  /* 0x0000000a00117810 */ /* 0x000fe20007ffe0ff */
[----:B------:R-:W-:Y:S01]  /*d290*/  @!P5 IMAD.IADD R8, R8, 0x1, -R20 ;  /* 0x000000010808d824 */ /* 0x000fe200078e0a14 */
[----:B------:R-:W-:Y:S02]  /*d2a0*/  IABS R19, R29 ;  /* 0x0000001d00137213 */ /* 0x000fe40000000000 */
[----:B------:R-:W-:-:S02]  /*d2b0*/  IABS R21, R17 ;  /* 0x0000001100157213 */ /* 0x000fc40000000000 */
[----:B------:R-:W-:Y:S01]  /*d2c0*/  ISETP.GE.AND P5, PT, R25, RZ, PT ;  /* 0x000000ff1900720c */ /* 0x000fe20003fa6270 */
[----:B------:R-:W-:Y:S01]  /*d2d0*/  @!P0 IMAD.IADD R18, R18, 0x1, -R20 ;  /* 0x0000000112128824 */ /* 0x000fe200078e0a14 */
[----:B------:R-:W-:Y:S01]  /*d2e0*/  ISETP.GT.U32.AND P0, PT, R20, R8, PT ;  /* 0x000000081400720c */ /* 0x000fe20003f04070 */
[----:B------:R-:W-:-:S04]  /*d2f0*/  IMAD.HI.U32 R25, R26, R19, RZ ;  /* 0x000000131a197227 */ /* 0x000fc800078e00ff */
[----:B------:R-:W-:-:S04]  /*d300*/  IMAD.HI.U32 R28, R26, R21, RZ ;  /* 0x000000151a1c7227 */ /* 0x000fc800078e00ff */
[----:B------:R-:W-:Y:S01]  /*d310*/  @!P3 IMAD.IADD R9, R9, 0x1, -R20 ;  /* 0x000000010909b824 */ /* 0x000fe200078e0a14 */
[----:B------:R-:W-:Y:S01]  /*d320*/  ISETP.GE.AND P3, PT, R0, RZ, PT ;  /* 0x000000ff0000720c */ /* 0x000fe20003f66270 */
[----:B------:R-:W-:Y:S02]  /*d330*/  IMAD.MOV R25, RZ, RZ, -R25 ;  /* 0x000000ffff197224 */ /* 0x000fe400078e0a19 */
[----:B------:R-:W-:Y:S02]  /*d340*/  IMAD.MOV R28, RZ, RZ, -R28 ;  /* 0x000000ffff1c7224 */ /* 0x000fe400078e0a1c */
[C---:B------:R-:W-:Y:S02]  /*d350*/  IMAD R19, R20.reuse, R25, R19 ;  /* 0x0000001914137224 */ /* 0x040fe400078e0213 */
[C---:B------:R-:W-:Y:S02]  /*d360*/  IMAD R21, R20.reuse, R28, R21 ;  /* 0x0000001c14157224 */ /* 0x040fe400078e0215 */
[----:B------:R-:W-:Y:S01]  /*d370*/  @!P1 IMAD.MOV R7, RZ, RZ, -R7 ;  /* 0x000000ffff079224 */ /* 0x000fe200078e0a07 */
[----:B------:R-:W-:Y:S01]  /*d380*/  ISETP.GT.U32.AND P1, PT, R20, R19, PT ;  /* 0x000000131400720c */ /* 0x000fe20003f24070 */
[----:B------:R-:W-:Y:S01]  /*d390*/  @!P0 IMAD.IADD R8, R8, 0x1, -R20 ;  /* 0x0000000108088824 */ /* 0x000fe200078e0a14 */
[----:B------:R-:W-:Y:S01]  /*d3a0*/  ISETP.GT.U32.AND P0, PT, R20, R21, PT ;  /* 0x000000151400720c */ /* 0x000fe20003f04070 */
[----:B------:R-:W-:-:S02]  /*d3b0*/  @!P3 IMAD.MOV R3, RZ, RZ, -R3 ;  /* 0x000000ffff03b224 */ /* 0x000fc400078e0a03 */
[----:B------:R-:W-:Y:S02]  /*d3c0*/  @!P2 IMAD.MOV R4, RZ, RZ, -R4 ;  /* 0x000000ffff04a224 */ /* 0x000fe400078e0a04 */
[----:B------:R-:W-:Y:S02]  /*d3d0*/  @!P6 IMAD.MOV R5, RZ, RZ, -R5 ;  /* 0x000000ffff05e224 */ /* 0x000fe400078e0a05 */
[----:B------:R-:W-:Y:S01]  /*d3e0*/  @!P4 IMAD.MOV R6, RZ, RZ, -R6 ;  /* 0x000000ffff06c224 */ /* 0x000fe200078e0a06 */
[----:B------:R-:W-:Y:S04]  /*d3f0*/  STL [R1+0xd9c], R3 ;  /* 0x000d9c0301007387 */ /* 0x000fe80000100800 */
[----:B------:R-:W-:Y:S01]  /*d400*/  STL [R1+0xda0], R4 ;  /* 0x000da00401007387 */ /* 0x000fe20000100800 */
[----:B------:R-:W-:Y:S01]  /*d410*/  @!P1 IMAD.IADD R19, R19, 0x1, -R20 ;  /* 0x0000000113139824 */ /* 0x000fe200078e0a14 */
[----:B------:R-:W-:-:S02]  /*d420*/  ISETP.GE.AND P1, PT, R27, RZ, PT ;  /* 0x000000ff1b00720c */ /* 0x000fc40003f26270 */
[----:B------:R-:W-:Y:S01]  /*d430*/  STL [R1+0xda4], R5 ;  /* 0x000da40501007387 */ /* 0x000fe20000100800 */
[----:B------:R-:W-:Y:S01]  /*d440*/  @!P0 IMAD.IADD R21, R21, 0x1, -R20 ;  /* 0x0000000115158824 */ /* 0x000fe200078e0a14 */
[----:B------:R-:W-:Y:S02]  /*d450*/  ISETP.GE.AND P0, PT, R10, RZ, PT ;  /* 0x000000ff0a00720c */ /* 0x000fe40003f06270 */
[----:B------:R-:W-:Y:S04]  /*d460*/  STL [R1+0xda8], R6 ;  /* 0x000da80601007387 */ /* 0x000fe80000100800 */
[----:B------:R0:W-:Y:S04]  /*d470*/  STL [R1+0xdc4], R7 ;  /* 0x000dc40701007387 */ /* 0x0001e80000100800 */
[----:B------:R-:W3:Y:S04]  /*d480*/  LDL.LU R27, [R1+0xdf4] ;  /* 0x000df400011b7983 */ /* 0x000ee80000300800 */
[----:B------:R-:W4:Y:S01]  /*d490*/  LDL.LU R10, [R1+0xdf0] ;  /* 0x000df000010a7983 */ /* 0x000f220000300800 */
[----:B------:R-:W-:-:S13]  /*d4a0*/  ISETP.GT.U32.AND P3, PT, R20, R12, PT ;  /* 0x0000000c1400720c */ /* 0x000fda0003f64070 */
[----:B------:R-:W-:Y:S01]  /*d4b0*/  @!P3 IMAD.IADD R12, R12, 0x1, -R20 ;  /* 0x000000010c0cb824 */ /* 0x000fe200078e0a14 */
[----:B------:R-:W-:Y:S02]  /*d4c0*/  ISETP.GT.U32.AND P3, PT, R20, R24, PT ;  /* 0x000000181400720c */ /* 0x000fe40003f64070 */
[----:B------:R-:W-:Y:S02]  /*d4d0*/  IADD3 R16, R0, 0x8, RZ ;  /* 0x0000000800107810 */ /* 0x000fe40007ffe0ff */
[----:B------:R-:W-:-:S09]  /*d4e0*/  ISETP.GT.U32.AND P6, PT, R20, R15, PT ;  /* 0x0000000f1400720c */ /* 0x000fd20003fc4070 */
[----:B------:R-:W-:Y:S01]  /*d4f0*/  @!P3 IMAD.IADD R24, R24, 0x1, -R20 ;  /* 0x000000011818b824 */ /* 0x000fe200078e0a14 */
[----:B------:R-:W-:Y:S02]  /*d500*/  ISETP.GE.AND P3, PT, R29, RZ, PT ;  /* 0x000000ff1d00720c */ /* 0x000fe40003f66270 */
[----:B------:R-:W1:Y:S01]  /*d510*/  S2R R29, SR_TID.X ;  /* 0x00000000001d7919 */ /* 0x000e620000002100 */
[----:B------:R-:W-:Y:S02]  /*d520*/  IABS R23, R16 ;  /* 0x0000001000177213 */ /* 0x000fe40000000000 */
[----:B------:R-:W-:Y:S02]  /*d530*/  ISETP.GT.U32.AND P2, PT, R20, R9, PT ;  /* 0x000000091400720c */ /* 0x000fe40003f44070 */
[----:B------:R-:W-:Y:S01]  /*d540*/  IADD3 R13, R0, 0x4, RZ ;  /* 0x00000004000d7810 */ /* 0x000fe20007ffe0ff */
[----:B------:R-:W-:-:S03]  /*d550*/  IMAD.HI.U32 R28, R26, R23, RZ ;  /* 0x000000171a1c7227 */ /* 0x000fc600078e00ff */
[----:B------:R-:W-:Y:S01]  /*d560*/  IABS R11, R13 ;  /* 0x0000000d000b7213 */ /* 0x000fe20000000000 */
[----:B------:R-:W-:Y:S02]  /*d570*/  IMAD.MOV R28, RZ, RZ, -R28 ;  /* 0x000000ffff1c7224 */ /* 0x000fe400078e0a1c */
[----:B------:R-:W-:Y:S01]  /*d580*/  @!P6 IMAD.IADD R15, R15, 0x1, -R20 ;  /* 0x000000010f0fe824 */ /* 0x000fe200078e0a14 */
[C---:B------:R-:W-:Y:S01]  /*d590*/  ISETP.GT.U32.AND P4, PT, R20.reuse, R18, PT ;  /* 0x000000121400720c */ /* 0x040fe20003f84070 */
[----:B------:R-:W-:Y:S02]  /*d5a0*/  IMAD R23, R20, R28, R23 ;  /* 0x0000001c14177224 */ /* 0x000fe400078e0217 */
[----:B------:R-:W-:-:S04]  /*d5b0*/  IMAD.HI.U32 R25, R26, R11, RZ ;  /* 0x0000000b1a197227 */ /* 0x000fc800078e00ff */
[----:B------:R-:W-:Y:S01]  /*d5c0*/  @!P0 IMAD.MOV R15, RZ, RZ, -R15 ;  /* 0x000000ffff0f8224 */ /* 0x000fe200078e0a0f */
[C---:B------:R-:W-:Y:S01]  /*d5d0*/  ISETP.GT.U32.AND P0, PT, R20.reuse, R24, PT ;  /* 0x000000181400720c */ /* 0x040fe20003f04070 */
[----:B------:R-:W-:Y:S01]  /*d5e0*/  @!P2 IMAD.IADD R9, R9, 0x1, -R20 ;  /* 0x000000010909a824 */ /* 0x000fe200078e0a14 */
[----:B------:R-:W-:Y:S01]  /*d5f0*/  ISETP.GT.U32.AND P2, PT, R20, R23, PT ;  /* 0x000000171400720c */ /* 0x000fe20003f44070 */
[----:B------:R-:W-:Y:S01]  /*d600*/  IMAD.MOV R25, RZ, RZ, -R25 ;  /* 0x000000ffff197224 */ /* 0x000fe200078e0a19 */
[----:B-1----:R-:W-:-:S03]  /*d610*/  SHF.R.U32.HI R29, RZ, 0x5, R29 ;  /* 0x00000005ff1d7819 */ /* 0x002fc6000001161d */
[----:B------:R-:W-:Y:S01]  /*d620*/  IMAD R25, R20, R25, R11 ;  /* 0x0000001914197224 */ /* 0x000fe200078e020b */
[----:B------:R-:W-:Y:S01]  /*d630*/  SGXT.U32 R29, R29, 0x2 ;  /* 0x000000021d1d781a */ /* 0x000fe20000000000 */
[----:B------:R-:W-:-:S03]  /*d640*/  @!P4 IMAD.IADD R18, R18, 0x1, -R20 ;  /* 0x000000011212c824 */ /* 0x000fc600078e0a14 */
[----:B------:R-:W-:Y:S02]  /*d650*/  LOP3.LUT R29, R29, 0x3c, RZ, 0xfc, !PT ;  /* 0x0000003c1d1d7812 */ /* 0x000fe400078efcff */
[----:B------:R-:W-:Y:S01]  /*d660*/  ISETP.GT.U32.AND P4, PT, R20, R25, PT ;  /* 0x000000191400720c */ /* 0x000fe20003f84070 */
[--C-:B------:R-:W-:Y:S01]  /*d670*/  @!P0 IMAD.IADD R24, R24, 0x1, -R20.reuse ;  /* 0x0000000118188824 */ /* 0x100fe200078e0a14 */
[----:B------:R-:W-:Y:S01]  /*d680*/  IADD3 R11, R0, 0x2, RZ ;  /* 0x00000002000b7810 */ /* 0x000fe20007ffe0ff */
[--C-:B------:R-:W-:Y:S01]  /*d690*/  @!P2 IMAD.IADD R23, R23, 0x1, -R20.reuse ;  /* 0x000000011717a824 */ /* 0x100fe200078e0a14 */
[----:B------:R-:W-:Y:S01]  /*d6a0*/  ISETP.GE.AND P0, PT, R13, RZ, PT ;  /* 0x000000ff0d00720c */ /* 0x000fe20003f06270 */
[----:B------:R-:W-:Y:S01]  /*d6b0*/  IMAD R0, R29, c[0x0][0x188], RZ ;  /* 0x000062001d007a24 */ /* 0x000fe200078e02ff */
[----:B------:R-:W-:Y:S01]  /*d6c0*/  ISETP.GE.AND P2, PT, R22, RZ, PT ;  /* 0x000000ff1600720c */ /* 0x000fe20003f46270 */
[----:B------:R-:W1:Y:S04]  /*d6d0*/  S2R R29, SR_TID.X ;  /* 0x00000000001d7919 */ /* 0x000e680000002100 */
[----:B------:R-:W0:Y:S01]  /*d6e0*/  S2R R13, SR_TID.X ;  /* 0x00000000000d7919 */ /* 0x000e220000002100 */
[----:B------:R-:W-:Y:S01]  /*d6f0*/  IABS R28, R11 ;  /* 0x0000000b001c7213 */ /* 0x000fe20000000000 */
[----:B------:R-:W-:-:S02]  /*d700*/  @!P4 IMAD.IADD R25, R25, 0x1, -R20 ;  /* 0x000000011919c824 */ /* 0x000fc400078e0a14 */
[----:B------:R-:W-:Y:S01]  /*d710*/  @!P5 IMAD.MOV R8, RZ, RZ, -R8 ;  /* 0x000000ffff08d224 */ /* 0x000fe200078e0a08 */
[----:B------:R-:W3:Y:S01]  /*d720*/  LDL.LU R22, [R1+0xdec] ;  /* 0x000dec0001167983 */ /* 0x000ee20000300800 */
[----:B------:R-:W-:-:S04]  /*d730*/  IMAD.HI.U32 R26, R26, R28, RZ ;  /* 0x0000001c1a1a7227 */ /* 0x000fc800078e00ff */
[----:B------:R-:W-:Y:S01]  /*d740*/  @!P2 IMAD.MOV R18, RZ, RZ, -R18 ;  /* 0x000000ffff12a224 */ /* 0x000fe200078e0a12 */
[C---:B------:R-:W-:Y:S01]  /*d750*/  ISETP.GT.U32.AND P2, PT, R20.reuse, R25, PT ;  /* 0x000000191400720c */ /* 0x040fe20003f44070 */
[----:B------:R-:W-:Y:S02]  /*d760*/  IMAD.MOV R26, RZ, RZ, -R26 ;  /* 0x000000ffff1a7224 */ /* 0x000fe400078e0a1a */
[----:B------:R-:W-:Y:S01]  /*d770*/  @!P1 IMAD.MOV R12, RZ, RZ, -R12 ;  /* 0x000000ffff0c9224 */ /* 0x000fe200078e0a0c */
[----:B------:R-:W-:Y:S01]  /*d780*/  STL [R1+0xdc8], R8 ;  /* 0x000dc80801007387 */ /* 0x000fe20000100800 */
[C---:B------:R-:W-:Y:S01]  /*d790*/  IMAD R28, R20.reuse, R26, R28 ;  /* 0x0000001a141c7224 */ /* 0x040fe200078e021c */
[----:B------:R-:W-:Y:S02]  /*d7a0*/  ISETP.GT.U32.AND P1, PT, R20, R23, PT ;  /* 0x000000171400720c */ /* 0x000fe40003f24070 */
[----:B-1----:R-:W-:Y:S01]  /*d7b0*/  LOP3.LUT R29, R29, 0x40, RZ, 0xc0, !PT ;  /* 0x000000401d1d7812 */ /* 0x002fe200078ec0ff */
[C---:B0-----:R-:W-:Y:S01]  /*d7c0*/  IMAD.SHL.U32 R26, R13.reuse, 0x8, RZ ;  /* 0x000000080d1a7824 */ /* 0x041fe200078e00ff */
[----:B------:R-:W-:-:S03]  /*d7d0*/  LOP3.LUT R7, R13, 0x60, RZ, 0xc0, !PT ;  /* 0x000000600d077812 */ /* 0x000fc600078ec0ff */
[----:B------:R-:W-:Y:S01]  /*d7e0*/  @!P2 IMAD.IADD R25, R25, 0x1, -R20 ;  /* 0x000000011919a824 */ /* 0x000fe200078e0a14 */
[----:B------:R-:W-:Y:S02]  /*d7f0*/  ISETP.NE.U32.AND P2, PT, R29, RZ, PT ;  /* 0x000000ff1d00720c */ /* 0x000fe40003f45070 */
[----:B------:R-:W-:Y:S02]  /*d800*/  LOP3.LUT R29, R13, 0x3f, RZ, 0xc0, !PT ;  /* 0x0000003f0d1d7812 */ /* 0x000fe400078ec0ff */
[----:B------:R-:W-:-:S03]  /*d810*/  LOP3.LUT R4, R26, 0x30, RZ, 0xc0, !PT ;  /* 0x000000301a047812 */ /* 0x000fc600078ec0ff */
[----:B------:R-:W-:Y:S01]  /*d820*/  IMAD.SHL.U32 R6, R29, 0x2, RZ ;  /* 0x000000021d067824 */ /* 0x000fe200078e00ff */
[C---:B------:R-:W-:Y:S01]  /*d830*/  ISETP.GT.U32.AND P4, PT, R20.reuse, R19, PT ;  /* 0x000000131400720c */ /* 0x040fe20003f84070 */
[----:B------:R-:W-:Y:S02]  /*d840*/  IMAD.SHL.U32 R5, R13, 0x2, RZ ;  /* 0x000000020d057824 */ /* 0x000fe400078e00ff */
[----:B------:R-:W-:Y:S01]  /*d850*/  @!P1 IMAD.IADD R23, R23, 0x1, -R20 ;  /* 0x0000000117179824 */ /* 0x000fe200078e0a14 */
[C---:B------:R-:W-:Y:S02]  /*d860*/  ISETP.GT.U32.AND P1, PT, R20.reuse, R28, PT ;  /* 0x0000001c1400720c */ /* 0x040fe40003f24070 */
[----:B------:R-:W-:-:S07]  /*d870*/  ISETP.GT.U32.AND P5, PT, R20, R21, PT ;  /* 0x000000151400720c */ /* 0x000fce0003fa4070 */
[----:B------:R-:W-:Y:S01]  /*d880*/  @!P4 IMAD.IADD R19, R19, 0x1, -R20 ;  /* 0x000000011313c824 */ /* 0x000fe200078e0a14 */
[----:B------:R-:W-:-:S03]  /*d890*/  ISETP.GE.AND P4, PT, R16, RZ, PT ;  /* 0x000000ff1000720c */ /* 0x000fc60003f86270 */
[----:B------:R-:W-:Y:S01]  /*d8a0*/  @!P1 IMAD.IADD R28, R28, 0x1, -R20 ;  /* 0x000000011c1c9824 */ /* 0x000fe200078e0a14 */
[----:B--2---:R-:W-:Y:S01]  /*d8b0*/  ISETP.GE.AND P6, PT, R2, RZ, PT ;  /* 0x000000ff0200720c */ /* 0x004fe20003fc6270 */
[----:B------:R-:W-:-:S04]  /*d8c0*/  IMAD.MOV R2, RZ, RZ, -c[0x0][0x188] ;  /* 0x80006200ff027624 */ /* 0x000fc800078e02ff */
[----:B------:R-:W-:-:S04]  /*d8d0*/  IMAD R0, R2, 0x4, R0 ;  /* 0x0000000402007824 */ /* 0x000fc800078e0200 */
[----:B------:R-:W-:-:S04]  /*d8e0*/  IMAD R3, R2, 0x4, R0 ;  /* 0x0000000402037824 */ /* 0x000fc800078e0200 */
[----:B------:R-:W-:Y:S02]  /*d8f0*/  @!P6 IMAD.MOV R9, RZ, RZ, -R9 ;  /* 0x000000ffff09e224 */ /* 0x000fe400078e0a09 */
[----:B------:R-:W-:-:S03]  /*d900*/  IMAD R3, R2, 0x4, R3 ;  /* 0x0000000402037824 */ /* 0x000fc600078e0203 */
[----:B------:R-:W-:Y:S01]  /*d910*/  STL [R1+0xdcc], R9 ;  /* 0x000dcc0901007387 */ /* 0x000fe20000100800 */
[----:B------:R-:W-:-:S03]  /*d920*/  LOP3.LUT R0, R13, 0x7, RZ, 0xc0, !PT ;  /* 0x000000070d007812 */ /* 0x000fc600078ec0ff */
[----:B------:R-:W-:Y:S04]  /*d930*/  STL [R1+0xdd0], R12 ;  /* 0x000dd00c01007387 */ /* 0x000fe80000100800 */
[----:B------:R-:W-:Y:S04]  /*d940*/  STL [R1+0xdd4], R15 ;  /* 0x000dd40f01007387 */ /* 0x000fe80000100800 */
[----:B------:R-:W-:Y:S04]  /*d950*/  STL [R1+0xdd8], R18 ;  /* 0x000dd81201007387 */ /* 0x000fe80000100800 */
[----:B------:R0:W-:Y:S01]  /*d960*/  STL [R1+0xc2c], R3 ;  /* 0x000c2c0301007387 */ /* 0x0001e20000100800 */
[----:B------:R-:W-:-:S02]  /*d970*/  IMAD R26, R0, 0x4, R7 ;  /* 0x00000004001a7824 */ /* 0x000fc400078e0207 */
[----:B------:R-:W-:Y:S02]  /*d980*/  IMAD R4, R0, 0x40, R4 ;  /* 0x0000004000047824 */ /* 0x000fe400078e0204 */
[----:B0-----:R-:W-:-:S04]  /*d990*/  IMAD R3, R2, 0x4, R3 ;  /* 0x0000000402037824 */ /* 0x001fc800078e0203 */
[----:B------:R-:W-:Y:S01]  /*d9a0*/  IMAD R7, R2, 0x4, R3 ;  /* 0x0000000402077824 */ /* 0x000fe200078e0203 */
[----:B------:R0:W-:Y:S02]  /*d9b0*/  STL [R1+0xc38], R3 ;  /* 0x000c380301007387 */ /* 0x0001e40000100800 */
[----:B0-----:R-:W-:Y:S01]  /*d9c0*/  IMAD.SHL.U32 R3, R0, 0x10, RZ ;  /* 0x0000001000037824 */ /* 0x001fe200078e00ff */
[----:B------:R-:W-:-:S04]  /*d9d0*/  SEL R0, RZ, 0x90, !P2 ;  /* 0x00000090ff007807 */ /* 0x000fc80005000000 */
[----:B------:R-:W-:Y:S01]  /*d9e0*/  LOP3.LUT R0, R0, R6, RZ, 0x3c, !PT ;  /* 0x0000000600007212 */ /* 0x000fe200078e3cff */
[----:B------:R-:W-:Y:S01]  /*d9f0*/  STL [R1+0x418], R7 ;  /* 0x0004180701007387 */ /* 0x000fe20000100800 */
[----:B------:R-:W-:Y:S01]  /*da00*/  IMAD R2, R2, 0x4, R7 ;  /* 0x0000000402027824 */ /* 0x000fe200078e0207 */
[----:B------:R-:W-:Y:S02]  /*da10*/  LOP3.LUT R3, R3, 0x30, R5, 0x78, !PT ;  /* 0x0000003003037812 */ /* 0x000fe400078e7805 */
[----:B------:R0:W-:Y:S01]  /*da20*/  STL [R1+0xc8c], R0 ;  /* 0x000c8c0001007387 */ /* 0x0001e20000100800 */
[----:B------:R-:W-:Y:S02]  /*da30*/  ISETP.GE.AND P6, PT, R17, RZ, PT ;  /* 0x000000ff1100720c */ /* 0x000fe40003fc6270 */
[----:B------:R-:W-:Y:S01]  /*da40*/  IMAD.U32 R3, R26, 0x20, R3 ;  /* 0x000000201a037824 */ /* 0x000fe200078e0003 */
[----:B------:R1:W-:Y:S01]  /*da50*/  STL [R1+0x420], R2 ;  /* 0x0004200201007387 */ /* 0x0003e20000100800 */
[----:B0-----:R-:W-:-:S04]  /*da60*/  IMAD.MOV R0, RZ, RZ, -c[0x0][0x188] ;  /* 0x80006200ff007624 */ /* 0x001fc800078e02ff */
[----:B-1----:R-:W-:Y:S01]  /*da70*/  IMAD R2, R0, 0x4, R2 ;  /* 0x0000000400027824 */ /* 0x002fe200078e0202 */
[----:B------:R-:W-:Y:S01]  /*da80*/  STL [R1+0x2c0], R3 ;  /* 0x0002c00301007387 */ /* 0x000fe20000100800 */
[----:B------:R-:W-:-:S03]  /*da90*/  @!P3 IMAD.MOV R19, RZ, RZ, -R19 ;  /* 0x000000ffff13b224 */ /* 0x000fc600078e0a13 */
[----:B------:R0:W-:Y:S01]  /*daa0*/  STL [R1+0x41c], R2 ;  /* 0x00041c0201007387 */ /* 0x0001e20000100800 */
[----:B------:R-:W-:Y:S01]  /*dab0*/  @!P5 IMAD.IADD R21, R21, 0x1, -R20 ;  /* 0x000000011515d824 */ /* 0x000fe200078e0a14 */
[----:B------:R-:W-:Y:S02]  /*dac0*/  ISETP.GT.U32.AND P1, PT, R20, R28, PT ;  /* 0x0000001c1400720c */ /* 0x000fe40003f24070 */
[----:B------:R-:W-:Y:S01]  /*dad0*/  STL [R1+0xddc], R19 ;  /* 0x000ddc1301007387 */ /* 0x000fe20000100800 */
[----:B------:R-:W-:Y:S02]  /*dae0*/  @!P6 IMAD.MOV R21, RZ, RZ, -R21 ;  /* 0x000000ffff15e224 */ /* 0x000fe400078e0a15 */
[----:B0-----:R-:W-:-:S05]  /*daf0*/  IMAD R2, R0, 0x4, R2 ;  /* 0x0000000400027824 */ /* 0x001fca00078e0202 */
[----:B------:R0:W-:Y:S01]  /*db00*/  STL [R1+0x410], R2 ;  /* 0x0004100201007387 */ /* 0x0001e20000100800 */
[----:B------:R-:W-:-:S03]  /*db10*/  @!P4 IMAD.MOV R23, RZ, RZ, -R23 ;  /* 0x000000ffff17c224 */ /* 0x000fc600078e0a17 */
[----:B------:R-:W-:Y:S01]  /*db20*/  STL [R1+0xde0], R21 ;  /* 0x000de01501007387 */ /* 0x000fe20000100800 */
[----:B0-----:R-:W-:Y:S01]  /*db30*/  IMAD R2, R0, 0x4, R2 ;  /* 0x0000000400027824 */ /* 0x001fe200078e0202 */
[----:B------:R-:W-:Y:S01]  /*db40*/  LOP3.LUT R4, R4, 0x10, R5, 0x78, !PT ;  /* 0x0000001004047812 */ /* 0x000fe200078e7805 */
[----:B------:R-:W-:-:S03]  /*db50*/  IMAD R3, R29, c[0x0][0x18c], RZ ;  /* 0x000063001d037a24 */ /* 0x000fc600078e02ff */
[----:B------:R0:W-:Y:S01]  /*db60*/  STL [R1+0x414], R2 ;  /* 0x0004140201007387 */ /* 0x0001e20000100800 */
[----:B------:R-:W-:Y:S01]  /*db70*/  @!P1 IMAD.IADD R28, R28, 0x1, -R20 ;  /* 0x000000011c1c9824 */ /* 0x000fe200078e0a14 */
[----:B------:R-:W-:Y:S02]  /*db80*/  LEA R20, P6, R3, c[0x0][0x168], 0x1 ;  /* 0x00005a0003147a11 */ /* 0x000fe400078c08ff */
[----:B------:R-:W-:Y:S01]  /*db90*/  STL [R1+0xde4], R23 ;  /* 0x000de41701007387 */ /* 0x000fe20000100800 */
[----:B0-----:R-:W-:-:S05]  /*dba0*/  IMAD R2, R0, 0x4, R2 ;  /* 0x0000000400027824 */ /* 0x001fca00078e0202 */
[----:B------:R-:W-:Y:S04]  /*dbb0*/  STL [R1+0xc24], R2 ;  /* 0x000c240201007387 */ /* 0x000fe80000100800 */
[----:B------:R-:W2:Y:S04]  /*dbc0*/  LDL.LU R7, [R1+0x6c] ;  /* 0x00006c0001077983 */ /* 0x000ea80000300800 */
[----:B------:R-:W2:Y:S04]  /*dbd0*/  LDL.LU R4, [R1+0x54] ;  /* 0x0000540001047983 */ /* 0x000ea80000300800 */
[----:B------:R-:W3:Y:S04]  /*dbe0*/  LDL.LU R3, [R1+0x40] ;  /* 0x0000400001037983 */ /* 0x000ee80000300800 */
[----:B------:R-:W3:Y:S04]  /*dbf0*/  LDL.LU R17, [R1+0x1c] ;  /* 0x00001c0001117983 */ /* 0x000ee80000300800 */
[----:B------:R-:W3:Y:S04]  /*dc00*/  LDL.LU R29, [R1+0xc] ;  /* 0x00000c00011d7983 */ /* 0x000ee80000300800 */
[----:B------:R0:W-:Y:S04]  /*dc10*/  STL [R1+0xcec], R20 ;  /* 0x000cec1401007387 */ /* 0x0001e80000100800 */
[----:B0-----:R-:W3:Y:S01]  /*dc20*/  LDL.LU R20, [R1+0x94] ;  /* 0x0000940001147983 */ /* 0x001ee20000300800 */
[----:B----4-:R-:W-:-:S03]  /*dc30*/  ISETP.GE.AND P3, PT, R10, RZ, PT ;  /* 0x000000ff0a00720c */ /* 0x010fc60003f66270 */
[----:B------:R-:W4:Y:S01]  /*dc40*/  LDL.LU R10, [R1+0x3a0] ;  /* 0x0003a000010a7983 */ /* 0x000f220000300800 */
[----:B------:R-:W-:Y:S01]  /*dc50*/  IMAD R2, R0, 0x4, R2 ;  /* 0x0000000400027824 */ /* 0x000fe200078e0202 */
[----:B------:R-:W-:Y:S02]  /*dc60*/  ISETP.GE.AND P5, PT, R14, RZ, PT ;  /* 0x000000ff0e00720c */ /* 0x000fe40003fa6270 */
[----:B------:R-:W4:Y:S04]  /*dc70*/  LDL.LU R16, [R1+0x3a4] ;  /* 0x0003a40001107983 */ /* 0x000f280000300800 */
[----:B------:R0:W-:Y:S04]  /*dc80*/  STL [R1+0xc28], R2 ;  /* 0x000c280201007387 */ /* 0x0001e80000100800 */
[----:B------:R-:W4:Y:S04]  /*dc90*/  LDL.LU R14, [R1+0x3a8] ;  /* 0x0003a800010e7983 */ /* 0x000f280000300800 */
        /* <DEDUP_REMOVED lines=10> */
[----:B------:R-:W4:Y:S01]  /*dd40*/  LDL.LU R5, [R1] ;  /* 0x0000000001057983 */ /* 0x000f220000300800 */
[----:B------:R-:W-:-:S02]  /*dd50*/  ISETP.NE.AND P1, PT, RZ, c[0x0][0x17c], PT ;  /* 0x00005f00ff007a0c */ /* 0x000fc40003f25270 */
[----:B------:R-:W-:Y:S01]  /*dd60*/  LOP3.LUT R26, RZ, c[0x0][0x17c], RZ, 0x33, !PT ;  /* 0x00005f00ff1a7a12 */ /* 0x000fe200078e33ff */
[----:B0-----:R-:W4:Y:S01]  /*dd70*/  LDL.LU R2, [R1+0x378] ;  /* 0x0003780001027983 */ /* 0x001f220000300800 */
[----:B------:R-:W-:-:S03]  /*dd80*/  ISETP.GE.AND P2, PT, R11, RZ, PT ;  /* 0x000000ff0b00720c */ /* 0x000fc60003f46270 */
[----:B------:R-:W4:Y:S01]  /*dd90*/  LDL.LU R11, [R1+0x37c] ;  /* 0x00037c00010b7983 */ /* 0x000f220000300800 */
[C---:B--2---:R-:W-:Y:S02]  /*dda0*/  SEL R4, R26.reuse, R4, !P1 ;  /* 0x000000041a047207 */ /* 0x044fe40004800000 */
[----:B---3--:R-:W-:-:S05]  /*ddb0*/  SEL R20, R26, R20, !P1 ;  /* 0x000000141a147207 */ /* 0x008fca0004800000 */
[----:B------:R0:W-:Y:S02]  /*ddc0*/  STL [R1+0x408], R20 ;  /* 0x0004081401007387 */ /* 0x0001e40000100800 */
[C---:B0-----:R-:W-:Y:S02]  /*ddd0*/  SEL R20, R26.reuse, R7, !P1 ;  /* 0x000000071a147207 */ /* 0x041fe40004800000 */
[----:B------:R-:W-:-:S03]  /*dde0*/  SEL R7, R26, R3, !P1 ;  /* 0x000000031a077207 */ /* 0x000fc60004800000 */
[----:B------:R-:W-:Y:S01]  /*ddf0*/  STL [R1+0x404], R20 ;  /* 0x0004041401007387 */ /* 0x000fe20000100800 */
[----:B------:R-:W-:-:S03]  /*de00*/  SEL R3, R26, R17, !P1 ;  /* 0x000000111a037207 */ /* 0x000fc60004800000 */
[----:B------:R0:W-:Y:S04]  /*de10*/  STL [R1+0x400], R4 ;  /* 0x0004000401007387 */ /* 0x0001e80000100800 */
[----:B------:R1:W-:Y:S01]  /*de20*/  STL [R1+0x3fc], R7 ;  /* 0x0003fc0701007387 */ /* 0x0003e20000100800 */
[----:B0-----:R-:W-:-:S03]  /*de30*/  SEL R4, R26, R29, !P1 ;  /* 0x0000001d1a047207 */ /* 0x001fc60004800000 */
[----:B------:R-:W2:Y:S04]  /*de40*/  LDL.LU R29, [R1+0x380] ;  /* 0x00038000011d7983 */ /* 0x000ea80000300800 */
[----:B------:R4:W-:Y:S04]  /*de50*/  STL [R1+0x3f8], R3 ;  /* 0x0003f80301007387 */ /* 0x0009e80000100800 */
[----:B------:R0:W-:Y:S04]  /*de60*/  STL [R1+0x3f4], R4 ;  /* 0x0003f40401007387 */ /* 0x0001e80000100800 */
[----:B-1----:R-:W3:Y:S01]  /*de70*/  LDL.LU R7, [R1+0x384] ;  /* 0x0003840001077983 */ /* 0x002ee20000300800 */
[----:B----4-:R-:W-:-:S03]  /*de80*/  SEL R3, R26, R10, !P1 ;  /* 0x0000000a1a037207 */ /* 0x010fc60004800000 */
[----:B0-----:R-:W4:Y:S04]  /*de90*/  LDL.LU R4, [R1+0x38c] ;  /* 0x00038c0001047983 */ /* 0x001f280000300800 */
[----:B------:R0:W-:Y:S04]  /*dea0*/  STL [R1+0x3f0], R3 ;  /* 0x0003f00301007387 */ /* 0x0001e80000100800 */
[----:B0-----:R-:W4:Y:S04]  /*deb0*/  LDL.LU R3, [R1+0x394] ;  /* 0x0003940001037983 */ /* 0x001f280000300800 */
[----:B------:R-:W4:Y:S04]  /*dec0*/  LDL.LU R17, [R1+0x398] ;  /* 0x0003980001117983 */ /* 0x000f280000300800 */
[----:B------:R-:W4:Y:S01]  /*ded0*/  LDL.LU R10, [R1+0x39c] ;  /* 0x00039c00010a7983 */ /* 0x000f220000300800 */
[----:B------:R-:W-:-:S02]  /*dee0*/  SEL R20, R26, R16, !P1 ;  /* 0x000000101a147207 */ /* 0x000fc40004800000 */
[C---:B------:R-:W-:Y:S01]  /*def0*/  SEL R14, R26.reuse, R14, !P1 ;  /* 0x0000000e1a0e7207 */ /* 0x040fe20004800000 */
[----:B------:R-:W4:Y:S04]  /*df00*/  LDL.LU R16, [R1+0x390] ;  /* 0x0003900001107983 */ /* 0x000f280000300800 */
[----:B------:R0:W-:Y:S04]  /*df10*/  STL [R1+0x3ec], R20 ;  /* 0x0003ec1401007387 */ /* 0x0001e80000100800 */
[----:B------:R1:W-:Y:S01]  /*df20*/  STL [R1+0x3e8], R14 ;  /* 0x0003e80e01007387 */ /* 0x0003e20000100800 */
[----:B0-----:R-:W-:-:S03]  /*df30*/  SEL R20, R26, R13, !P1 ;  /* 0x0000000d1a147207 */ /* 0x001fc60004800000 */
[----:B-1----:R-:W4:Y:S04]  /*df40*/  LDL.LU R14, [R1+0x388] ;  /* 0x00038800010e7983 */ /* 0x002f280000300800 */
[----:B------:R-:W4:Y:S01]  /*df50*/  LDL.LU R13, [R1+0x364] ;  /* 0x00036400010d7983 */ /* 0x000f220000300800 */
[C---:B------:R-:W-:Y:S02]  /*df60*/  SEL R23, R26.reuse, R23, !P1 ;  /* 0x000000171a177207 */ /* 0x040fe40004800000 */
[C---:B------:R-:W-:Y:S01]  /*df70*/  SEL R21, R26.reuse, R21, !P1 ;  /* 0x000000151a157207 */ /* 0x040fe20004800000 */
[----:B------:R0:W-:Y:S04]  /*df80*/  STL [R1+0x3e4], R20 ;  /* 0x0003e41401007387 */ /* 0x0001e80000100800 */
[----:B------:R-:W-:Y:S01]  /*df90*/  STL [R1+0x3e0], R23 ;  /* 0x0003e01701007387 */ /* 0x000fe20000100800 */
[----:B0-----:R-:W-:-:S02]  /*dfa0*/  SEL R20, R26, R19, !P1 ;  /* 0x000000131a147207 */ /* 0x001fc40004800000 */
[C---:B------:R-:W-:Y:S02]  /*dfb0*/  SEL R19, R26.reuse, R18, !P1 ;  /* 0x000000121a137207 */ /* 0x040fe40004800000 */
[C---:B------:R-:W-:Y:S01]  /*dfc0*/  SEL R18, R26.reuse, R15, !P1 ;  /* 0x0000000f1a127207 */ /* 0x040fe20004800000 */
[----:B------:R-:W-:Y:S01]  /*dfd0*/  STL [R1+0x3dc], R21 ;  /* 0x0003dc1501007387 */ /* 0x000fe20000100800 */
[C---:B------:R-:W-:Y:S02]  /*dfe0*/  SEL R15, R26.reuse, R12, !P1 ;  /* 0x0000000c1a0f7207 */ /* 0x040fe40004800000 */
[C---:B------:R-:W-:Y:S01]  /*dff0*/  SEL R12, R26.reuse, R9, !P1 ;  /* 0x000000091a0c7207 */ /* 0x040fe20004800000 */
[----:B------:R0:W-:Y:S01]  /*e000*/  STL [R1+0x3d8], R20 ;  /* 0x0003d81401007387 */ /* 0x0001e20000100800 */
[C---:B------:R-:W-:Y:S02]  /*e010*/  SEL R9, R26.reuse, R8, !P1 ;  /* 0x000000081a097207 */ /* 0x040fe40004800000 */
[C---:B------:R-:W-:Y:S01]  /*e020*/  SEL R8, R26.reuse, R6, !P1 ;  /* 0x000000061a087207 */ /* 0x040fe20004800000 */
[----:B------:R-:W-:Y:S01]  /*e030*/  STL [R1+0x3d4], R19 ;  /* 0x0003d41301007387 */ /* 0x000fe20000100800 */
[----:B------:R-:W-:-:S03]  /*e040*/  SEL R6, R26, R5, !P1 ;  /* 0x000000051a067207 */ /* 0x000fc60004800000 */
[----:B------:R-:W-:Y:S04]  /*e050*/  STL [R1+0x3d0], R18 ;  /* 0x0003d01201007387 */ /* 0x000fe80000100800 */
[----:B------:R-:W-:Y:S01]  /*e060*/  STL [R1+0x3cc], R15 ;  /* 0x0003cc0f01007387 */ /* 0x000fe20000100800 */
[----:B------:R-:W-:-:S03]  /*e070*/  SEL R5, R26, R2, !P1 ;  /* 0x000000021a057207 */ /* 0x000fc60004800000 */
[----:B------:R-:W-:Y:S04]  /*e080*/  STL [R1+0x3c8], R12 ;  /* 0x0003c80c01007387 */ /* 0x000fe80000100800 */
[----:B------:R-:W-:Y:S01]  /*e090*/  STL [R1+0x3c4], R9 ;  /* 0x0003c40901007387 */ /* 0x000fe20000100800 */
[----:B------:R-:W-:-:S03]  /*e0a0*/  SEL R2, R26, R11, !P1 ;  /* 0x0000000b1a027207 */ /* 0x000fc60004800000 */
[----:B------:R1:W-:Y:S04]  /*e0b0*/  STL [R1+0x3c0], R8 ;  /* 0x0003c00801007387 */ /* 0x0003e80000100800 */
[----:B------:R1:W-:Y:S04]  /*e0c0*/  STL [R1+0x3bc], R6 ;  /* 0x0003bc0601007387 */ /* 0x0003e80000100800 */
[----:B0-----:R-:W4:Y:S04]  /*e0d0*/  LDL.LU R20, [R1+0x368] ;  /* 0x0003680001147983 */ /* 0x001f280000300800 */
[----:B------:R0:W-:Y:S04]  /*e0e0*/  STL [R1+0x3b8], R5 ;  /* 0x0003b80501007387 */ /* 0x0001e80000100800 */
[----:B-1----:R-:W4:Y:S04]  /*e0f0*/  LDL.LU R8, [R1+0x36c] ;  /* 0x00036c0001087983 */ /* 0x002f280000300800 */
[----:B------:R1:W-:Y:S04]  /*e100*/  STL [R1+0x3b4], R2 ;  /* 0x0003b40201007387 */ /* 0x0003e80000100800 */
[----:B------:R-:W4:Y:S04]  /*e110*/  LDL.LU R6, [R1+0x370] ;  /* 0x0003700001067983 */ /* 0x000f280000300800 */
[----:B0-----:R-:W4:Y:S04]  /*e120*/  LDL.LU R5, [R1+0x374] ;  /* 0x0003740001057983 */ /* 0x001f280000300800 */
[----:B-1----:R-:W4:Y:S04]  /*e130*/  LDL.LU R2, [R1+0x2fc] ;  /* 0x0002fc0001027983 */ /* 0x002f280000300800 */
[----:B------:R-:W4:Y:S01]  /*e140*/  LDL.LU R11, [R1+0x300] ;  /* 0x00030000010b7983 */ /* 0x000f220000300800 */
[----:B--2---:R-:W-:-:S03]  /*e150*/  SEL R9, R26, R29, !P1 ;  /* 0x0000001d1a097207 */ /* 0x004fc60004800000 */
[----:B------:R-:W2:Y:S04]  /*e160*/  LDL.LU R29, [R1+0x310] ;  /* 0x00031000011d7983 */ /* 0x000ea80000300800 */
[----:B------:R4:W-:Y:S01]  /*e170*/  STL [R1+0x3b0], R9 ;  /* 0x0003b00901007387 */ /* 0x0009e20000100800 */
[C---:B---3--:R-:W-:Y:S02]  /*e180*/  SEL R12, R26.reuse, R7, !P1 ;  /* 0x000000071a0c7207 */ /* 0x048fe40004800000 */
[----:B----4-:R-:W-:-:S03]  /*e190*/  SEL R9, R26, R4, !P1 ;  /* 0x000000041a097207 */ /* 0x010fc60004800000 */
[----:B------:R-:W-:Y:S04]  /*e1a0*/  STL [R1+0x3ac], R12 ;  /* 0x0003ac0c01007387 */ /* 0x000fe80000100800 */
[----:B------:R-:W-:Y:S01]  /*e1b0*/  STL [R1+0x3a8], R9 ;  /* 0x0003a80901007387 */ /* 0x000fe20000100800 */
[C---:B------:R-:W-:Y:S02]  /*e1c0*/  SEL R7, R26.reuse, R3, !P1 ;  /* 0x000000031a077207 */ /* 0x040fe40004800000 */
[----:B------:R-:W-:-:S03]  /*e1d0*/  SEL R4, R26, R17, !P1 ;  /* 0x000000111a047207 */ /* 0x000fc60004800000 */
[----:B------:R-:W-:Y:S01]  /*e1e0*/  STL [R1+0x3a4], R7 ;  /* 0x0003a40701007387 */ /* 0x000fe20000100800 */
[----:B------:R-:W-:-:S03]  /*e1f0*/  SEL R3, R26, R10, !P1 ;  /* 0x0000000a1a037207 */ /* 0x000fc60004800000 */
[----:B------:R-:W3:Y:S04]  /*e200*/  LDL.LU R17, [R1+0x354] ;  /* 0x0003540001117983 */ /* 0x000ee80000300800 */
[----:B------:R-:W-:Y:S04]  /*e210*/  STL [R1+0x3a0], R4 ;  /* 0x0003a00401007387 */ /* 0x000fe80000100800 */
[----:B------:R-:W4:Y:S04]  /*e220*/  LDL.LU R10, [R1+0x358] ;  /* 0x00035800010a7983 */ /* 0x000f280000300800 */
[----:B------:R0:W-:Y:S02]  /*e230*/  STL [R1+0x39c], R3 ;  /* 0x00039c0301007387 */ /* 0x0001e40000100800 */
[----:B0-----:R-:W-:-:S02]  /*e240*/  SEL R3, R26, R16, !P1 ;  /* 0x000000101a037207 */ /* 0x001fc40004800000 */
[----:B------:R-:W4:Y:S01]  /*e250*/  LDL.LU R16, [R1+0x360] ;  /* 0x0003600001107983 */ /* 0x000f220000300800 */
[----:B------:R-:W-:-:S03]  /*e260*/  SEL R4, R26, R14, !P1 ;  /* 0x0000000e1a047207 */ /* 0x000fc60004800000 */
[----:B------:R0:W-:Y:S04]  /*e270*/  STL [R1+0x398], R3 ;  /* 0x0003980301007387 */ /* 0x0001e80000100800 */
[----:B------:R-:W4:Y:S01]  /*e280*/  LDL.LU R23, [R1+0x35c] ;  /* 0x00035c0001177983 */ /* 0x000f220000300800 */
[----:B0-----:R-:W-:-:S03]  /*e290*/  SEL R3, R26, R13, !P1 ;  /* 0x0000000d1a037207 */ /* 0x001fc60004800000 */
[----:B------:R0:W-:Y:S04]  /*e2a0*/  STL [R1+0x394], R4 ;  /* 0x0003940401007387 */ /* 0x0001e80000100800 */
        /* <DEDUP_REMOVED lines=8> */
[----:B0-----:R-:W4:Y:S04]  /*e330*/  LDL.LU R4, [R1+0x334] ;  /* 0x0003340001047983 */ /* 0x001f280000300800 */
[----:B-1----:R-:W4:Y:S01]  /*e340*/  LDL.LU R3, [R1+0x330] ;  /* 0x0003300001037983 */ /* 0x002f220000300800 */
[----:B------:R-:W-:-:S03]  /*e350*/  SEL R20, R26, R20, !P1 ;  /* 0x000000141a147207 */ /* 0x000fc60004800000 */
[----:B------:R-:W4:Y:S04]  /*e360*/  LDL.LU R14, [R1+0x32c] ;  /* 0x00032c00010e7983 */ /* 0x000f280000300800 */
[----:B------:R-:W4:Y:S04]  /*e370*/  LDL.LU R13, [R1+0x328] ;  /* 0x00032800010d7983 */ /* 0x000f280000300800 */
[----:B------:R0:W-:Y:S02]  /*e380*/  STL [R1+0x38c], R20 ;  /* 0x00038c1401007387 */ /* 0x0001e40000100800 */
[----:B0-----:R-:W-:-:S02]  /*e390*/  SEL R20, R26, R8, !P1 ;  /* 0x000000081a147207 */ /* 0x001fc40004800000 */
[C---:B------:R-:W-:Y:S02]  /*e3a0*/  SEL R8, R26.reuse, R6, !P1 ;  /* 0x000000061a087207 */ /* 0x040fe40004800000 */
[C---:B------:R-:W-:Y:S01]  /*e3b0*/  SEL R6, R26.reuse, R5, !P1 ;  /* 0x000000051a067207 */ /* 0x040fe20004800000 */
[----:B------:R-:W-:Y:S01]  /*e3c0*/  STL [R1+0x388], R20 ;  /* 0x0003881401007387 */ /* 0x000fe20000100800 */
[C---:B------:R-:W-:Y:S02]  /*e3d0*/  SEL R2, R26.reuse, R2, !P1 ;  /* 0x000000021a027207 */ /* 0x040fe40004800000 */
[C---:B------:R-:W-:Y:S01]  /*e3e0*/  SEL R5, R26.reuse, R11, !P1 ;  /* 0x0000000b1a057207 */ /* 0x040fe20004800000 */
[----:B------:R0:W-:Y:S04]  /*e3f0*/  STL [R1+0x384], R8 ;  /* 0x0003840801007387 */ /* 0x0001e80000100800 */
[----:B------:R1:W-:Y:S04]  /*e400*/  STL [R1+0x380], R6 ;  /* 0x0003800601007387 */ /* 0x0003e80000100800 */
[----:B------:R-:W4:Y:S04]  /*e410*/  LDL.LU R11, [R1+0x314] ;  /* 0x00031400010b7983 */ /* 0x000f280000300800 */
[----:B------:R2:W-:Y:S04]  /*e420*/  STL [R1+0x37c], R2 ;  /* 0x00037c0201007387 */ /* 0x0005e80000100800 */
[----:B------:R2:W-:Y:S04]  /*e430*/  STL [R1+0x378], R5 ;  /* 0x0003780501007387 */ /* 0x0005e80000100800 */
[----:B0-----:R-:W4:Y:S04]  /*e440*/  LDL.LU R8, [R1+0x320] ;  /* 0x0003200001087983 */ /* 0x001f280000300800 */
[----:B-1----:R-:W4:Y:S01]  /*e450*/  LDL.LU R6, [R1+0x324] ;  /* 0x0003240001067983 */ /* 0x002f220000300800 */
[----:B--2---:R-:W-:-:S05]  /*e460*/  SEL R2, R26, R29, !P1 ;  /* 0x0000001d1a027207 */ /* 0x004fca0004800000 */
[----:B------:R0:W-:Y:S04]  /*e470*/  STL [R1+0x374], R2 ;  /* 0x0003740201007387 */ /* 0x0001e80000100800 */
[----:B------:R-:W2:Y:S04]  /*e480*/  LDL.LU R5, [R1+0x318] ;  /* 0x0003180001057983 */ /* 0x000ea80000300800 */
[----:B0-----:R-:W2:Y:S04]  /*e490*/  LDL.LU R2, [R1+0x31c] ;  /* 0x00031c0001027983 */ /* 0x001ea80000300800 */
[----:B------:R-:W2:Y:S01]  /*e4a0*/  LDL.LU R29, [R1+0x30c] ;  /* 0x00030c00011d7983 */ /* 0x000ea20000300800 */
[----:B---3--:R-:W-:-:S02]  /*e4b0*/  SEL R20, R26, R17, !P1 ;  /* 0x000000111a147207 */ /* 0x008fc40004800000 */
[C---:B----4-:R-:W-:Y:S02]  /*e4c0*/  SEL R17, R26.reuse, R10, !P1 ;  /* 0x0000000a1a117207 */ /* 0x050fe40004800000 */
[----:B------:R-:W3:Y:S04]  /*e4d0*/  LDL.LU R10, [R1+0x308] ;  /* 0x00030800010a7983 */ /* 0x000ee80000300800 */
[----:B------:R0:W-:Y:S04]  /*e4e0*/  STL [R1+0x370], R20 ;  /* 0x0003701401007387 */ /* 0x0001e80000100800 */
[----:B------:R1:W-:Y:S01]  /*e4f0*/  STL [R1+0x36c], R17 ;  /* 0x00036c1101007387 */ /* 0x0003e20000100800 */
[----:B0-----:R-:W-:-:S03]  /*e500*/  SEL R20, R26, R16, !P1 ;  /* 0x000000101a147207 */ /* 0x001fc60004800000 */
[----:B-1----:R-:W4:Y:S04]  /*e510*/  LDL.LU R17, [R1+0x304] ;  /* 0x0003040001117983 */ /* 0x002f280000300800 */
[----:B------:R-:W4:Y:S04]  /*e520*/  LDL.LU R16, [R1+0x2f8] ;  /* 0x0002f80001107983 */ /* 0x000f280000300800 */
[----:B------:R0:W-:Y:S02]  /*e530*/  STL [R1+0x368], R20 ;  /* 0x0003681401007387 */ /* 0x0001e40000100800 */
[----:B0-----:R-:W-:-:S02]  /*e540*/  SEL R20, R26, R23, !P1 ;  /* 0x000000171a147207 */ /* 0x001fc40004800000 */
[C---:B------:R-:W-:Y:S02]  /*e550*/  SEL R23, R26.reuse, R21, !P1 ;  /* 0x000000151a177207 */ /* 0x040fe40004800000 */
[C---:B------:R-:W-:Y:S01]  /*e560*/  SEL R21, R26.reuse, R19, !P1 ;  /* 0x000000131a157207 */ /* 0x040fe20004800000 */
[----:B------:R0:W-:Y:S04]  /*e570*/  STL [R1+0x364], R20 ;  /* 0x0003641401007387 */ /* 0x0001e80000100800 */
[----:B------:R-:W-:Y:S01]  /*e580*/  STL [R1+0x360], R23 ;  /* 0x0003601701007387 */ /* 0x000fe20000100800 */
[C---:B------:R-:W-:Y:S02]  /*e590*/  SEL R19, R26.reuse, R15, !P1 ;  /* 0x0000000f1a137207 */ /* 0x040fe40004800000 */
[----:B0-----:R-:W-:-:S02]  /*e5a0*/  SEL R20, R26, R18, !P1 ;  /* 0x000000121a147207 */ /* 0x001fc40004800000 */
[C---:B------:R-:W-:Y:S01]  /*e5b0*/  SEL R18, R26.reuse, R12, !P1 ;  /* 0x0000000c1a127207 */ /* 0x040fe20004800000 */
[----:B------:R-:W-:Y:S01]  /*e5c0*/  STL [R1+0x35c], R21 ;  /* 0x00035c1501007387 */ /* 0x000fe20000100800 */
[----:B------:R-:W-:-:S03]  /*e5d0*/  SEL R15, R26, R9, !P1 ;  /* 0x000000091a0f7207 */ /* 0x000fc60004800000 */
[----:B------:R0:W-:Y:S01]  /*e5e0*/  STL [R1+0x358], R20 ;  /* 0x0003581401007387 */ /* 0x0001e20000100800 */
[----:B------:R-:W-:-:S03]  /*e5f0*/  SEL R12, R26, R7, !P1 ;  /* 0x000000071a0c7207 */ /* 0x000fc60004800000 */
[----:B------:R-:W-:Y:S01]  /*e600*/  STL [R1+0x354], R19 ;  /* 0x0003541301007387 */ /* 0x000fe20000100800 */
[----:B------:R-:W-:-:S03]  /*e610*/  SEL R9, R26, R4, !P1 ;  /* 0x000000041a097207 */ /* 0x000fc60004800000 */
[----:B------:R-:W-:Y:S01]  /*e620*/  STL [R1+0x350], R18 ;  /* 0x0003501201007387 */ /* 0x000fe20000100800 */
[----:B------:R-:W-:-:S03]  /*e630*/  SEL R7, R26, R3, !P1 ;  /* 0x000000031a077207 */ /* 0x000fc60004800000 */
[----:B------:R-:W-:Y:S01]  /*e640*/  STL [R1+0x34c], R15 ;  /* 0x00034c0f01007387 */ /* 0x000fe20000100800 */
[----:B------:R-:W-:-:S03]  /*e650*/  SEL R4, R26, R14, !P1 ;  /* 0x0000000e1a047207 */ /* 0x000fc60004800000 */
[----:B------:R-:W-:Y:S04]  /*e660*/  STL [R1+0x348], R12 ;  /* 0x0003480c01007387 */ /* 0x000fe80000100800 */
[----:B------:R-:W-:Y:S01]  /*e670*/  STL [R1+0x344], R9 ;  /* 0x0003440901007387 */ /* 0x000fe20000100800 */
[----:B------:R-:W-:-:S03]  /*e680*/  SEL R3, R26, R13, !P1 ;  /* 0x0000000d1a037207 */ /* 0x000fc60004800000 */
[----:B------:R1:W-:Y:S04]  /*e690*/  STL [R1+0x340], R7 ;  /* 0x0003400701007387 */ /* 0x0003e80000100800 */
[----:B0-----:R-:W4:Y:S04]  /*e6a0*/  LDL.LU R20, [R1+0x2f4] ;  /* 0x0002f40001147983 */ /* 0x001f280000300800 */
[----:B------:R0:W-:Y:S04]  /*e6b0*/  STL [R1+0x33c], R4 ;  /* 0x00033c0401007387 */ /* 0x0001e80000100800 */
[----:B-1----:R-:W4:Y:S04]  /*e6c0*/  LDL.LU R7, [R1+0x2f0] ;  /* 0x0002f00001077983 */ /* 0x002f280000300800 */
[----:B------:R1:W-:Y:S04]  /*e6d0*/  STL [R1+0x338], R3 ;  /* 0x0003380301007387 */ /* 0x0003e80000100800 */
[----:B0-----:R-:W4:Y:S04]  /*e6e0*/  LDL.LU R4, [R1+0x2ec] ;  /* 0x0002ec0001047983 */ /* 0x001f280000300800 */
[----:B-1----:R-:W4:Y:S04]  /*e6f0*/  LDL.LU R3, [R1+0x2e8] ;  /* 0x0002e80001037983 */ /* 0x002f280000300800 */
[----:B------:R-:W4:Y:S01]  /*e700*/  LDL.LU R14, [R1+0x2e4] ;  /* 0x0002e400010e7983 */ /* 0x000f220000300800 */
[----:B------:R-:W-:-:S03]  /*e710*/  SEL R9, R26, R11, !P1 ;  /* 0x0000000b1a097207 */ /* 0x000fc60004800000 */
[----:B------:R-:W4:Y:S04]  /*e720*/  LDL.LU R13, [R1+0x2e0] ;  /* 0x0002e000010d7983 */ /* 0x000f280000300800 */
[----:B------:R-:W4:Y:S01]  /*e730*/  LDL.LU R11, [R1+0x278] ;  /* 0x00027800010b7983 */ /* 0x000f220000300800 */
[----:B------:R-:W-:-:S03]  /*e740*/  SEL R12, R26, R8, !P1 ;  /* 0x000000081a0c7207 */ /* 0x000fc60004800000 */
[----:B------:R0:W-:Y:S04]  /*e750*/  STL [R1+0x334], R9 ;  /* 0x0003340901007387 */ /* 0x0001e80000100800 */
[----:B------:R-:W-:Y:S01]  /*e760*/  STL [R1+0x330], R12 ;  /* 0x0003300c01007387 */ /* 0x000fe20000100800 */
[----:B0-----:R-:W-:-:S05]  /*e770*/  SEL R9, R26, R6, !P1 ;  /* 0x000000061a097207 */ /* 0x001fca0004800000 */
[----:B------:R-:W-:Y:S01]  /*e780*/  STL [R1+0x32c], R9 ;  /* 0x00032c0901007387 */ /* 0x000fe20000100800 */
[C---:B--2---:R-:W-:Y:S02]  /*e790*/  SEL R8, R26.reuse, R5, !P1 ;  /* 0x000000051a087207 */ /* 0x044fe40004800000 */
[----:B------:R-:W-:-:S03]  /*e7a0*/  SEL R6, R26, R2, !P1 ;  /* 0x000000021a067207 */ /* 0x000fc60004800000 */
[----:B------:R-:W-:Y:S01]  /*e7b0*/  STL [R1+0x328], R8 ;  /* 0x0003280801007387 */ /* 0x000fe20000100800 */
[----:B------:R-:W-:-:S03]  /*e7c0*/  SEL R5, R26, R29, !P1 ;  /* 0x0000001d1a057207 */ /* 0x000fc60004800000 */
[----:B------:R-:W2:Y:S04]  /*e7d0*/  LDL.LU R2, [R1+0x2d8] ;  /* 0x0002d80001027983 */ /* 0x000ea80000300800 */
[----:B------:R-:W-:Y:S04]  /*e7e0*/  STL [R1+0x324], R6 ;  /* 0x0003240601007387 */ /* 0x000fe80000100800 */
[----:B------:R-:W2:Y:S04]  /*e7f0*/  LDL.LU R29, [R1+0x294] ;  /* 0x00029400011d7983 */ /* 0x000ea80000300800 */
[----:B------:R3:W-:Y:S02]  /*e800*/  STL [R1+0x320], R5 ;  /* 0x0003200501007387 */ /* 0x0007e40000100800 */
[----:B---3--:R-:W-:-:S02]  /*e810*/  SEL R5, R26, R10, !P1 ;  /* 0x0000000a1a057207 */ /* 0x008fc40004800000 */
[----:B------:R-:W3:Y:S04]  /*e820*/  LDL.LU R10, [R1+0x2d4] ;  /* 0x0002d400010a7983 */ /* 0x000ee80000300800 */
[----:B------:R0:W-:Y:S04]  /*e830*/  STL [R1+0x31c], R5 ;  /* 0x00031c0501007387 */ /* 0x0001e80000100800 */
[----:B------:R-:W3:Y:S01]  /*e840*/  LDL.LU R23, [R1+0x2b4] ;  /* 0x0002b40001177983 */ /* 0x000ee20000300800 */
[C---:B----4-:R-:W-:Y:S02]  /*e850*/  SEL R6, R26.reuse, R17, !P1 ;  /* 0x000000111a067207 */ /* 0x050fe40004800000 */
        /* <DEDUP_REMOVED lines=11> */
[----:B-1----:R-:W4:Y:S04]  /*e910*/  LDL.LU R5, [R1+0x2a0] ;  /* 0x0002a00001057983 */ /* 0x002f280000300800 */
[----:B------:R-:W4:Y:S04]  /*e920*/  LDL.LU R17, [R1+0x29c] ;  /* 0x00029c0001117983 */ /* 0x000f280000300800 */
[----:B------:R-:W4:Y:S01]  /*e930*/  LDL.LU R16, [R1+0x298] ;  /* 0x0002980001107983 */ /* 0x000f220000300800 */
[----:B------:R-:W-:-:S05]  /*e940*/  SEL R20, R26, R20, !P1 ;  /* 0x000000141a147207 */ /* 0x000fca0004800000 */
[----:B------:R0:W-:Y:S02]  /*e950*/  STL [R1+0x310], R20 ;  /* 0x0003101401007387 */ /* 0x0001e40000100800 */
[C---:B0-----:R-:W-:Y:S02]  /*e960*/  SEL R20, R26.reuse, R7, !P1 ;  /* 0x000000071a147207 */ /* 0x041fe40004800000 */
[C---:B------:R-:W-:Y:S02]  /*e970*/  SEL R4, R26.reuse, R4, !P1 ;  /* 0x000000041a047207 */ /* 0x040fe40004800000 */
[C---:B------:R-:W-:Y:S01]  /*e980*/  SEL R7, R26.reuse, R3, !P1 ;  /* 0x000000031a077207 */ /* 0x040fe20004800000 */
[----:B------:R-:W-:Y:S01]  /*e990*/  STL [R1+0x30c], R20 ;  /* 0x00030c1401007387 */ /* 0x000fe20000100800 */
[----:B------:R-:W-:-:S03]  /*e9a0*/  SEL R3, R26, R14, !P1 ;  /* 0x0000000e1a037207 */ /* 0x000fc60004800000 */
[----:B------:R0:W-:Y:S04]  /*e9b0*/  STL [R1+0x308], R4 ;  /* 0x0003080401007387 */ /* 0x0001e80000100800 */
[----:B------:R1:W-:Y:S04]  /*e9c0*/  STL [R1+0x304], R7 ;  /* 0x0003040701007387 */ /* 0x0003e80000100800 */
[----:B------:R-:W4:Y:S01]  /*e9d0*/  LDL.LU R14, [R1+0x290] ;  /* 0x00029000010e7983 */ /* 0x000f220000300800 */
[----:B0-----:R-:W-:-:S03]  /*e9e0*/  SEL R4, R26, R13, !P1 ;  /* 0x0000000d1a047207 */ /* 0x001fc60004800000 */
[----:B------:R0:W-:Y:S04]  /*e9f0*/  STL [R1+0x300], R3 ;  /* 0x0003000301007387 */ /* 0x0001e80000100800 */
[----:B------:R0:W-:Y:S04]  /*ea00*/  STL [R1+0x2fc], R4 ;  /* 0x0002fc0401007387 */ /* 0x0001e80000100800 */
[----:B-1----:R-:W4:Y:S01]  /*ea10*/  LDL.LU R7, [R1+0x28c] ;  /* 0x00028c0001077983 */ /* 0x002f220000300800 */
[----:B0-----:R-:W-:-:S03]  /*ea20*/  SEL R3, R26, R11, !P1 ;  /* 0x0000000b1a037207 */ /* 0x001fc60004800000 */
[----:B------:R-:W4:Y:S04]  /*ea30*/  LDL.LU R4, [R1+0x284] ;  /* 0x0002840001047983 */ /* 0x000f280000300800 */
[----:B------:R0:W-:Y:S04]  /*ea40*/  STL [R1+0x2f8], R3 ;  /* 0x0002f80301007387 */ /* 0x0001e80000100800 */
[----:B0-----:R-:W4:Y:S04]  /*ea50*/  LDL.LU R3, [R1+0x288] ;  /* 0x0002880001037983 */ /* 0x001f280000300800 */
[----:B------:R-:W4:Y:S04]  /*ea60*/  LDL.LU R13, [R1+0x238] ;  /* 0x00023800010d7983 */ /* 0x000f280000300800 */
[----:B------:R-:W4:Y:S01]  /*ea70*/  LDL.LU R11, [R1+0x24c] ;  /* 0x00024c00010b7983 */ /* 0x000f220000300800 */
[----:B--2---:R-:W-:-:S02]  /*ea80*/  SEL R20, R26, R2, !P1 ;  /* 0x000000021a147207 */ /* 0x004fc40004800000 */
[C---:B------:R-:W-:Y:S02]  /*ea90*/  SEL R2, R26.reuse, R29, !P1 ;  /* 0x0000001d1a027207 */ /* 0x040fe40004800000 */
[----:B------:R-:W2:Y:S04]  /*eaa0*/  LDL.LU R29, [R1+0x274] ;  /* 0x00027400011d7983 */ /* 0x000ea80000300800 */
[----:B------:R-:W-:Y:S04]  /*eab0*/  STL [R1+0x2f4], R20 ;  /* 0x0002f41401007387 */ /* 0x000fe80000100800 */
[----:B------:R0:W-:Y:S04]  /*eac0*/  STL [R1+0x2f0], R2 ;  /* 0x0002f00201007387 */ /* 0x0001e80000100800 */
[----:B0-----:R-:W2:Y:S01]  /*ead0*/  LDL.LU R2, [R1+0x258] ;  /* 0x0002580001027983 */ /* 0x001ea20000300800 */
[----:B---3--:R-:W-:-:S03]  /*eae0*/  SEL R20, R26, R10, !P1 ;  /* 0x0000000a1a147207 */ /* 0x008fc60004800000 */
[----:B------:R-:W3:Y:S04]  /*eaf0*/  LDL.LU R10, [R1+0x25c] ;  /* 0x00025c00010a7983 */ /* 0x000ee80000300800 */
[----:B------:R0:W-:Y:S02]  /*eb00*/  STL [R1+0x2ec], R20 ;  /* 0x0002ec1401007387 */ /* 0x0001e40000100800 */
[----:B0-----:R-:W-:-:S05]  /*eb10*/  SEL R20, R26, R23, !P1 ;  /* 0x000000171a147207 */ /* 0x001fca0004800000 */
[----:B------:R0:W-:Y:S01]  /*eb20*/  STL [R1+0x2e8], R20 ;  /* 0x0002e81401007387 */ /* 0x0001e20000100800 */
[C---:B----4-:R-:W-:Y:S02]  /*eb30*/  SEL R23, R26.reuse, R21, !P1 ;  /* 0x000000151a177207 */ /* 0x050fe40004800000 */
[----:B------:R-:W-:-:S03]  /*eb40*/  SEL R21, R26, R19, !P1 ;  /* 0x000000131a157207 */ /* 0x000fc60004800000 */
[----:B------:R-:W-:Y:S01]  /*eb50*/  STL [R1+0x2e4], R23 ;  /* 0x0002e41701007387 */ /* 0x000fe20000100800 */
[----:B0-----:R-:W-:-:S03]  /*eb60*/  SEL R20, R26, R18, !P1 ;  /* 0x000000121a147207 */ /* 0x001fc60004800000 */
        /* <DEDUP_REMOVED lines=14> */
[----:B------:R1:W-:Y:S01]  /*ec50*/  STL [R1+0x2b4], R8 ;  /* 0x0002b40801007387 */ /* 0x0003e20000100800 */
[----:B------:R-:W-:-:S03]  /*ec60*/  SEL R5, R26, R16, !P1 ;  /* 0x000000101a057207 */ /* 0x000fc60004800000 */
[----:B0-----:R-:W4:Y:S04]  /*ec70*/  LDL.LU R20, [R1+0x260] ;  /* 0x0002600001147983 */ /* 0x001f280000300800 */
[----:B------:R0:W-:Y:S04]  /*ec80*/  STL [R1+0x2b0], R6 ;  /* 0x0002b00601007387 */ /* 0x0001e80000100800 */
[----:B-1----:R-:W4:Y:S04]  /*ec90*/  LDL.LU R8, [R1+0x264] ;  /* 0x0002640001087983 */ /* 0x002f280000300800 */
[----:B------:R1:W-:Y:S04]  /*eca0*/  STL [R1+0x2ac], R5 ;  /* 0x0002ac0501007387 */ /* 0x0003e80000100800 */
[----:B0-----:R-:W4:Y:S04]  /*ecb0*/  LDL.LU R6, [R1+0x26c] ;  /* 0x00026c0001067983 */ /* 0x001f280000300800 */
[----:B-1----:R-:W4:Y:S04]  /*ecc0*/  LDL.LU R5, [R1+0x270] ;  /* 0x0002700001057983 */ /* 0x002f280000300800 */
[----:B------:R-:W4:Y:S04]  /*ecd0*/  LDL.LU R17, [R1+0x268] ;  /* 0x0002680001117983 */ /* 0x000f280000300800 */
[----:B------:R-:W4:Y:S01]  /*ece0*/  LDL.LU R16, [R1+0x424] ;  /* 0x0004240001107983 */ /* 0x000f220000300800 */
[----:B------:R-:W-:-:S03]  /*ecf0*/  SEL R9, R26, R14, !P1 ;  /* 0x0000000e1a097207 */ /* 0x000fc60004800000 */
[----:B------:R-:W4:Y:S04]  /*ed00*/  LDL.LU R14, [R1+0x254] ;  /* 0x00025400010e7983 */ /* 0x000f280000300800 */
[----:B------:R0:W-:Y:S01]  /*ed10*/  STL [R1+0x2a8], R9 ;  /* 0x0002a80901007387 */ /* 0x0001e20000100800 */
[C---:B------:R-:W-:Y:S02]  /*ed20*/  SEL R12, R26.reuse, R7, !P1 ;  /* 0x000000071a0c7207 */ /* 0x040fe40004800000 */
[----:B0-----:R-:W-:-:S03]  /*ed30*/  SEL R9, R26, R4, !P1 ;  /* 0x000000041a097207 */ /* 0x001fc60004800000 */
[----:B------:R-:W-:Y:S04]  /*ed40*/  STL [R1+0x2a4], R12 ;  /* 0x0002a40c01007387 */ /* 0x000fe80000100800 */
[----:B------:R-:W-:Y:S01]  /*ed50*/  STL [R1+0x2a0], R9 ;  /* 0x0002a00901007387 */ /* 0x000fe20000100800 */
[C---:B------:R-:W-:Y:S02]  /*ed60*/  SEL R7, R26.reuse, R3, !P1 ;  /* 0x000000031a077207 */ /* 0x040fe40004800000 */
[----:B------:R-:W-:-:S03]  /*ed70*/  SEL R4, R26, R13, !P1 ;  /* 0x0000000d1a047207 */ /* 0x000fc60004800000 */
[----:B------:R-:W-:Y:S01]  /*ed80*/  STL [R1+0x29c], R7 ;  /* 0x00029c0701007387 */ /* 0x000fe20000100800 */
[----:B------:R-:W-:-:S03]  /*ed90*/  SEL R3, R26, R11, !P1 ;  /* 0x0000000b1a037207 */ /* 0x000fc60004800000 */
[----:B------:R-:W4:Y:S04]  /*eda0*/  LDL.LU R13, [R1+0x248] ;  /* 0x00024800010d7983 */ /* 0x000f280000300800 */
[----:B------:R2:W-:Y:S04]  /*edb0*/  STL [R1+0x298], R4 ;  /* 0x0002980401007387 */ /* 0x0005e80000100800 */
[----:B------:R-:W4:Y:S04]  /*edc0*/  LDL.LU R11, [R1+0x244] ;  /* 0x00024400010b7983 */ /* 0x000f280000300800 */
[----:B------:R0:W-:Y:S01]  /*edd0*/  STL [R1+0x294], R3 ;  /* 0x0002940301007387 */ /* 0x0001e20000100800 */
[----:B--2---:R-:W-:-:S03]  /*ede0*/  SEL R4, R26, R29, !P1 ;  /* 0x0000001d1a047207 */ /* 0x004fc60004800000 */
[----:B------:R-:W2:Y:S04]  /*edf0*/  LDL.LU R29, [R1+0x240] ;  /* 0x00024000011d7983 */ /* 0x000ea80000300800 */
[----:B------:R1:W-:Y:S04]  /*ee00*/  STL [R1+0x290], R4 ;  /* 0x0002900401007387 */ /* 0x0003e80000100800 */
[----:B------:R-:W2:Y:S01]  /*ee10*/  LDL.LU R23, [R1+0x20c] ;  /* 0x00020c0001177983 */ /* 0x000ea20000300800 */
[C---:B0-----:R-:W-:Y:S02]  /*ee20*/  SEL R3, R26.reuse, R2, !P1 ;  /* 0x000000021a037207 */ /* 0x041fe40004800000 */
[----:B---3--:R-:W-:-:S03]  /*ee30*/  SEL R2, R26, R10, !P1 ;  /* 0x0000000a1a027207 */ /* 0x008fc60004800000 */
[----:B------:R0:W-:Y:S04]  /*ee40*/  STL [R1+0x28c], R3 ;  /* 0x00028c0301007387 */ /* 0x0001e80000100800 */
[----:B------:R-:W3:Y:S04]  /*ee50*/  LDL.LU R21, [R1+0x210] ;  /* 0x0002100001157983 */ /* 0x000ee80000300800 */
[----:B------:R0:W-:Y:S04]  /*ee60*/  STL [R1+0x288], R2 ;  /* 0x0002880201007387 */ /* 0x0001e80000100800 */
[----:B------:R-:W3:Y:S04]  /*ee70*/  LDL.LU R19, [R1+0x22c] ;  /* 0x00022c0001137983 */ /* 0x000ee80000300800 */
[----:B------:R-:W3:Y:S04]  /*ee80*/  LDL.LU R18, [R1+0x218] ;  /* 0x0002180001127983 */ /* 0x000ee80000300800 */
[----:B------:R-:W3:Y:S04]  /*ee90*/  LDL.LU R15, [R1+0x228] ;  /* 0x00022800010f7983 */ /* 0x000ee80000300800 */
[----:B------:R-:W3:Y:S04]  /*eea0*/  LDL.LU R12, [R1+0x21c] ;  /* 0x00021c00010c7983 */ /* 0x000ee80000300800 */
[----:B------:R-:W3:Y:S04]  /*eeb0*/  LDL.LU R9, [R1+0x224] ;  /* 0x0002240001097983 */ /* 0x000ee80000300800 */
[----:B------:R-:W3:Y:S04]  /*eec0*/  LDL.LU R7, [R1+0x220] ;  /* 0x0002200001077983 */ /* 0x000ee80000300800 */
[----:B-1----:R-:W3:Y:S04]  /*eed0*/  LDL.LU R4, [R1+0x214] ;  /* 0x0002140001047983 */ /* 0x002ee80000300800 */
[----:B0-----:R-:W3:Y:S04]  /*eee0*/  LDL.LU R3, [R1+0x208] ;  /* 0x0002080001037983 */ /* 0x001ee80000300800 */
[----:B------:R-:W3:Y:S04]  /*eef0*/  LDL.LU R2, [R1+0x204] ;  /* 0x0002040001027983 */ /* 0x000ee80000300800 */
[----:B------:R-:W3:Y:S01]  /*ef00*/  LDL.LU R10, [R1+0x200] ;  /* 0x00020000010a7983 */ /* 0x000ee20000300800 */
[----:B----4-:R-:W-:-:S05]  /*ef10*/  SEL R20, R26, R20, !P1 ;  /* 0x000000141a147207 */ /* 0x010fca0004800000 */
        /* <DEDUP_REMOVED lines=19> */
[----:B------:R-:W-:-:S03]  /*f050*/  SEL R20, R26, R13, !P1 ;  /* 0x0000000d1a147207 */ /* 0x000fc60004800000 */
[----:B------:R-:W4:Y:S01]  /*f060*/  LDL.LU R13, [R1+0x1d8] ;  /* 0x0001d800010d7983 */ /* 0x000f220000300800 */
[----:B------:R-:W-:-:S03]  /*f070*/  SEL R11, R26, R11, !P1 ;  /* 0x0000000b1a0b7207 */ /* 0x000fc60004800000 */
[----:B------:R-:W-:Y:S04]  /*f080*/  STL [R1+0x260], R20 ;  /* 0x0002601401007387 */ /* 0x000fe80000100800 */
[----:B------:R0:W-:Y:S04]  /*f090*/  STL [R1+0x25c], R11 ;  /* 0x00025c0b01007387 */ /* 0x0001e80000100800 */
[----:B0-----:R-:W4:Y:S01]  /*f0a0*/  LDL.LU R11, [R1+0x1d4] ;  /* 0x0001d400010b7983 */ /* 0x001f220000300800 */
[----:B--2---:R-:W-:-:S03]  /*f0b0*/  SEL R20, R26, R29, !P1 ;  /* 0x0000001d1a147207 */ /* 0x004fc60004800000 */
[----:B------:R-:W2:Y:S04]  /*f0c0*/  LDL.LU R29, [R1+0x1b8] ;  /* 0x0001b800011d7983 */ /* 0x000ea80000300800 */
[----:B------:R0:W-:Y:S01]  /*f0d0*/  STL [R1+0x258], R20 ;  /* 0x0002581401007387 */ /* 0x0001e20000100800 */
[----:B------:R-:W-:-:S05]  /*f0e0*/  SEL R23, R26, R23, !P1 ;  /* 0x000000171a177207 */ /* 0x000fca0004800000 */
[----:B------:R-:W-:Y:S01]  /*f0f0*/  STL [R1+0x254], R23 ;  /* 0x0002541701007387 */ /* 0x000fe20000100800 */
[C---:B---3--:R-:W-:Y:S02]  /*f100*/  SEL R21, R26.reuse, R21, !P1 ;  /* 0x000000151a157207 */ /* 0x048fe40004800000 */
        /* <DEDUP_REMOVED lines=17> */
[----:B------:R3:W-:Y:S01]  /*f220*/  STL [R1+0x220], R4 ;  /* 0x0002200401007387 */ /* 0x0007e20000100800 */
[----:B------:R-:W-:-:S03]  /*f230*/  SEL R2, R26, R10, !P1 ;  /* 0x0000000a1a027207 */ /* 0x000fc60004800000 */
[----:B0-----:R-:W2:Y:S04]  /*f240*/  LDL.LU R20, [R1+0x1bc] ;  /* 0x0001bc0001147983 */ /* 0x001ea80000300800 */
[----:B------:R0:W-:Y:S04]  /*f250*/  STL [R1+0x21c], R3 ;  /* 0x00021c0301007387 */ /* 0x0001e80000100800 */
[----:B-1----:R-:W2:Y:S04]  /*f260*/  LDL.LU R7, [R1+0x1c0] ;  /* 0x0001c00001077983 */ /* 0x002ea80000300800 */
[----:B------:R1:W-:Y:S04]  /*f270*/  STL [R1+0x218], R2 ;  /* 0x0002180201007387 */ /* 0x0003e80000100800 */
[----:B---3--:R-:W3:Y:S04]  /*f280*/  LDL.LU R4, [R1+0x1c8] ;  /* 0x0001c80001047983 */ /* 0x008ee80000300800 */
[----:B0-----:R-:W3:Y:S04]  /*f290*/  LDL.LU R3, [R1+0x1cc] ;  /* 0x0001cc0001037983 */ /* 0x001ee80000300800 */
[----:B-1----:R-:W3:Y:S04]  /*f2a0*/  LDL.LU R2, [R1+0x1d0] ;  /* 0x0001d00001027983 */ /* 0x002ee80000300800 */
[----:B------:R-:W3:Y:S01]  /*f2b0*/  LDL.LU R10, [R1+0x1c4] ;  /* 0x0001c400010a7983 */ /* 0x000ee20000300800 */
[----:B----4-:R-:W-:-:S03]  /*f2c0*/  SEL R9, R26, R17, !P1 ;  /* 0x000000111a097207 */ /* 0x010fc60004800000 */
        /* <DEDUP_REMOVED lines=11> */
[----:B------:R-:W-:Y:S04]  /*f380*/  STL [R1+0x204], R6 ;  /* 0x0002040601007387 */ /* 0x000fe80000100800 */
[----:B------:R-:W4:Y:S04]  /*f390*/  LDL.LU R14, [R1+0x1ac] ;  /* 0x0001ac00010e7983 */ /* 0x000f280000300800 */
[----:B------:R0:W-:Y:S02]  /*f3a0*/  STL [R1+0x200], R5 ;  /* 0x0002000501007387 */ /* 0x0001e40000100800 */
[----:B0-----:R-:W-:-:S02]  /*f3b0*/  SEL R5, R26, R13, !P1 ;  /* 0x0000000d1a057207 */ /* 0x001fc40004800000 */
[----:B------:R-:W4:Y:S04]  /*f3c0*/  LDL.LU R13, [R1+0x1a8] ;  /* 0x0001a800010d7983 */ /* 0x000f280000300800 */
[----:B------:R2:W-:Y:S04]  /*f3d0*/  STL [R1+0x1fc], R5 ;  /* 0x0001fc0501007387 */ /* 0x0005e80000100800 */
[----:B------:R-:W4:Y:S01]  /*f3e0*/  LDL.LU R23, [R1+0x1a4] ;  /* 0x0001a40001177983 */ /* 0x000f220000300800 */
[----:B------:R-:W-:-:S05]  /*f3f0*/  SEL R6, R26, R11, !P1 ;  /* 0x0000000b1a067207 */ /* 0x000fca0004800000 */
[----:B------:R0:W-:Y:S04]  /*f400*/  STL [R1+0x1f8], R6 ;  /* 0x0001f80601007387 */ /* 0x0001e80000100800 */
[----:B------:R-:W4:Y:S01]  /*f410*/  LDL.LU R21, [R1+0x1a0] ;  /* 0x0001a00001157983 */ /* 0x000f220000300800 */
[----:B--2---:R-:W-:-:S05]  /*f420*/  SEL R5, R26, R29, !P1 ;  /* 0x0000001d1a057207 */ /* 0x004fca0004800000 */
[----:B------:R1:W-:Y:S04]  /*f430*/  STL [R1+0x1f0], R5 ;  /* 0x0001f00501007387 */ /* 0x0003e80000100800 */
[----:B------:R-:W2:Y:S04]  /*f440*/  LDL.LU R19, [R1+0x19c] ;  /* 0x00019c0001137983 */ /* 0x000ea80000300800 */
[----:B------:R-:W2:Y:S04]  /*f450*/  LDL.LU R18, [R1+0x198] ;  /* 0x0001980001127983 */ /* 0x000ea80000300800 */
[----:B------:R-:W2:Y:S04]  /*f460*/  LDL.LU R15, [R1+0x17c] ;  /* 0x00017c00010f7983 */ /* 0x000ea80000300800 */
[----:B------:R-:W2:Y:S04]  /*f470*/  LDL.LU R12, [R1+0x180] ;  /* 0x00018000010c7983 */ /* 0x000ea80000300800 */
[----:B------:R-:W2:Y:S04]  /*f480*/  LDL.LU R9, [R1+0x184] ;  /* 0x0001840001097983 */ /* 0x000ea80000300800 */
[----:B------:R-:W2:Y:S04]  /*f490*/  LDL.LU R8, [R1+0x188] ;  /* 0x0001880001087983 */ /* 0x000ea80000300800 */
[----:B0-----:R-:W2:Y:S04]  /*f4a0*/  LDL.LU R6, [R1+0x194] ;  /* 0x0001940001067983 */ /* 0x001ea80000300800 */
[----:B-1----:R-:W2:Y:S04]  /*f4b0*/  LDL.LU R5, [R1+0x190] ;  /* 0x0001900001057983 */ /* 0x002ea80000300800 */
[----:B------:R-:W2:Y:S04]  /*f4c0*/  LDL.LU R11, [R1+0x18c] ;  /* 0x00018c00010b7983 */ /* 0x000ea80000300800 */
[----:B------:R-:W2:Y:S01]  /*f4d0*/  LDL.LU R29, [R1+0x168] ;  /* 0x00016800011d7983 */ /* 0x000ea20000300800 */
[----:B------:R-:W-:-:S05]  /*f4e0*/  SEL R20, R26, R20, !P1 ;  /* 0x000000141a147207 */ /* 0x000fca0004800000 */
[----:B------:R0:W-:Y:S02]  /*f4f0*/  STL [R1+0x1ec], R20 ;  /* 0x0001ec1401007387 */ /* 0x0001e40000100800 */
[C---:B0-----:R-:W-:Y:S02]  /*f500*/  SEL R20, R26.reuse, R7, !P1 ;  /* 0x000000071a147207 */ /* 0x041fe40004800000 */
[C---:B---3--:R-:W-:Y:S02]  /*f510*/  SEL R7, R26.reuse, R4, !P1 ;  /* 0x000000041a077207 */ /* 0x048fe40004800000 */
[C---:B------:R-:W-:Y:S01]  /*f520*/  SEL R4, R26.reuse, R3, !P1 ;  /* 0x000000031a047207 */ /* 0x040fe20004800000 */
[----:B------:R-:W-:Y:S04]  /*f530*/  STL [R1+0x1e8], R20 ;  /* 0x0001e81401007387 */ /* 0x000fe80000100800 */
[----:B------:R0:W-:Y:S01]  /*f540*/  STL [R1+0x1e0], R7 ;  /* 0x0001e00701007387 */ /* 0x0001e20000100800 */
[----:B------:R-:W-:-:S03]  /*f550*/  SEL R3, R26, R10, !P1 ;  /* 0x0000000a1a037207 */ /* 0x000fc60004800000 */
[----:B------:R1:W-:Y:S04]  /*f560*/  STL [R1+0x1d8], R4 ;  /* 0x0001d80401007387 */ /* 0x0003e80000100800 */
[----:B------:R-:W3:Y:S01]  /*f570*/  LDL.LU R10, [R1+0x16c] ;  /* 0x00016c00010a7983 */ /* 0x000ee20000300800 */
[----:B------:R-:W-:-:S05]  /*f580*/  SEL R2, R26, R2, !P1 ;  /* 0x000000021a027207 */ /* 0x000fca0004800000 */
[----:B------:R4:W-:Y:S04]  /*f590*/  STL [R1+0x1d4], R2 ;  /* 0x0001d40201007387 */ /* 0x0009e80000100800 */
[----:B------:R4:W-:Y:S04]  /*f5a0*/  STL [R1+0x1d0], R3 ;  /* 0x0001d00301007387 */ /* 0x0009e80000100800 */
[----:B0-----:R-:W3:Y:S04]  /*f5b0*/  LDL.LU R7, [R1+0x170] ;  /* 0x0001700001077983 */ /* 0x001ee80000300800 */
[----:B-1----:R-:W3:Y:S01]  /*f5c0*/  LDL.LU R4, [R1+0x174] ;  /* 0x0001740001047983 */ /* 0x002ee20000300800 */
[----:B----4-:R-:W-:-:S05]  /*f5d0*/  SEL R2, R26, R17, !P1 ;  /* 0x000000111a027207 */ /* 0x010fca0004800000 */
[----:B------:R0:W-:Y:S04]  /*f5e0*/  STL [R1+0x1cc], R2 ;  /* 0x0001cc0201007387 */ /* 0x0001e80000100800 */
[----:B------:R-:W4:Y:S04]  /*f5f0*/  LDL.LU R3, [R1+0x178] ;  /* 0x0001780001037983 */ /* 0x000f280000300800 */
[----:B0-----:R-:W4:Y:S04]  /*f600*/  LDL.LU R2, [R1+0xe8] ;  /* 0x0000e80001027983 */ /* 0x001f280000300800 */
[----:B------:R-:W4:Y:S01]  /*f610*/  LDL.LU R17, [R1+0xf0] ;  /* 0x0000f00001117983 */ /* 0x000f220000300800 */
[----:B------:R-:W-:-:S03]  /*f620*/  SEL R20, R26, R16, !P1 ;  /* 0x000000101a147207 */ /* 0x000fc60004800000 */
[----:B------:R-:W4:Y:S04]  /*f630*/  LDL.LU R16, [R1+0x100] ;  /* 0x0001000001107983 */ /* 0x000f280000300800 */
[----:B------:R-:W-:Y:S01]  /*f640*/  STL [R1+0x1c8], R20 ;  /* 0x0001c81401007387 */ /* 0x000fe20000100800 */
[----:B------:R-:W-:-:S05]  /*f650*/  SEL R14, R26, R14, !P1 ;  /* 0x0000000e1a0e7207 */ /* 0x000fca0004800000 */
[----:B------:R0:W-:Y:S04]  /*f660*/  STL [R1+0x1c4], R14 ;  /* 0x0001c40e01007387 */ /* 0x0001e80000100800 */
[----:B0-----:R-:W4:Y:S01]  /*f670*/  LDL.LU R14, [R1+0x158] ;  /* 0x00015800010e7983 */ /* 0x001f220000300800 */
[----:B------:R-:W-:-:S03]  /*f680*/  SEL R20, R26, R13, !P1 ;  /* 0x0000000d1a147207 */ /* 0x000fc60004800000 */
[----:B------:R-:W4:Y:S04]  /*f690*/  LDL.LU R13, [R1+0x15c] ;  /* 0x00015c00010d7983 */ /* 0x000f280000300800 */
[----:B------:R0:W-:Y:S02]  /*f6a0*/  STL [R1+0x1c0], R20 ;  /* 0x0001c01401007387 */ /* 0x0001e40000100800 */
[----:B0-----:R-:W-:-:S05]  /*f6b0*/  SEL R20, R26, R23, !P1 ;  /* 0x000000171a147207 */ /* 0x001fca0004800000 */
[----:B------:R0:W-:Y:S01]  /*f6c0*/  STL [R1+0x1bc], R20 ;  /* 0x0001bc1401007387 */ /* 0x0001e20000100800 */
[----:B------:R-:W-:-:S05]  /*f6d0*/  SEL R23, R26, R21, !P1 ;  /* 0x000000151a177207 */ /* 0x000fca0004800000 */
[----:B------:R-:W-:Y:S01]  /*f6e0*/  STL [R1+0x1b8], R23 ;  /* 0x0001b81701007387 */ /* 0x000fe20000100800 */
[C---:B--2---:R-:W-:Y:S02]  /*f6f0*/  SEL R21, R26.reuse, R19, !P1 ;  /* 0x000000131a157207 */ /* 0x044fe40004800000 */
[----:B0-----:R-:W-:-:S03]  /*f700*/  SEL R20, R26, R18, !P1 ;  /* 0x000000121a147207 */ /* 0x001fc60004800000 */
        /* <DEDUP_REMOVED lines=14> */
[----:B------:R-:W-:Y:S01]  /*f7f0*/  STL [R1+0x198], R8 ;  /* 0x0001980801007387 */ /* 0x000fe20000100800 */
[----:B------:R-:W-:-:S03]  /*f800*/  SEL R5, R26, R29, !P1 ;  /* 0x0000001d1a057207 */ /* 0x000fc60004800000 */
[----:B------:R-:W2:Y:S04]  /*f810*/  LDL.LU R29, [R1+0x164] ;  /* 0x00016400011d7983 */ /* 0x000ea80000300800 */
[----:B------:R1:W-:Y:S04]  /*f820*/  STL [R1+0x194], R6 ;  /* 0x0001940601007387 */ /* 0x0003e80000100800 */
[----:B0-----:R-:W2:Y:S04]  /*f830*/  LDL.LU R12, [R1+0x160] ;  /* 0x00016000010c7983 */ /* 0x001ea80000300800 */
[----:B------:R0:W-:Y:S04]  /*f840*/  STL [R1+0x190], R5 ;  /* 0x0001900501007387 */ /* 0x0001e80000100800 */
[----:B-1----:R-:W2:Y:S04]  /*f850*/  LDL.LU R9, [R1+0x138] ;  /* 0x0001380001097983 */ /* 0x002ea80000300800 */
[----:B------:R-:W2:Y:S04]  /*f860*/  LDL.LU R6, [R1+0x13c] ;  /* 0x00013c0001067983 */ /* 0x000ea80000300800 */
[----:B0-----:R-:W2:Y:S04]  /*f870*/  LDL.LU R5, [R1+0x154] ;  /* 0x0001540001057983 */ /* 0x001ea80000300800 */
[----:B------:R-:W2:Y:S01]  /*f880*/  LDL.LU R11, [R1+0x150] ;  /* 0x00015000010b7983 */ /* 0x000ea20000300800 */
[----:B---3--:R-:W-:-:S03]  /*f890*/  SEL R15, R26, R10, !P1 ;  /* 0x0000000a1a0f7207 */ /* 0x008fc60004800000 */
[----:B------:R-:W3:Y:S04]  /*f8a0*/  LDL.LU R10, [R1+0x148] ;  /* 0x00014800010a7983 */ /* 0x000ee80000300800 */
[----:B------:R-:W-:Y:S01]  /*f8b0*/  STL [R1+0x18c], R15 ;  /* 0x00018c0f01007387 */ /* 0x000fe20000100800 */
[C---:B------:R-:W-:Y:S02]  /*f8c0*/  SEL R8, R26.reuse, R7, !P1 ;  /* 0x000000071a087207 */ /* 0x040fe40004800000 */
[----:B------:R-:W-:-:S03]  /*f8d0*/  SEL R7, R26, R4, !P1 ;  /* 0x000000041a077207 */ /* 0x000fc60004800000 */
[----:B------:R-:W-:Y:S04]  /*f8e0*/  STL [R1+0x188], R8 ;  /* 0x0001880801007387 */ /* 0x000fe80000100800 */
[----:B------:R-:W-:Y:S01]  /*f8f0*/  STL [R1+0x184], R7 ;  /* 0x0001840701007387 */ /* 0x000fe20000100800 */
[C---:B----4-:R-:W-:Y:S02]  /*f900*/  SEL R4, R26.reuse, R3, !P1 ;  /* 0x000000031a047207 */ /* 0x050fe40004800000 */
[----:B------:R-:W-:-:S03]  /*f910*/  SEL R3, R26, R2, !P1 ;  /* 0x000000021a037207 */ /* 0x000fc60004800000 */
[----:B------:R0:W-:Y:S01]  /*f920*/  STL [R1+0x180], R4 ;  /* 0x0001800401007387 */ /* 0x0001e20000100800 */
[----:B------:R-:W-:-:S03]  /*f930*/  SEL R2, R26, R17, !P1 ;  /* 0x000000111a027207 */ /* 0x000fc60004800000 */
[----:B0-----:R-:W4:Y:S04]  /*f940*/  LDL.LU R4, [R1+0x40c] ;  /* 0x00040c0001047983 */ /* 0x001f280000300800 */
[----:B------:R0:W-:Y:S04]  /*f950*/  STL [R1+0x17c], R3 ;  /* 0x00017c0301007387 */ /* 0x0001e80000100800 */
[----:B0-----:R-:W4:Y:S01]  /*f960*/  LDL.LU R3, [R1+0x140] ;  /* 0x0001400001037983 */ /* 0x001f220000300800 */
[----:B------:R-:W-:-:S03]  /*f970*/  SEL R7, R26, R16, !P1 ;  /* 0x000000101a077207 */ /* 0x000fc60004800000 */
[----:B------:R0:W-:Y:S04]  /*f980*/  STL [R1+0x178], R2 ;  /* 0x0001780201007387 */ /* 0x0001e80000100800 */
[----:B0-----:R-:W4:Y:S04]  /*f990*/  LDL.LU R2, [R1+0x134] ;  /* 0x0001340001027983 */ /* 0x001f280000300800 */
[----:B------:R0:W-:Y:S01]  /*f9a0*/  STL [R1+0x174], R7 ;  /* 0x0001740701007387 */ /* 0x0001e20000100800 */
[----:B------:R-:W-:-:S03]  /*f9b0*/  SEL R8, R26, R14, !P1 ;  /* 0x0000000e1a087207 */ /* 0x000fc60004800000 */
        /* <DEDUP_REMOVED lines=9> */
[----:B0-----:R-:W4:Y:S04]  /*fa50*/  LDL.LU R8, [R1+0x108] ;  /* 0x0001080001087983 */ /* 0x001f280000300800 */
[----:B-1----:R-:W4:Y:S04]  /*fa60*/  LDL.LU R7, [R1+0x110] ;  /* 0x0001100001077983 */ /* 0x002f280000300800 */
[----:B------:R-:W4:Y:S04]  /*fa70*/  LDL.LU R17, [R1+0xfc] ;  /* 0x0000fc0001117983 */ /* 0x000f280000300800 */
[----:B------:R-:W4:Y:S04]  /*fa80*/  LDL.LU R16, [R1+0xf8] ;  /* 0x0000f80001107983 */ /* 0x000f280000300800 */
[----:B------:R-:W4:Y:S04]  /*fa90*/  LDL.LU R14, [R1+0xf4] ;  /* 0x0000f400010e7983 */ /* 0x000f280000300800 */
[----:B------:R-:W4:Y:S01]  /*faa0*/  LDL.LU R13, [R1+0xe4] ;  /* 0x0000e400010d7983 */ /* 0x000f220000300800 */
[----:B--2---:R-:W-:-:S05]  /*fab0*/  SEL R29, R26, R29, !P1 ;  /* 0x0000001d1a1d7207 */ /* 0x004fca0004800000 */
[----:B------:R0:W-:Y:S01]  /*fac0*/  STL [R1+0x168], R29 ;  /* 0x0001681d01007387 */ /* 0x0001e20000100800 */
[----:B------:R-:W-:-:S03]  /*fad0*/  SEL R12, R26, R12, !P1 ;  /* 0x0000000c1a0c7207 */ /* 0x000fc60004800000 */
[----:B0-----:R-:W2:Y:S04]  /*fae0*/  LDL.LU R29, [R1+0xde8] ;  /* 0x000de800011d7983 */ /* 0x001ea80000300800 */
[----:B------:R0:W-:Y:S01]  /*faf0*/  STL [R1+0x164], R12 ;  /* 0x0001640c01007387 */ /* 0x0001e20000100800 */
[C---:B------:R-:W-:Y:S02]  /*fb00*/  SEL R5, R26.reuse, R5, !P1 ;  /* 0x000000051a057207 */ /* 0x040fe40004800000 */
[C---:B0-----:R-:W-:Y:S02]  /*fb10*/  SEL R12, R26.reuse, R9, !P1 ;  /* 0x000000091a0c7207 */ /* 0x041fe40004800000 */
[C---:B------:R-:W-:Y:S02]  /*fb20*/  SEL R9, R26.reuse, R6, !P1 ;  /* 0x000000061a097207 */ /* 0x040fe40004800000 */
[C---:B------:R-:W-:Y:S01]  /*fb30*/  SEL R6, R26.reuse, R11, !P1 ;  /* 0x0000000b1a067207 */ /* 0x040fe20004800000 */
[----:B------:R0:W-:Y:S04]  /*fb40*/  STL [R1+0x160], R12 ;  /* 0x0001600c01007387 */ /* 0x0001e80000100800 */
[----:B------:R-:W-:Y:S04]  /*fb50*/  STL [R1+0x15c], R9 ;  /* 0x00015c0901007387 */ /* 0x000fe80000100800 */
[----:B------:R-:W2:Y:S04]  /*fb60*/  LDL.LU R11, [R1+0xe0] ;  /* 0x0000e000010b7983 */ /* 0x000ea80000300800 */
[----:B------:R3:W-:Y:S04]  /*fb70*/  STL [R1+0x158], R5 ;  /* 0x0001580501007387 */ /* 0x0007e80000100800 */
[----:B------:R1:W-:Y:S04]  /*fb80*/  STL [R1+0x154], R6 ;  /* 0x0001540601007387 */ /* 0x0003e80000100800 */
[----:B0-----:R-:W2:Y:S01]  /*fb90*/  LDL.LU R12, [R1+0xdc] ;  /* 0x0000dc00010c7983 */ /* 0x001ea20000300800 */
[----:B---3--:R-:W-:-:S03]  /*fba0*/  SEL R5, R26, R10, !P1 ;  /* 0x0000000a1a057207 */ /* 0x008fc60004800000 */
[----:B------:R-:W3:Y:S04]  /*fbb0*/  LDL.LU R9, [R1+0xd8] ;  /* 0x0000d80001097983 */ /* 0x000ee80000300800 */
[----:B------:R0:W-:Y:S04]  /*fbc0*/  STL [R1+0x150], R5 ;  /* 0x0001500501007387 */ /* 0x0001e80000100800 */
[----:B-1----:R-:W3:Y:S04]  /*fbd0*/  LDL.LU R6, [R1+0xd0] ;  /* 0x0000d00001067983 */ /* 0x002ee80000300800 */
[----:B0-----:R-:W3:Y:S04]  /*fbe0*/  LDL.LU R5, [R1+0xc8] ;  /* 0x0000c80001057983 */ /* 0x001ee80000300800 */
[----:B------:R-:W3:Y:S01]  /*fbf0*/  LDL.LU R10, [R1+0xc4] ;  /* 0x0000c400010a7983 */ /* 0x000ee20000300800 */
[----:B----4-:R-:W-:-:S05]  /*fc00*/  SEL R4, R26, R4, !P1 ;  /* 0x000000041a047207 */ /* 0x010fca0004800000 */
[----:B------:R0:W-:Y:S01]  /*fc10*/  STL [R1+0x148], R4 ;  /* 0x0001480401007387 */ /* 0x0001e20000100800 */
[----:B------:R-:W-:-:S03]  /*fc20*/  SEL R3, R26, R3, !P1 ;  /* 0x000000031a037207 */ /* 0x000fc60004800000 */
[----:B0-----:R-:W4:Y:S04]  /*fc30*/  LDL.LU R4, [R1+0xc0] ;  /* 0x0000c00001047983 */ /* 0x001f280000300800 */
[----:B------:R0:W-:Y:S01]  /*fc40*/  STL [R1+0x140], R3 ;  /* 0x0001400301007387 */ /* 0x0001e20000100800 */
[----:B------:R-:W-:-:S03]  /*fc50*/  SEL R2, R26, R2, !P1 ;  /* 0x000000021a027207 */ /* 0x000fc60004800000 */
[----:B0-----:R-:W4:Y:S04]  /*fc60*/  LDL.LU R3, [R1+0xbc] ;  /* 0x0000bc0001037983 */ /* 0x001f280000300800 */
[----:B------:R0:W-:Y:S01]  /*fc70*/  STL [R1+0x13c], R2 ;  /* 0x00013c0201007387 */ /* 0x0001e20000100800 */
[----:B------:R-:W-:-:S03]  /*fc80*/  SEL R20, R26, R20, !P1 ;  /* 0x000000141a147207 */ /* 0x000fc60004800000 */
[----:B0-----:R-:W4:Y:S01]  /*fc90*/  LDL.LU R2, [R1+0xa8] ;  /* 0x0000a80001027983 */ /* 0x001f220000300800 */
[----:B------:R-:W-:-:S03]  /*fca0*/  SEL R23, R26, R23, !P1 ;  /* 0x000000171a177207 */ /* 0x000fc60004800000 */
[----:B------:R0:W-:Y:S04]  /*fcb0*/  STL [R1+0x138], R20 ;  /* 0x0001381401007387 */ /* 0x0001e80000100800 */
[----:B------:R-:W-:Y:S01]  /*fcc0*/  STL [R1+0x134], R23 ;  /* 0x0001341701007387 */ /* 0x000fe20000100800 */
[C---:B0-----:R-:W-:Y:S02]  /*fcd0*/  SEL R20, R26.reuse, R21, !P1 ;  /* 0x000000151a147207 */ /* 0x041fe40004800000 */
[C---:B------:R-:W-:Y:S02]  /*fce0*/  SEL R19, R26.reuse, R19, !P1 ;  /* 0x000000131a137207 */ /* 0x040fe40004800000 */
[C---:B------:R-:W-:Y:S01]  /*fcf0*/  SEL R18, R26.reuse, R18, !P1 ;  /* 0x000000121a127207 */ /* 0x040fe20004800000 */
[----:B------:R-:W-:Y:S01]  /*fd00*/  STL [R1+0x130], R20 ;  /* 0x0001301401007387 */ /* 0x000fe20000100800 */
[----:B------:R-:W-:-:S03]  /*fd10*/  SEL R15, R26, R15, !P1 ;  /* 0x0000000f1a0f7207 */ /* 0x000fc60004800000 */
[----:B------:R-:W-:Y:S01]  /*fd20*/  STL [R1+0x128], R19 ;  /* 0x0001281301007387 */ /* 0x000fe20000100800 */
[----:B------:R-:W-:-:S03]  /*fd30*/  SEL R8, R26, R8, !P1 ;  /* 0x000000081a087207 */ /* 0x000fc60004800000 */
[----:B------:R-:W-:Y:S01]  /*fd40*/  STL [R1+0x124], R18 ;  /* 0x0001241201007387 */ /* 0x000fe20000100800 */
[----:B------:R-:W-:-:S03]  /*fd50*/  SEL R7, R26, R7, !P1 ;  /* 0x000000071a077207 */ /* 0x000fc60004800000 */
[----:B------:R0:W-:Y:S04]  /*fd60*/  STL [R1+0x120], R15 ;  /* 0x0001200f01007387 */ /* 0x0001e80000100800 */
[----:B------:R1:W-:Y:S04]  /*fd70*/  STL [R1+0x118], R8 ;  /* 0x0001180801007387 */ /* 0x0003e80000100800 */
[----:B------:R1:W-:Y:S01]  /*fd80*/  STL [R1+0x110], R7 ;  /* 0x0001100701007387 */ /* 0x0003e20000100800 */
[C---:B0-----:R-:W-:Y:S02]  /*fd90*/  SEL R15, R26.reuse, R17, !P1 ;  /* 0x000000111a0f7207 */ /* 0x041fe40004800000 */
[----:B-1----:R-:W-:-:S03]  /*fda0*/  SEL R8, R26, R16, !P1 ;  /* 0x000000101a087207 */ /* 0x002fc60004800000 */
[----:B------:R-:W-:Y:S01]  /*fdb0*/  STL [R1+0x108], R15 ;  /* 0x0001080f01007387 */ /* 0x000fe20000100800 */
[C---:B------:R-:W-:Y:S02]  /*fdc0*/  SEL R13, R26.reuse, R13, !P1 ;  /* 0x0000000d1a0d7207 */ /* 0x040fe40004800000 */
[C---:B------:R-:W-:Y:S01]  /*fdd0*/  SEL R7, R26.reuse, R14, !P1 ;  /* 0x0000000e1a077207 */ /* 0x040fe20004800000 */
[----:B------:R0:W-:Y:S04]  /*fde0*/  STL [R1+0x104], R8 ;  /* 0x0001040801007387 */ /* 0x0001e80000100800 */
[----:B0-----:R-:W4:Y:S04]  /*fdf0*/  LDL.LU R8, [R1+0xb0] ;  /* 0x0000b00001087983 */ /* 0x001f280000300800 */
[----:B------:R0:W-:Y:S04]  /*fe00*/  STL [R1+0x100], R7 ;  /* 0x0001000701007387 */ /* 0x0001e80000100800 */
[----:B0-----:R-:W4:Y:S04]  /*fe10*/  LDL.LU R7, [R1+0xb4] ;  /* 0x0000b40001077983 */ /* 0x001f280000300800 */
[----:B------:R0:W-:Y:S04]  /*fe20*/  STL [R1+0xfc], R13 ;  /* 0x0000fc0d01007387 */ /* 0x0001e80000100800 */
[----:B------:R-:W4:Y:S04]  /*fe30*/  LDL.LU R17, [R1+0xb8] ;  /* 0x0000b80001117983 */ /* 0x000f280000300800 */
[----:B------:R-:W4:Y:S04]  /*fe40*/  LDL.LU R16, [R1+0xac] ;  /* 0x0000ac0001107983 */ /* 0x000f280000300800 */
[----:B------:R-:W4:Y:S04]  /*fe50*/  LDL.LU R14, [R1+0x9c] ;  /* 0x00009c00010e7983 */ /* 0x000f280000300800 */
[----:B0-----:R-:W4:Y:S01]  /*fe60*/  LDL.LU R13, [R1+0xa0] ;  /* 0x0000a000010d7983 */ /* 0x001f220000300800 */
[----:B--2---:R-:W-:-:S03]  /*fe70*/  SEL R18, R26, R11, !P1 ;  /* 0x0000000b1a127207 */ /* 0x004fc60004800000 */
[----:B------:R-:W2:Y:S04]  /*fe80*/  LDL.LU R11, [R1+0xa4] ;  /* 0x0000a400010b7983 */ /* 0x000ea80000300800 */
[----:B------:R-:W-:Y:S01]  /*fe90*/  STL [R1+0xf8], R18 ;  /* 0x0000f81201007387 */ /* 0x000fe20000100800 */
[C---:B------:R-:W-:Y:S02]  /*fea0*/  SEL R15, R26.reuse, R12, !P1 ;  /* 0x0000000c1a0f7207 */ /* 0x040fe40004800000 */
[----:B---3--:R-:W-:-:S03]  /*feb0*/  SEL R12, R26, R9, !P1 ;  /* 0x000000091a0c7207 */ /* 0x008fc60004800000 */
[----:B------:R-:W-:Y:S01]  /*fec0*/  STL [R1+0xf4], R15 ;  /* 0x0000f40f01007387 */ /* 0x000fe20000100800 */
[----:B------:R-:W-:-:S03]  /*fed0*/  SEL R6, R26, R6, !P1 ;  /* 0x000000061a067207 */ /* 0x000fc60004800000 */
[----:B------:R-:W-:Y:S01]  /*fee0*/  STL [R1+0xf0], R12 ;  /* 0x0000f00c01007387 */ /* 0x000fe20000100800 */
[----:B------:R-:W-:-:S03]  /*fef0*/  SEL R9, R26, R5, !P1 ;  /* 0x000000051a097207 */ /* 0x000fc60004800000 */
[----:B------:R0:W-:Y:S01]  /*ff00*/  STL [R1+0xe8], R6 ;  /* 0x0000e80601007387 */ /* 0x0001e20000100800 */
[----:B------:R-:W-:-:S03]  /*ff10*/  SEL R5, R26, R10, !P1 ;  /* 0x0000000a1a057207 */ /* 0x000fc60004800000 */
[----:B------:R-:W-:Y:S04]  /*ff20*/  STL [R1+0xe4], R9 ;  /* 0x0000e40901007387 */ /* 0x000fe80000100800 */
[----:B------:R-:W3:Y:S01]  /*ff30*/  LDL.LU R10, [R1+0x98] ;  /* 0x00009800010a7983 */ /* 0x000ee20000300800 */
[----:B0-----:R-:W-:-:S03]  /*ff40*/  SEL R6, R26, R29, !P1 ;  /* 0x0000001d1a067207 */ /* 0x001fc60004800000 */
[----:B------:R4:W-:Y:S04]  /*ff50*/  STL [R1+0xe0], R5 ;  /* 0x0000e00501007387 */ /* 0x0009e80000100800 */
[----:B------:R0:W-:Y:S01]  /*ff60*/  STL [R1+0xdc], R6 ;  /* 0x0000dc0601007387 */ /* 0x0001e20000100800 */
[C---:B----4-:R-:W-:Y:S02]  /*ff70*/  SEL R5, R26.reuse, R4, !P1 ;  /* 0x000000041a057207 */ /* 0x050fe40004800000 */
[----:B------:R-:W-:-:S03]  /*ff80*/  SEL R4, R26, R22, !P1 ;  /* 0x000000161a047207 */ /* 0x000fc60004800000 */
[----:B------:R1:W-:Y:S04]  /*ff90*/  STL [R1+0xd8], R5 ;  /* 0x0000d80501007387 */ /* 0x0003e80000100800 */
[----:B------:R4:W-:Y:S04]  /*ffa0*/  STL [R1+0xd0], R4 ;  /* 0x0000d00401007387 */ /* 0x0009e80000100800 */
[----:B------:R-:W3:Y:S01]  /*ffb0*/  LDL.LU R23, [R1+0x90] ;  /* 0x0000900001177983 */ /* 0x000ee20000300800 */
[----:B------:R-:W-:-:S05]  /*ffc0*/  SEL R3, R26, R3, !P1 ;  /* 0x000000031a037207 */ /* 0x000fca0004800000 */
[----:B------:R0:W-:Y:S04]  /*ffd0*/  STL [R1+0xc8], R3 ;  /* 0x0000c80301007387 */ /* 0x0001e80000100800 */
[----:B------:R-:W3:Y:S01]  /*ffe0*/  LDL.LU R21, [R1+0x8c] ;  /* 0x00008c0001157983 */ /* 0x000ee20000300800 */
[----:B------:R-:W-:-:S05]  /*fff0*/  SEL R2, R26, R2, !P1 ;  /* 0x000000021a027207 */ /* 0x000fca0004800000 */
[----:B------:R0:W-:Y:S04]  /*10000*/  STL [R1+0xc4], R2 ;  /* 0x0000c40201007387 */ /* 0x0001e80000100800 */
[----:B------:R-:W3:Y:S04]  /*10010*/  LDL.LU R19, [R1+0x88] ;  /* 0x0000880001137983 */ /* 0x000ee80000300800 */
[----:B------:R-:W3:Y:S04]  /*10020*/  LDL.LU R18, [R1+0x58] ;  /* 0x0000580001127983 */ /* 0x000ee80000300800 */
[----:B------:R-:W3:Y:S04]  /*10030*/  LDL.LU R15, [R1+0x5c] ;  /* 0x00005c00010f7983 */ /* 0x000ee80000300800 */
[----:B------:R-:W3:Y:S04]  /*10040*/  LDL.LU R12, [R1+0x64] ;  /* 0x00006400010c7983 */ /* 0x000ee80000300800 */
[----:B------:R-:W3:Y:S04]  /*10050*/  LDL.LU R20, [R1+0x74] ;  /* 0x0000740001147983 */ /* 0x000ee80000300800 */
[----:B0-----:R-:W3:Y:S04]  /*10060*/  LDL.LU R6, [R1+0x84] ;  /* 0x0000840001067983 */ /* 0x001ee80000300800 */
[----:B-1----:R-:W3:Y:S04]  /*10070*/  LDL.LU R5, [R1+0x78] ;  /* 0x0000780001057983 */ /* 0x002ee80000300800 */
[----:B----4-:R-:W4:Y:S04]  /*10080*/  LDL.LU R4, [R1+0x70] ;  /* 0x0000700001047983 */ /* 0x010f280000300800 */
[----:B------:R-:W4:Y:S04]  /*10090*/  LDL.LU R3, [R1+0x2cc] ;  /* 0x0002cc0001037983 */ /* 0x000f280000300800 */
[----:B------:R-:W4:Y:S01]  /*100a0*/  LDL.LU R2, [R1+0x2dc] ;  /* 0x0002dc0001027983 */ /* 0x000f220000300800 */
[----:B------:R-:W-:-:S05]  /*100b0*/  SEL R9, R26, R8, !P1 ;  /* 0x000000081a097207 */ /* 0x000fca0004800000 */
[----:B------:R0:W-:Y:S01]  /*100c0*/  STL [R1+0xc0], R9 ;  /* 0x0000c00901007387 */ /* 0x0001e20000100800 */
[----:B------:R-:W-:-:S05]  /*100d0*/  SEL R7, R26, R7, !P1 ;  /* 0x000000071a077207 */ /* 0x000fca0004800000 */
[----:B------:R1:W-:Y:S01]  /*100e0*/  STL [R1+0xbc], R7 ;  /* 0x0000bc0701007387 */ /* 0x0003e20000100800 */
[C---:B------:R-:W-:Y:S02]  /*100f0*/  SEL R8, R26.reuse, R17, !P1 ;  /* 0x000000111a087207 */ /* 0x040fe40004800000 */
[----:B0-----:R-:W-:-:S03]  /*10100*/  SEL R9, R26, R16, !P1 ;  /* 0x000000101a097207 */ /* 0x001fc60004800000 */
[----:B------:R0:W-:Y:S01]  /*10110*/  STL [R1+0xb8], R8 ;  /* 0x0000b80801007387 */ /* 0x0001e20000100800 */
[----:B-1----:R-:W-:-:S03]  /*10120*/  SEL R7, R26, R14, !P1 ;  /* 0x0000000e1a077207 */ /* 0x002fc60004800000 */
[----:B------:R1:W-:Y:S04]  /*10130*/  STL [R1+0xb4], R9 ;  /* 0x0000b40901007387 */ /* 0x0003e80000100800 */
[----:B------:R-:W4:Y:S01]  /*10140*/  LDL.LU R29, [R1+0x68] ;  /* 0x00006800011d7983 */ /* 0x000f220000300800 */
[----:B0-----:R-:W-:-:S03]  /*10150*/  SEL R8, R26, R13, !P1 ;  /* 0x0000000d1a087207 */ /* 0x001fc60004800000 */
[----:B------:R-:W-:Y:S04]  /*10160*/  STL [R1+0xb0], R7 ;  /* 0x0000b00701007387 */ /* 0x000fe80000100800 */
[----:B------:R0:W-:Y:S04]  /*10170*/  STL [R1+0xac], R8 ;  /* 0x0000ac0801007387 */ /* 0x0001e80000100800 */
[----:B-1----:R-:W4:Y:S04]  /*10180*/  LDL.LU R9, [R1+0x60] ;  /* 0x0000600001097983 */ /* 0x002f280000300800 */
[----:B0-----:R-:W4:Y:S01]  /*10190*/  LDL.LU R8, [R1+0x280] ;  /* 0x0002800001087983 */ /* 0x001f220000300800 */
[----:B--2---:R-:W-:-:S05]  /*101a0*/  SEL R7, R26, R11, !P1 ;  /* 0x0000000b1a077207 */ /* 0x004fca0004800000 */
[----:B------:R0:W-:Y:S04]  /*101b0*/  STL [R1+0xa8], R7 ;  /* 0x0000a80701007387 */ /* 0x0001e80000100800 */
[----:B0-----:R-:W2:Y:S04]  /*101c0*/  LDL.LU R7, [R1+0x27c] ;  /* 0x00027c0001077983 */ /* 0x001ea80000300800 */
[----:B------:R-:W2:Y:S04]  /*101d0*/  LDL.LU R17, [R1+0x250] ;  /* 0x0002500001117983 */ /* 0x000ea80000300800 */
[----:B------:R-:W2:Y:S04]  /*101e0*/  LDL.LU R16, [R1+0x23c] ;  /* 0x00023c0001107983 */ /* 0x000ea80000300800 */
[----:B------:R-:W2:Y:S04]  /*101f0*/  LDL.LU R22, [R1+0x234] ;  /* 0x0002340001167983 */ /* 0x000ea80000300800 */
[----:B------:R-:W2:Y:S04]  /*10200*/  LDL.LU R14, [R1+0x230] ;  /* 0x00023000010e7983 */ /* 0x000ea80000300800 */
[----:B------:R-:W2:Y:S01]  /*10210*/  LDL.LU R13, [R1+0x1f4] ;  /* 0x0001f400010d7983 */ /* 0x000ea20000300800 */
[----:B---3--:R-:W-:-:S05]  /*10220*/  SEL R10, R26, R10, !P1 ;  /* 0x0000000a1a0a7207 */ /* 0x008fca0004800000 */
[----:B------:R0:W-:Y:S04]  /*10230*/  STL [R1+0xa4], R10 ;  /* 0x0000a40a01007387 */ /* 0x0001e80000100800 */
[----:B------:R-:W3:Y:S04]  /*10240*/  LDL.LU R11, [R1+0x1e4] ;  /* 0x0001e400010b7983 */ /* 0x000ee80000300800 */
[----:B0-----:R-:W3:Y:S01]  /*10250*/  LDL.LU R10, [R1+0x1dc] ;  /* 0x0001dc00010a7983 */ /* 0x001ee20000300800 */
[----:B------:R-:W-:-:S05]  /*10260*/  SEL R23, R26, R23, !P1 ;  /* 0x000000171a177207 */ /* 0x000fca0004800000 */
[----:B------:R0:W-:Y:S01]  /*10270*/  STL [R1+0xa0], R23 ;  /* 0x0000a01701007387 */ /* 0x0001e20000100800 */
[----:B------:R-:W-:-:S03]  /*10280*/  SEL R21, R26, R21, !P1 ;  /* 0x000000151a157207 */ /* 0x000fc60004800000 */
[----:B0-----:R-:W3:Y:S04]  /*10290*/  LDL.LU R23, [R1+0xde4] ;  /* 0x000de40001177983 */ /* 0x001ee80000300800 */
[----:B------:R0:W-:Y:S01]  /*102a0*/  STL [R1+0x9c], R21 ;  /* 0x00009c1501007387 */ /* 0x0001e20000100800 */
[C---:B------:R-:W-:Y:S02]  /*102b0*/  SEL R19, R26.reuse, R19, !P1 ;  /* 0x000000131a137207 */ /* 0x040fe40004800000 */
[C---:B------:R-:W-:Y:S01]  /*102c0*/  SEL R18, R26.reuse, R18, !P1 ;  /* 0x000000121a127207 */ /* 0x040fe20004800000 */
[----:B0-----:R-:W3:Y:S01]  /*102d0*/  LDL.LU R21, [R1+0xde0] ;  /* 0x000de00001157983 */ /* 0x001ee20000300800 */
[----:B------:R-:W-:-:S03]  /*102e0*/  SEL R15, R26, R15, !P1 ;  /* 0x0000000f1a0f7207 */ /* 0x000fc60004800000 */
[----:B------:R0:W-:Y:S01]  /*102f0*/  STL [R1+0x98], R19 ;  /* 0x0000981301007387 */ /* 0x0001e20000100800 */
[C---:B------:R-:W-:Y:S02]  /*10300*/  SEL R12, R26.reuse, R12, !P1 ;  /* 0x0000000c1a0c7207 */ /* 0x040fe40004800000 */
[C---:B------:R-:W-:Y:S01]  /*10310*/  SEL R20, R26.reuse, R20, !P1 ;  /* 0x000000141a147207 */ /* 0x040fe20004800000 */
[----:B0-----:R-:W3:Y:S01]  /*10320*/  LDL.LU R19, [R1+0xddc] ;  /* 0x000ddc0001137983 */ /* 0x001ee20000300800 */
[----:B------:R-:W-:-:S03]  /*10330*/  SEL R6, R26, R6, !P1 ;  /* 0x000000061a067207 */ /* 0x000fc60004800000 */
[----:B------:R0:W-:Y:S01]  /*10340*/  STL [R1+0x94], R18 ;  /* 0x0000941201007387 */ /* 0x0001e20000100800 */
[C---:B------:R-:W-:Y:S02]  /*10350*/  SEL R5, R26.reuse, R5, !P1 ;  /* 0x000000051a057207 */ /* 0x040fe40004800000 */
[C---:B----4-:R-:W-:Y:S01]  /*10360*/  SEL R4, R26.reuse, R4, !P1 ;  /* 0x000000041a047207 */ /* 0x050fe20004800000 */
[----:B0-----:R-:W4:Y:S04]  /*10370*/  LDL.LU R18, [R1+0xdd8] ;  /* 0x000dd80001127983 */ /* 0x001f280000300800 */
[----:B------:R0:W-:Y:S01]  /*10380*/  STL [R1+0x90], R15 ;  /* 0x0000900f01007387 */ /* 0x0001e20000100800 */
[C---:B------:R-:W-:Y:S02]  /*10390*/  SEL R3, R26.reuse, R3, !P1 ;  /* 0x000000031a037207 */ /* 0x040fe40004800000 */
[C---:B------:R-:W-:Y:S01]  /*103a0*/  SEL R2, R26.reuse, R2, !P1 ;  /* 0x000000021a027207 */ /* 0x040fe20004800000 */
[----:B0-----:R-:W4:Y:S04]  /*103b0*/  LDL.LU R15, [R1+0xdd4] ;  /* 0x000dd400010f7983 */ /* 0x001f280000300800 */
[----:B------:R0:W-:Y:S04]  /*103c0*/  STL [R1+0x8c], R12 ;  /* 0x00008c0c01007387 */ /* 0x0001e80000100800 */
[----:B0-----:R-:W4:Y:S04]  /*103d0*/  LDL.LU R12, [R1+0xdd0] ;  /* 0x000dd000010c7983 */ /* 0x001f280000300800 */
[----:B------:R-:W-:Y:S04]  /*103e0*/  STL [R1+0x88], R20 ;  /* 0x0000881401007387 */ /* 0x000fe80000100800 */
[----:B------:R0:W-:Y:S04]  /*103f0*/  STL [R1+0x84], R6 ;  /* 0x0000840601007387 */ /* 0x0001e80000100800 */
[----:B------:R1:W-:Y:S04]  /*10400*/  STL [R1+0x78], R5 ;  /* 0x0000780501007387 */ /* 0x0003e80000100800 */
[----:B------:R1:W-:Y:S04]  /*10410*/  STL [R1+0x74], R4 ;  /* 0x0000740401007387 */ /* 0x0003e80000100800 */
[----:B0-----:R-:W4:Y:S04]  /*10420*/  LDL.LU R6, [R1+0x10c] ;  /* 0x00010c0001067983 */ /* 0x001f280000300800 */
[----:B------:R0:W-:Y:S01]  /*10430*/  STL [R1+0x70], R3 ;  /* 0x0000700301007387 */ /* 0x0001e20000100800 */
[----:B------:R-:W-:-:S03]  /*10440*/  SEL R29, R26, R29, !P1 ;  /* 0x0000001d1a1d7207 */ /* 0x000fc60004800000 */
[----:B-1----:R-:W4:Y:S04]  /*10450*/  LDL.LU R5, [R1+0x114] ;  /* 0x0001140001057983 */ /* 0x002f280000300800 */
[----:B------:R1:W-:Y:S04]  /*10460*/  STL [R1+0x6c], R2 ;  /* 0x00006c0201007387 */ /* 0x0003e80000100800 */
[----:B------:R-:W4:Y:S01]  /*10470*/  LDL.LU R4, [R1+0x144] ;  /* 0x0001440001047983 */ /* 0x000f220000300800 */
[----:B------:R-:W-:-:S03]  /*10480*/  SEL R9, R26, R9, !P1 ;  /* 0x000000091a097207 */ /* 0x000fc60004800000 */
[----:B0-----:R-:W4:Y:S04]  /*10490*/  LDL.LU R3, [R1+0x14c] ;  /* 0x00014c0001037983 */ /* 0x001f280000300800 */
[----:B-1----:R-:W4:Y:S01]  /*104a0*/  LDL.LU R2, [R1+0x12c] ;  /* 0x00012c0001027983 */ /* 0x002f220000300800 */
[----:B------:R-:W-:-:S03]  /*104b0*/  SEL R8, R26, R8, !P1 ;  /* 0x000000081a087207 */ /* 0x000fc60004800000 */
[----:B------:R-:W4:Y:S04]  /*104c0*/  LDL.LU R20, [R1+0xcc] ;  /* 0x0000cc0001147983 */ /* 0x000f280000300800 */
[----:B------:R0:W-:Y:S04]  /*104d0*/  STL [R1+0x68], R29 ;  /* 0x0000681d01007387 */ /* 0x0001e80000100800 */
[----:B0-----:R-:W4:Y:S04]  /*104e0*/  LDL.LU R29, [R1+0xec] ;  /* 0x0000ec00011d7983 */ /* 0x001f280000300800 */
[----:B------:R0:W-:Y:S04]  /*104f0*/  STL [R1+0x64], R9 ;  /* 0x0000640901007387 */ /* 0x0001e80000100800 */
[----:B0-----:R-:W4:Y:S04]  /*10500*/  LDL.LU R9, [R1+0xdcc] ;  /* 0x000dcc0001097983 */ /* 0x001f280000300800 */
[----:B------:R0:W-:Y:S04]  /*10510*/  STL [R1+0x60], R8 ;  /* 0x0000600801007387 */ /* 0x0001e80000100800 */
[----:B0-----:R-:W4:Y:S01]  /*10520*/  LDL.LU R8, [R1+0xdc8] ;  /* 0x000dc80001087983 */ /* 0x001f220000300800 */
[----:B--2---:R-:W-:-:S02]  /*10530*/  SEL R7, R26, R7, !P1 ;  /* 0x000000071a077207 */ /* 0x004fc40004800000 */
[----:B------:R-:W-:-:S03]  /*10540*/  SEL R17, R26, R17, !P1 ;  /* 0x000000111a117207 */ /* 0x000fc60004800000 */
[----:B------:R0:W-:Y:S01]  /*10550*/  STL [R1+0x5c], R7 ;  /* 0x00005c0701007387 */ /* 0x0001e20000100800 */
[C---:B------:R-:W-:Y:S02]  /*10560*/  SEL R16, R26.reuse, R16, !P1 ;  /* 0x000000101a107207 */ /* 0x040fe40004800000 */
[C---:B------:R-:W-:Y:S01]  /*10570*/  SEL R22, R26.reuse, R22, !P1 ;  /* 0x000000161a167207 */ /* 0x040fe20004800000 */
[----:B0-----:R-:W2:Y:S01]  /*10580*/  LDL.LU R7, [R1+0xdc4] ;  /* 0x000dc40001077983 */ /* 0x001ea20000300800 */
[----:B------:R-:W-:-:S03]  /*10590*/  SEL R14, R26, R14, !P1 ;  /* 0x0000000e1a0e7207 */ /* 0x000fc60004800000 */
[----:B------:R0:W-:Y:S01]  /*105a0*/  STL [R1+0x58], R17 ;  /* 0x0000581101007387 */ /* 0x0001e20000100800 */
[----:B------:R-:W-:-:S03]  /*105b0*/  SEL R13, R26, R13, !P1 ;  /* 0x0000000d1a0d7207 */ /* 0x000fc60004800000 */
[----:B0-----:R-:W2:Y:S04]  /*105c0*/  LDL.LU R17, [R1+0xdc0] ;  /* 0x000dc00001117983 */ /* 0x001ea80000300800 */
[----:B------:R0:W-:Y:S01]  /*105d0*/  STL [R1+0x54], R16 ;  /* 0x0000541001007387 */ /* 0x0001e20000100800 */
[C---:B---3--:R-:W-:Y:S02]  /*105e0*/  SEL R11, R26.reuse, R11, !P1 ;  /* 0x0000000b1a0b7207 */ /* 0x048fe40004800000 */
[C---:B------:R-:W-:Y:S01]  /*105f0*/  SEL R10, R26.reuse, R10, !P1 ;  /* 0x0000000a1a0a7207 */ /* 0x040fe20004800000 */
[----:B0-----:R-:W3:Y:S04]  /*10600*/  LDL.LU R16, [R1+0xdbc] ;  /* 0x000dbc0001107983 */ /* 0x001ee80000300800 */
[----:B------:R0:W-:Y:S04]  /*10610*/  STL [R1+0x50], R22 ;  /* 0x0000501601007387 */ /* 0x0001e80000100800 */
        /* <DEDUP_REMOVED lines=8> */
[----:B0-----:R-:W3:Y:S01]  /*106a0*/  LDL.LU R10, [R1+0xdac] ;  /* 0x000dac00010a7983 */ /* 0x001ee20000300800 */
[----:B----4-:R-:W-:-:S02]  /*106b0*/  SEL R6, R26, R6, !P1 ;  /* 0x000000061a067207 */ /* 0x010fc40004800000 */
[C---:B------:R-:W-:Y:S02]  /*106c0*/  SEL R5, R26.reuse, R5, !P1 ;  /* 0x000000051a057207 */ /* 0x040fe40004800000 */
[C---:B------:R-:W-:Y:S02]  /*106d0*/  SEL R4, R26.reuse, R4, !P1 ;  /* 0x000000041a047207 */ /* 0x040fe40004800000 */
[C---:B------:R-:W-:Y:S02]  /*106e0*/  SEL R3, R26.reuse, R3, !P1 ;  /* 0x000000031a037207 */ /* 0x040fe40004800000 */
[C---:B------:R-:W-:Y:S02]  /*106f0*/  SEL R2, R26.reuse, R2, !P1 ;  /* 0x000000021a027207 */ /* 0x040fe40004800000 */
[C---:B--2---:R-:W-:Y:S02]  /*10700*/  SEL R17, R26.reuse, R17, !P1 ;  /* 0x000000111a117207 */ /* 0x044fe40004800000 */
[----:B---3--:R-:W-:-:S02]  /*10710*/  SEL R16, R26, R16, !P1 ;  /* 0x000000101a107207 */ /* 0x008fc40004800000 */
[C---:B------:R-:W-:Y:S02]  /*10720*/  SEL R14, R26.reuse, R14, !P1 ;  /* 0x0000000e1a0e7207 */ /* 0x040fe40004800000 */
[C---:B------:R-:W-:Y:S02]  /*10730*/  SEL R13, R26.reuse, R13, !P1 ;  /* 0x0000000d1a0d7207 */ /* 0x040fe40004800000 */
[C---:B------:R-:W-:Y:S02]  /*10740*/  SEL R11, R26.reuse, R11, !P1 ;  /* 0x0000000b1a0b7207 */ /* 0x040fe40004800000 */
[----:B------:R-:W-:-:S05]  /*10750*/  SEL R10, R26, R10, !P1 ;  /* 0x0000000a1a0a7207 */ /* 0x000fca0004800000 */
[----:B------:R0:W-:Y:S04]  /*10760*/  STL [R1+0x3c], R10 ;  /* 0x00003c0a01007387 */ /* 0x0001e80000100800 */
[----:B0-----:R-:W2:Y:S04]  /*10770*/  LDL.LU R10, [R1+0x38] ;  /* 0x00003800010a7983 */ /* 0x001ea80000300800 */
[----:B------:R0:W-:Y:S04]  /*10780*/  STL [R1+0x34], R11 ;  /* 0x0000340b01007387 */ /* 0x0001e80000100800 */
[----:B0-----:R-:W3:Y:S04]  /*10790*/  LDL.LU R11, [R1+0xd4] ;  /* 0x0000d400010b7983 */ /* 0x001ee80000300800 */
[----:B------:R0:W-:Y:S04]  /*107a0*/  STL [R1+0x28], R13 ;  /* 0x0000280d01007387 */ /* 0x0001e80000100800 */
[----:B0-----:R-:W4:Y:S04]  /*107b0*/  LDL.LU R13, [R1+0x7c] ;  /* 0x00007c00010d7983 */ /* 0x001f280000300800 */
[----:B------:R0:W-:Y:S04]  /*107c0*/  STL [R1+0x24], R14 ;  /* 0x0000240e01007387 */ /* 0x0001e80000100800 */
[----:B0-----:R-:W2:Y:S04]  /*107d0*/  LDL.LU R14, [R1+0x80] ;  /* 0x00008000010e7983 */ /* 0x001ea80000300800 */
        /* <DEDUP_REMOVED lines=13> */
[----:B0-----:R-:W2:Y:S01]  /*108b0*/  LDL.LU R2, [R1+0xd98] ;  /* 0x000d980001027983 */ /* 0x001ea20000300800 */
[----:B------:R-:W-:-:S02]  /*108c0*/  SEL R20, R26, R20, !P1 ;  /* 0x000000141a147207 */ /* 0x000fc40004800000 */
[----:B------:R-:W-:-:S03]  /*108d0*/  SEL R29, R26, R29, !P1 ;  /* 0x0000001d1a1d7207 */ /* 0x000fc60004800000 */
[----:B------:R-:W-:Y:S01]  /*108e0*/  STL [R1+0xcf0], R20 ;  /* 0x000cf01401007387 */ /* 0x000fe20000100800 */
[C---:B------:R-:W-:Y:S02]  /*108f0*/  SEL R7, R26.reuse, R7, !P1 ;  /* 0x000000071a077207 */ /* 0x040fe40004800000 */
[C---:B------:R-:W-:Y:S02]  /*10900*/  SEL R8, R26.reuse, R8, !P1 ;  /* 0x000000081a087207 */ /* 0x040fe40004800000 */
[C---:B---3--:R-:W-:Y:S02]  /*10910*/  SEL R11, R26.reuse, R11, !P1 ;  /* 0x0000000b1a0b7207 */ /* 0x048fe40004800000 */
[C---:B----4-:R-:W-:Y:S02]  /*10920*/  SEL R13, R26.reuse, R13, !P1 ;  /* 0x0000000d1a0d7207 */ /* 0x050fe40004800000 */
[C---:B--2---:R-:W-:Y:S02]  /*10930*/  SEL R14, R26.reuse, R14, !P1 ;  /* 0x0000000e1a0e7207 */ /* 0x044fe40004800000 */
[----:B------:R-:W-:-:S02]  /*10940*/  SEL R16, R26, R16, !P1 ;  /* 0x000000101a107207 */ /* 0x000fc40004800000 */
[----:B------:R-:W-:-:S05]  /*10950*/  SEL R17, R26, R17, !P1 ;  /* 0x000000111a117207 */ /* 0x000fca0004800000 */
[----:B------:R0:W-:Y:S04]  /*10960*/  STL [R1+0x4], R17 ;  /* 0x0000041101007387 */ /* 0x0001e80000100800 */
[----:B------:R-:W-:Y:S04]  /*10970*/  STL [R1+0xcf4], R29 ;  /* 0x000cf41d01007387 */ /* 0x000fe80000100800 */
[----:B------:R-:W-:Y:S01]  /*10980*/  STL [R1+0xcf8], R11 ;  /* 0x000cf80b01007387 */ /* 0x000fe20000100800 */
[----:B0-----:R-:W-:-:S03]  /*10990*/  SEL R17, R26, R10, !P1 ;  /* 0x0000000a1a117207 */ /* 0x001fc60004800000 */
[----:B------:R-:W-:Y:S04]  /*109a0*/  STL [R1+0xcfc], R13 ;  /* 0x000cfc0d01007387 */ /* 0x000fe80000100800 */
[----:B------:R-:W-:Y:S04]  /*109b0*/  STL [R1+0xd00], R14 ;  /* 0x000d000e01007387 */ /* 0x000fe80000100800 */
[----:B------:R-:W-:Y:S01]  /*109c0*/  STL [R1+0xd04], R16 ;  /* 0x000d041001007387 */ /* 0x000fe20000100800 */
[----:B------:R-:W-:-:S03]  /*109d0*/  SEL R10, R26, R22, !P1 ;  /* 0x000000161a0a7207 */ /* 0x000fc60004800000 */
[----:B------:R0:W-:Y:S04]  /*109e0*/  STL [R1+0xd08], R17 ;  /* 0x000d081101007387 */ /* 0x0001e80000100800 */
[----:B0-----:R-:W2:Y:S04]  /*109f0*/  LDL.LU R17, [R1+0x3ec] ;  /* 0x0003ec0001117983 */ /* 0x001ea80000300800 */
[----:B------:R-:W3:Y:S04]  /*10a00*/  LDL.LU R16, [R1+0x3e8] ;  /* 0x0003e80001107983 */ /* 0x000ee80000300800 */
[----:B------:R-:W4:Y:S04]  /*10a10*/  LDL.LU R14, [R1+0x3e4] ;  /* 0x0003e400010e7983 */ /* 0x000f280000300800 */
[----:B------:R-:W2:Y:S04]  /*10a20*/  LDL.LU R13, [R1+0x3e0] ;  /* 0x0003e000010d7983 */ /* 0x000ea80000300800 */
[----:B------:R-:W2:Y:S01]  /*10a30*/  LDL.LU R11, [R1+0x3dc] ;  /* 0x0003dc00010b7983 */ /* 0x000ea20000300800 */
[----:B------:R-:W-:-:S03]  /*10a40*/  SEL R3, R26, R3, !P1 ;  /* 0x000000031a037207 */ /* 0x000fc60004800000 */
[----:B------:R-:W2:Y:S01]  /*10a50*/  LDL.LU R29, [R1+0x3d8] ;  /* 0x0003d800011d7983 */ /* 0x000ea20000300800 */
[----:B------:R-:W-:-:S03]  /*10a60*/  SEL R4, R26, R4, !P1 ;  /* 0x000000041a047207 */ /* 0x000fc60004800000 */
[----:B------:R-:W2:Y:S01]  /*10a70*/  LDL.LU R20, [R1+0x3d4] ;  /* 0x0003d40001147983 */ /* 0x000ea20000300800 */
[----:B------:R-:W-:-:S03]  /*10a80*/  SEL R5, R26, R5, !P1 ;  /* 0x000000051a057207 */ /* 0x000fc60004800000 */
[----:B------:R0:W-:Y:S01]  /*10a90*/  STL [R1+0xd0c], R10 ;  /* 0x000d0c0a01007387 */ /* 0x0001e20000100800 */
[C---:B------:R-:W-:Y:S02]  /*10aa0*/  SEL R2, R26.reuse, R2, !P1 ;  /* 0x000000021a027207 */ /* 0x040fe40004800000 */
[C---:B------:R-:W-:Y:S01]  /*10ab0*/  SEL R6, R26.reuse, R6, !P1 ;  /* 0x000000061a067207 */ /* 0x040fe20004800000 */
        /* <DEDUP_REMOVED lines=8> */
[----:B0-----:R-:W3:Y:S04]  /*10b40*/  LDL.LU R5, [R1+0x400] ;  /* 0x0004000001057983 */ /* 0x001ee80000300800 */
[----:B------:R0:W-:Y:S04]  /*10b50*/  STL [R1+0xd20], R6 ;  /* 0x000d200601007387 */ /* 0x0001e80000100800 */
[----:B0-----:R-:W4:Y:S04]  /*10b60*/  LDL.LU R6, [R1+0x404] ;  /* 0x0004040001067983 */ /* 0x001f280000300800 */
[----:B------:R0:W-:Y:S04]  /*10b70*/  STL [R1+0xd24], R7 ;  /* 0x000d240701007387 */ /* 0x0001e80000100800 */
[----:B0-----:R-:W4:Y:S04]  /*10b80*/  LDL.LU R7, [R1+0x408] ;  /* 0x0004080001077983 */ /* 0x001f280000300800 */
[----:B------:R0:W-:Y:S04]  /*10b90*/  STL [R1+0xd28], R8 ;  /* 0x000d280801007387 */ /* 0x0001e80000100800 */
[----:B0-----:R-:W4:Y:S04]  /*10ba0*/  LDL R8, [R1+0xc28] ;  /* 0x000c280001087983 */ /* 0x001f280000100800 */
[----:B------:R-:W0:Y:S01]  /*10bb0*/  S2R R22, SR_TID.X ;  /* 0x0000000000167919 */ /* 0x000e220000002100 */
[C---:B------:R-:W-:Y:S01]  /*10bc0*/  SEL R9, R26.reuse, R9, !P1 ;  /* 0x000000091a097207 */ /* 0x040fe20004800000 */
[----:B------:R-:W-:Y:S01]  /*10bd0*/  @!P5 IMAD.MOV R24, RZ, RZ, -R24 ;  /* 0x000000ffff18d224 */ /* 0x000fe200078e0a18 */
[----:B------:R-:W-:Y:S01]  /*10be0*/  SEL R12, R26, R12, !P1 ;  /* 0x0000000c1a0c7207 */ /* 0x000fe20004800000 */
[----:B------:R-:W-:Y:S01]  /*10bf0*/  @!P0 IMAD.MOV R25, RZ, RZ, -R25 ;  /* 0x000000ffff198224 */ /* 0x000fe200078e0a19 */
[----:B------:R-:W-:-:S02]  /*10c00*/  ISETP.NE.AND P4, PT, RZ, c[0x0][0x178], PT ;  /* 0x00005e00ff007a0c */ /* 0x000fc40003f85270 */
[C---:B------:R-:W-:Y:S01]  /*10c10*/  SEL R15, R26.reuse, R15, !P1 ;  /* 0x0000000f1a0f7207 */ /* 0x040fe20004800000 */
[----:B------:R-:W-:Y:S01]  /*10c20*/  @!P2 IMAD.MOV R28, RZ, RZ, -R28 ;  /* 0x000000ffff1ca224 */ /* 0x000fe200078e0a1c */
[C---:B------:R-:W-:Y:S01]  /*10c30*/  SEL R18, R26.reuse, R18, !P1 ;  /* 0x000000121a127207 */ /* 0x040fe20004800000 */
[----:B------:R-:W-:Y:S01]  /*10c40*/  STL [R1+0xd2c], R9 ;  /* 0x000d2c0901007387 */ /* 0x000fe20000100800 */
[C---:B------:R-:W-:Y:S02]  /*10c50*/  SEL R19, R26.reuse, R19, !P1 ;  /* 0x000000131a137207 */ /* 0x040fe40004800000 */
[C---:B------:R-:W-:Y:S01]  /*10c60*/  SEL R21, R26.reuse, R21, !P1 ;  /* 0x000000151a157207 */ /* 0x040fe20004800000 */
[----:B------:R-:W-:Y:S01]  /*10c70*/  STL [R1+0xd30], R12 ;  /* 0x000d300c01007387 */ /* 0x000fe20000100800 */
[C---:B------:R-:W-:Y:S02]  /*10c80*/  SEL R23, R26.reuse, R23, !P1 ;  /* 0x000000171a177207 */ /* 0x040fe40004800000 */
[----:B------:R-:W-:-:S02]  /*10c90*/  SEL R24, R26, R24, !P1 ;  /* 0x000000181a187207 */ /* 0x000fc40004800000 */
[----:B0-----:R-:W-:Y:S01]  /*10ca0*/  LOP3.LUT R22, R22, 0x3f, RZ, 0xc0, !PT ;  /* 0x0000003f16167812 */ /* 0x001fe200078ec0ff */
[----:B------:R-:W-:Y:S01]  /*10cb0*/  STL [R1+0xd34], R15 ;  /* 0x000d340f01007387 */ /* 0x000fe20000100800 */
[----:B------:R-:W-:-:S03]  /*10cc0*/  SEL R25, R26, R25, !P1 ;  /* 0x000000191a197207 */ /* 0x000fc60004800000 */
[----:B------:R-:W-:Y:S01]  /*10cd0*/  IMAD R22, R22, c[0x0][0x18c], RZ ;  /* 0x0000630016167a24 */ /* 0x000fe200078e02ff */
[----:B------:R-:W-:Y:S01]  /*10ce0*/  STL [R1+0xd38], R18 ;  /* 0x000d381201007387 */ /* 0x000fe20000100800 */
[----:B------:R-:W-:-:S03]  /*10cf0*/  SEL R26, R26, R28, !P1 ;  /* 0x0000001c1a1a7207 */ /* 0x000fc60004800000 */
[----:B------:R-:W-:Y:S01]  /*10d00*/  STL [R1+0xd3c], R19 ;  /* 0x000d3c1301007387 */ /* 0x000fe20000100800 */
[----:B------:R-:W-:-:S03]  /*10d10*/  LEA.HI.X.SX32 R22, R22, c[0x0][0x16c], 0x1, P6 ;  /* 0x00005b0016167a11 */ /* 0x000fc600030f0eff */
[----:B------:R-:W-:Y:S01]  /*10d20*/  STL [R1+0xd40], R21 ;  /* 0x000d401501007387 */ /* 0x000fe20000100800 */
[----:B------:R-:W-:-:S03]  /*10d30*/  @!P3 IMAD.MOV R27, RZ, RZ, -R27 ;  /* 0x000000ffff1bb224 */ /* 0x000fc600078e0a1b */
[----:B------:R-:W-:Y:S01]  /*10d40*/  STL [R1+0xd44], R23 ;  /* 0x000d441701007387 */ /* 0x000fe20000100800 */
[----:B------:R-:W-:-:S03]  /*10d50*/  @!P4 LOP3.LUT R27, RZ, c[0x0][0x178], RZ, 0x33, !PT ;  /* 0x00005e00ff1bca12 */ /* 0x000fc600078e33ff */
[----:B------:R-:W-:Y:S04]  /*10d60*/  STL [R1+0xd48], R24 ;  /* 0x000d481801007387 */ /* 0x000fe80000100800 */
[----:B------:R-:W-:Y:S04]  /*10d70*/  STL [R1+0xd4c], R25 ;  /* 0x000d4c1901007387 */ /* 0x000fe80000100800 */
[----:B------:R-:W-:Y:S04]  /*10d80*/  STL [R1+0xd50], R26 ;  /* 0x000d501a01007387 */ /* 0x000fe80000100800 */
[----:B------:R-:W-:Y:S01]  /*10d90*/  STL [R1+0xd54], R22 ;  /* 0x000d541601007387 */ /* 0x000fe20000100800 */
[----:B--2---:R-:W-:-:S02]  /*10da0*/  IMAD R4, R4, c[0x0][0x190], RZ ;  /* 0x0000640004047a24 */ /* 0x004fc400078e02ff */
[----:B---3--:R-:W-:Y:S02]  /*10db0*/  IMAD R5, R5, c[0x0][0x190], RZ ;  /* 0x0000640005057a24 */ /* 0x008fe400078e02ff */
[----:B----4-:R-:W-:Y:S02]  /*10dc0*/  IMAD R28, R7, c[0x0][0x190], RZ ;  /* 0x00006400071c7a24 */ /* 0x010fe400078e02ff */
[----:B------:R-:W-:-:S05]  /*10dd0*/  IMAD R0, R0, 0x4, R8 ;  /* 0x0000000400007824 */ /* 0x000fca00078e0208 */
[----:B------:R0:W-:Y:S04]  /*10de0*/  STL [R1+0xc90], R0 ;  /* 0x000c900001007387 */ /* 0x0001e80000100800 */
[----:B------:R-:W-:Y:S01]  /*10df0*/  STL [R1+0xd58], R27 ;  /* 0x000d581b01007387 */ /* 0x000fe20000100800 */
[----:B0-----:R-:W-:-:S03]  /*10e00*/  IMAD R0, R6, c[0x0][0x190], RZ ;  /* 0x0000640006007a24 */ /* 0x001fc600078e02ff */
[----:B------:R-:W-:Y:S04]  /*10e10*/  STL [R1+0xd5c], R28 ;  /* 0x000d5c1c01007387 */ /* 0x000fe80000100800 */
[----:B------:R0:W-:Y:S04]  /*10e20*/  STL [R1+0x2c], R0 ;  /* 0x00002c0001007387 */ /* 0x0001e80000100800 */
[----:B------:R-:W-:Y:S01]  /*10e30*/  STL [R1+0x30], R5 ;  /* 0x0000300501007387 */ /* 0x000fe20000100800 */
[----:B0-----:R-:W-:Y:S02]  /*10e40*/  IMAD R0, R3, c[0x0][0x190], RZ ;  /* 0x0000640003007a24 */ /* 0x001fe400078e02ff */
[----:B------:R-:W-:Y:S01]  /*10e50*/  IMAD R3, R2, c[0x0][0x190], RZ ;  /* 0x0000640002037a24 */ /* 0x000fe200078e02ff */
[----:B------:R-:W-:Y:S01]  /*10e60*/  STL [R1+0x38], R4 ;  /* 0x0000380401007387 */ /* 0x000fe20000100800 */
[----:B------:R-:W-:-:S03]  /*10e70*/  IMAD R2, R10, c[0x0][0x190], RZ ;  /* 0x000064000a027a24 */ /* 0x000fc600078e02ff */
[----:B------:R0:W-:Y:S04]  /*10e80*/  STL [R1+0x7c], R0 ;  /* 0x00007c0001007387 */ /* 0x0001e80000100800 */
[----:B------:R1:W-:Y:S01]  /*10e90*/  STL [R1+0x80], R3 ;  /* 0x0000800301007387 */ /* 0x0003e20000100800 */
[----:B0-----:R-:W-:-:S03]  /*10ea0*/  IMAD R0, R17, c[0x0][0x190], RZ ;  /* 0x0000640011007a24 */ /* 0x001fc600078e02ff */
[----:B------:R0:W-:Y:S01]  /*10eb0*/  STL [R1+0xcc], R2 ;  /* 0x0000cc0201007387 */ /* 0x0001e20000100800 */
[----:B-1----:R-:W-:-:S03]  /*10ec0*/  IMAD R3, R16, c[0x0][0x190], RZ ;  /* 0x0000640010037a24 */ /* 0x002fc600078e02ff */
[----:B------:R1:W-:Y:S04]  /*10ed0*/  STL [R1+0xd4], R0 ;  /* 0x0000d40001007387 */ /* 0x0003e80000100800 */
[----:B------:R2:W-:Y:S01]  /*10ee0*/  STL [R1+0xec], R3 ;  /* 0x0000ec0301007387 */ /* 0x0005e20000100800 */
[----:B0-----:R-:W-:Y:S02]  /*10ef0*/  IMAD R2, R14, c[0x0][0x190], RZ ;  /* 0x000064000e027a24 */ /* 0x001fe400078e02ff */
[----:B-1----:R-:W-:-:S03]  /*10f00*/  IMAD R0, R13, c[0x0][0x190], RZ ;  /* 0x000064000d007a24 */ /* 0x002fc600078e02ff */
[----:B------:R0:W-:Y:S01]  /*10f10*/  STL [R1+0x10c], R2 ;  /* 0x00010c0201007387 */ /* 0x0001e20000100800 */
[----:B--2---:R-:W-:-:S03]  /*10f20*/  IMAD R3, R11, c[0x0][0x190], RZ ;  /* 0x000064000b037a24 */ /* 0x004fc600078e02ff */
[----:B------:R1:W-:Y:S04]  /*10f30*/  STL [R1+0x114], R0 ;  /* 0x0001140001007387 */ /* 0x0003e80000100800 */
[----:B------:R-:W-:Y:S04]  /*10f40*/  STL [R1+0x11c], R3 ;  /* 0x00011c0301007387 */ /* 0x000fe80000100800 */
[----:B------:R-:W2:Y:S01]  /*10f50*/  LDL.LU R28, [R1+0x3c8] ;  /* 0x0003c800011c7983 */ /* 0x000ea20000300800 */
[----:B0-----:R-:W-:Y:S02]  /*10f60*/  IMAD R2, R29, c[0x0][0x190], RZ ;  /* 0x000064001d027a24 */ /* 0x001fe400078e02ff */
[----:B-1----:R-:W-:-:S03]  /*10f70*/  IMAD R0, R20, c[0x0][0x190], RZ ;  /* 0x0000640014007a24 */ /* 0x002fc600078e02ff */
[----:B------:R-:W-:Y:S04]  /*10f80*/  STL [R1+0x12c], R2 ;  /* 0x00012c0201007387 */ /* 0x000fe80000100800 */
[----:B--2---:R0:W-:Y:S04]  /*10f90*/  STL [R1+0xd90], R28 ;  /* 0x000d901c01007387 */ /* 0x0041e80000100800 */
[----:B------:R-:W-:Y:S04]  /*10fa0*/  STL [R1+0x144], R0 ;  /* 0x0001440001007387 */ /* 0x000fe80000100800 */
[----:B0-----:R-:W2:Y:S04]  /*10fb0*/  LDL.LU R28, [R1+0x3cc] ;  /* 0x0003cc00011c7983 */ /* 0x001ea80000300800 */
[----:B--2---:R0:W-:Y:S04]  /*10fc0*/  STL [R1+0xd94], R28 ;  /* 0x000d941c01007387 */ /* 0x0041e80000100800 */
[----:B0-----:R-:W2:Y:S04]  /*10fd0*/  LDL.LU R28, [R1+0x3d0] ;  /* 0x0003d000011c7983 */ /* 0x001ea80000300800 */
[----:B------:R-:W3:Y:S04]  /*10fe0*/  LDL.LU R27, [R1+0x3c4] ;  /* 0x0003c400011b7983 */ /* 0x000ee80000300800 */
[----:B------:R-:W4:Y:S04]  /*10ff0*/  LDL.LU R0, [R1+0x3c0] ;  /* 0x0003c00001007983 */ /* 0x000f280000300800 */
[----:B------:R-:W3:Y:S04]  /*11000*/  LDL.LU R22, [R1+0x3bc] ;  /* 0x0003bc0001167983 */ /* 0x000ee80000300800 */
        /* <DEDUP_REMOVED lines=24> */
[----:B------:R-:W3:Y:S01]  /*11190*/  LDL.LU R20, [R1+0x358] ;  /* 0x0003580001147983 */ /* 0x000ee20000300800 */
[----:B--2---:R-:W-:-:S05]  /*111a0*/  IMAD R28, R28, c[0x0][0x190], RZ ;  /* 0x000064001c1c7a24 */ /* 0x004fca00078e02ff */
[----:B------:R0:W-:Y:S04]  /*111b0*/  STL [R1+0x14c], R28 ;  /* 0x00014c1c01007387 */ /* 0x0001e80000100800 */
[----:B0-----:R-:W2:Y:S02]  /*111c0*/  LDL.LU R28, [R1+0xd94] ;  /* 0x000d9400011c7983 */ /* 0x001ea40000300800 */
[----:B--2---:R-:W-:-:S05]  /*111d0*/  IMAD R28, R28, c[0x0][0x190], RZ ;  /* 0x000064001c1c7a24 */ /* 0x004fca00078e02ff */
[----:B------:R0:W-:Y:S04]  /*111e0*/  STL [R1+0x1dc], R28 ;  /* 0x0001dc1c01007387 */ /* 0x0001e80000100800 */
[----:B0-----:R-:W2:Y:S01]  /*111f0*/  LDL.LU R28, [R1+0xd90] ;  /* 0x000d9000011c7983 */ /* 0x001ea20000300800 */
[----:B---3--:R-:W-:Y:S02]  /*11200*/  IMAD R22, R22, c[0x0][0x190], RZ ;  /* 0x0000640016167a24 */ /* 0x008fe400078e02ff */
[----:B------:R-:W-:Y:S02]  /*11210*/  IMAD R25, R25, c[0x0][0x190], RZ ;  /* 0x0000640019197a24 */ /* 0x000fe400078e02ff */
[----:B------:R-:W-:Y:S02]  /*11220*/  IMAD R21, R21, c[0x0][0x190], RZ ;  /* 0x0000640015157a24 */ /* 0x000fe400078e02ff */
[----:B------:R-:W-:-:S02]  /*11230*/  IMAD R19, R19, c[0x0][0x190], RZ ;  /* 0x0000640013137a24 */ /* 0x000fc400078e02ff */
[----:B------:R-:W-:Y:S02]  /*11240*/  IMAD R15, R15, c[0x0][0x190], RZ ;  /* 0x000064000f0f7a24 */ /* 0x000fe400078e02ff */
[----:B------:R-:W-:Y:S02]  /*11250*/  IMAD R12, R12, c[0x0][0x190], RZ ;  /* 0x000064000c0c7a24 */ /* 0x000fe400078e02ff */
[----:B------:R-:W-:Y:S02]  /*11260*/  IMAD R8, R8, c[0x0][0x190], RZ ;  /* 0x0000640008087a24 */ /* 0x000fe400078e02ff */
[----:B------:R-:W-:Y:S02]  /*11270*/  IMAD R7, R7, c[0x0][0x190], RZ ;  /* 0x0000640007077a24 */ /* 0x000fe400078e02ff */
[----:B------:R-:W-:Y:S02]  /*11280*/  IMAD R5, R5, c[0x0][0x190], RZ ;  /* 0x0000640005057a24 */ /* 0x000fe400078e02ff */
[----:B------:R-:W-:-:S02]  /*11290*/  IMAD R4, R4, c[0x0][0x190], RZ ;  /* 0x0000640004047a24 */ /* 0x000fc400078e02ff */
[----:B--2---:R-:W-:-:S05]  /*112a0*/  IMAD R28, R28, c[0x0][0x190], RZ ;  /* 0x000064001c1c7a24 */ /* 0x004fca00078e02ff */
[----:B------:R0:W-:Y:S02]  /*112b0*/  STL [R1+0x1e4], R28 ;  /* 0x0001e41c01007387 */ /* 0x0001e40000100800 */
[----:B0-----:R-:W-:Y:S02]  /*112c0*/  IMAD R28, R27, c[0x0][0x190], RZ ;  /* 0x000064001b1c7a24 */ /* 0x001fe400078e02ff */
[----:B----4-:R-:W-:Y:S02]  /*112d0*/  IMAD R27, R0, c[0x0][0x190], RZ ;  /* 0x00006400001b7a24 */ /* 0x010fe400078e02ff */
[----:B------:R-:W-:Y:S01]  /*112e0*/  IMAD R0, R26, c[0x0][0x190], RZ ;  /* 0x000064001a007a24 */ /* 0x000fe200078e02ff */
[----:B------:R-:W-:Y:S04]  /*112f0*/  STL [R1+0x1f4], R28 ;  /* 0x0001f41c01007387 */ /* 0x000fe80000100800 */
[----:B------:R-:W-:Y:S04]  /*11300*/  STL [R1+0x230], R27 ;  /* 0x0002301b01007387 */ /* 0x000fe80000100800 */
[----:B------:R0:W-:Y:S04]  /*11310*/  STL [R1+0x234], R22 ;  /* 0x0002341601007387 */ /* 0x0001e80000100800 */
[----:B------:R1:W-:Y:S01]  /*11320*/  STL [R1+0x23c], R0 ;  /* 0x00023c0001007387 */ /* 0x0003e20000100800 */
[----:B0-----:R-:W-:-:S03]  /*11330*/  IMAD R22, R24, c[0x0][0x190], RZ ;  /* 0x0000640018167a24 */ /* 0x001fc600078e02ff */
[----:B------:R-:W-:Y:S01]  /*11340*/  STL [R1+0x250], R25 ;  /* 0x0002501901007387 */ /* 0x000fe20000100800 */
[----:B-1----:R-:W-:-:S03]  /*11350*/  IMAD R0, R23, c[0x0][0x190], RZ ;  /* 0x0000640017007a24 */ /* 0x002fc600078e02ff */
[----:B------:R-:W-:Y:S04]  /*11360*/  STL [R1+0x27c], R22 ;  /* 0x00027c1601007387 */ /* 0x000fe80000100800 */
[----:B------:R0:W-:Y:S04]  /*11370*/  STL [R1+0x280], R0 ;  /* 0x0002800001007387 */ /* 0x0001e80000100800 */
[----:B------:R-:W-:Y:S01]  /*11380*/  STL [R1+0x2dc], R21 ;  /* 0x0002dc1501007387 */ /* 0x000fe20000100800 */
[----:B0-----:R-:W-:-:S03]  /*11390*/  IMAD R0, R18, c[0x0][0x190], RZ ;  /* 0x0000640012007a24 */ /* 0x001fc600078e02ff */
        /* <DEDUP_REMOVED lines=557> */
[----:B----4-:R-:W-:Y:S02]  /*13670*/  IMAD R22, R22, c[0x0][0x190], RZ ;  /* 0x0000640016167a24 */ /* 0x010fe400078e02ff */
        /* <DEDUP_REMOVED lines=25> */
[----:B--2---:R-:W-:-:S05]  /*13810*/  IMAD R28, R28, c[0x0][0x190], RZ ;  /* 0x000064001c1c7a24 */ /* 0x004fca00078e02ff */
        /* <DEDUP_REMOVED lines=55> */
[----:B0-----:R-:W4:Y:S01]  /*13b90*/  LDL.LU R20, [R1+0xcf0] ;  /* 0x000cf00001147983 */ /* 0x001f220000300800 */
[----:B------:R-:W-:-:S05]  /*13ba0*/  IMAD R0, R0, c[0x0][0x190], RZ ;  /* 0x0000640000007a24 */ /* 0x000fca00078e02ff */
[----:B------:R0:W-:Y:S01]  /*13bb0*/  STL [R1+0x4], R0 ;  /* 0x0000040001007387 */ /* 0x0001e20000100800 */
[----:B--2---:R-:W-:Y:S02]  /*13bc0*/  IMAD R12, R12, c[0x0][0x190], RZ ;  /* 0x000064000c0c7a24 */ /* 0x004fe400078e02ff */
[----:B---3--:R-:W-:Y:S02]  /*13bd0*/  IMAD R9, R9, c[0x0][0x190], RZ ;  /* 0x0000640009097a24 */ /* 0x008fe400078e02ff */
[----:B----4-:R-:W-:Y:S02]  /*13be0*/  IMAD R8, R8, c[0x0][0x190], RZ ;  /* 0x0000640008087a24 */ /* 0x010fe400078e02ff */
        /* <DEDUP_REMOVED lines=12> */
[----:B0-----:R-:W-:Y:S02]  /*13cb0*/  IMAD R0, R20, c[0x0][0x190], RZ ;  /* 0x0000640014007a24 */ /* 0x001fe400078e02ff */
[----:B------:R-:W2:Y:S04]  /*13cc0*/  LDL.LU R20, [R1+0xcec] ;  /* 0x000cec0001147983 */ /* 0x000ea80000300800 */
[----:B------:R-:W-:Y:S04]  /*13cd0*/  STL [R1+0xcac], R0 ;  /* 0x000cac0001007387 */ /* 0x000fe80000100800 */
[----:B------:R-:W-:Y:S04]  /*13ce0*/  STL [R1+0xca8], R29 ;  /* 0x000ca81d01007387 */ /* 0x000fe80000100800 */
[----:B------:R-:W-:Y:S04]  /*13cf0*/  STL [R1+0xca4], R11 ;  /* 0x000ca40b01007387 */ /* 0x000fe80000100800 */
        /* <DEDUP_REMOVED lines=26> */
[----:B------:R-:W-:-:S02]  /*13ea0*/  IMAD R15, R15, c[0x0][0x190], RZ ;  /* 0x000064000f0f7a24 */ /* 0x000fc400078e02ff */
[----:B------:R-:W-:Y:S02]  /*13eb0*/  IMAD R18, R18, c[0x0][0x190], RZ ;  /* 0x0000640012127a24 */ /* 0x000fe400078e02ff */
[----:B------:R-:W-:Y:S02]  /*13ec0*/  IMAD R19, R19, c[0x0][0x190], RZ ;  /* 0x0000640013137a24 */ /* 0x000fe400078e02ff */
[----:B------:R-:W-:Y:S01]  /*13ed0*/  IMAD R21, R21, c[0x0][0x190], RZ ;  /* 0x0000640015157a24 */ /* 0x000fe200078e02ff */
[----:B------:R2:W-:Y:S01]  /*13ee0*/  STL [R1+0xcd4], R15 ;  /* 0x000cd40f01007387 */ /* 0x0005e20000100800 */
[----:B------:R-:W-:Y:S02]  /*13ef0*/  IMAD R23, R23, c[0x0][0x190], RZ ;  /* 0x0000640017177a24 */ /* 0x000fe400078e02ff */
[----:B------:R-:W-:Y:S01]  /*13f00*/  IMAD R24, R24, c[0x0][0x190], RZ ;  /* 0x0000640018187a24 */ /* 0x000fe200078e02ff */
[----:B------:R-:W-:Y:S04]  /*13f10*/  STL [R1+0xcd8], R18 ;  /* 0x000cd81201007387 */ /* 0x000fe80000100800 */
[----:B------:R-:W-:Y:S04]  /*13f20*/  STL [R1+0xcdc], R19 ;  /* 0x000cdc1301007387 */ /* 0x000fe80000100800 */
[----:B------:R-:W-:Y:S04]  /*13f30*/  STL [R1+0xce0], R21 ;  /* 0x000ce01501007387 */ /* 0x000fe80000100800 */
[----:B------:R-:W-:Y:S04]  /*13f40*/  STL [R1+0xce4], R23 ;  /* 0x000ce41701007387 */ /* 0x000fe80000100800 */
[----:B------:R-:W-:Y:S04]  /*13f50*/  STL [R1+0xce8], R24 ;  /* 0x000ce81801007387 */ /* 0x000fe80000100800 */
[----:B------:R-:W4:Y:S01]  /*13f60*/  LDL.LU R11, [R1+0x14c] ;  /* 0x00014c00010b7983 */ /* 0x000f220000300800 */
[----:B--2---:R-:W-:-:S05]  /*13f70*/  LEA R15, P3, R28, R20, 0x1 ;  /* 0x000000141c0f7211 */ /* 0x004fca00078608ff */
[----:B------:R-:W-:Y:S01]  /*13f80*/  STL [R1+0x444], R15 ;  /* 0x0004440f01007387 */ /* 0x000fe20000100800 */
[----:B---3--:R-:W-:-:S05]  /*13f90*/  LEA R0, P2, R13, R20, 0x1 ;  /* 0x000000140d007211 */ /* 0x008fca00078408ff */
[----:B------:R0:W-:Y:S04]  /*13fa0*/  STL [R1+0x44c], R0 ;  /* 0x00044c0001007387 */ /* 0x0001e80000100800 */
[----:B0-----:R-:W2:Y:S01]  /*13fb0*/  LDL.LU R0, [R1+0x1dc] ;  /* 0x0001dc0001007983 */ /* 0x001ea20000300800 */
[-C--:B----4-:R-:W-:Y:S02]  /*13fc0*/  LEA R19, P5, R6, R20.reuse, 0x1 ;  /* 0x0000001406137211 */ /* 0x090fe400078a08ff */
[-C--:B------:R-:W-:Y:S02]  /*13fd0*/  LEA R15, P0, R9, R20.reuse, 0x1 ;  /* 0x00000014090f7211 */ /* 0x080fe400078008ff */
[----:B------:R-:W-:-:S05]  /*13fe0*/  LEA R18, P1, R12, R20, 0x1 ;  /* 0x000000140c127211 */ /* 0x000fca00078208ff */
[----:B------:R0:W-:Y:S04]  /*13ff0*/  STL [R1+0x454], R18 ;  /* 0x0004541201007387 */ /* 0x0001e80000100800 */
[----:B------:R1:W-:Y:S04]  /*14000*/  STL [R1+0x45c], R15 ;  /* 0x00045c0f01007387 */ /* 0x0003e80000100800 */
[----:B------:R-:W3:Y:S01]  /*14010*/  LDL.LU R29, [R1+0x1e4] ;  /* 0x0001e400011d7983 */ /* 0x000ee20000300800 */
[-C--:B0-----:R-:W-:Y:S02]  /*14020*/  LEA R18, P4, R8, R20.reuse, 0x1 ;  /* 0x0000001408127211 */ /* 0x081fe400078808ff */
[----:B-1----:R-:W-:-:S03]  /*14030*/  LEA R15, P6, R7, R20, 0x1 ;  /* 0x00000014070f7211 */ /* 0x002fc600078c08ff */
[----:B------:R0:W-:Y:S04]  /*14040*/  STL [R1+0x464], R18 ;  /* 0x0004641201007387 */ /* 0x0001e80000100800 */
[----:B------:R1:W-:Y:S01]  /*14050*/  STL [R1+0x46c], R15 ;  /* 0x00046c0f01007387 */ /* 0x0003e20000100800 */
[----:B0-----:R-:W-:-:S03]  /*14060*/  LEA.HI.X.SX32 R18, R28, R22, 0x1, P3 ;  /* 0x000000161c127211 */ /* 0x001fc600018f0eff */
[----:B-1----:R-:W4:Y:S04]  /*14070*/  LDL.LU R15, [R1+0x1f4] ;  /* 0x0001f400010f7983 */ /* 0x002f280000300800 */
[----:B------:R-:W-:Y:S04]  /*14080*/  STL [R1+0x474], R19 ;  /* 0x0004741301007387 */ /* 0x000fe80000100800 */
[----:B------:R0:W-:Y:S02]  /*14090*/  STL [R1+0x440], R18 ;  /* 0x0004401201007387 */ /* 0x0001e40000100800 */
[----:B0-----:R-:W-:-:S02]  /*140a0*/  LEA.HI.X.SX32 R18, R13, R22, 0x1, P2 ;  /* 0x000000160d127211 */ /* 0x001fc400010f0eff */
[----:B------:R-:W4:Y:S01]  /*140b0*/  LDL.LU R13, [R1+0x230] ;  /* 0x00023000010d7983 */ /* 0x000f220000300800 */
[----:B------:R-:W-:-:S05]  /*140c0*/  LEA R19, P3, R5, R20, 0x1 ;  /* 0x0000001405137211 */ /* 0x000fca00078608ff */
[----:B------:R-:W-:Y:S04]  /*140d0*/  STL [R1+0x47c], R19 ;  /* 0x00047c1301007387 */ /* 0x000fe80000100800 */
[----:B------:R0:W-:Y:S02]  /*140e0*/  STL [R1+0x448], R18 ;  /* 0x0004481201007387 */ /* 0x0001e40000100800 */
[----:B0-----:R-:W-:Y:S02]  /*140f0*/  LEA.HI.X.SX32 R18, R12, R22, 0x1, P1 ;  /* 0x000000160c127211 */ /* 0x001fe400008f0eff */
        /* <DEDUP_REMOVED lines=12> */
[----:B------:R0:W-:Y:S04]  /*141c0*/  STL [R1+0x494], R19 ;  /* 0x0004941301007387 */ /* 0x0001e80000100800 */
[----:B------:R1:W-:Y:S01]  /*141d0*/  STL [R1+0x460], R18 ;  /* 0x0004601201007387 */ /* 0x0003e20000100800 */
[----:B0-----:R-:W-:Y:S02]  /*141e0*/  LEA R19, P4, R17, R20, 0x1 ;  /* 0x0000001411137211 */ /* 0x001fe400078808ff */
[-C--:B-1----:R-:W-:Y:S02]  /*141f0*/  LEA.HI.X.SX32 R18, R7, R22.reuse, 0x1, P6 ;  /* 0x0000001607127211 */ /* 0x082fe400030f0eff */
[----:B------:R-:W4:Y:S04]  /*14200*/  LDL.LU R7, [R1+0x27c] ;  /* 0x00027c0001077983 */ /* 0x000f280000300800 */
        /* <DEDUP_REMOVED lines=13> */
[----:B-1----:R-:W-:Y:S02]  /*142e0*/  LEA.HI.X.SX32 R18, R4, R22, 0x1, P2 ;  /* 0x0000001604127211 */ /* 0x002fe400010f0eff */
[----:B------:R-:W4:Y:S04]  /*142f0*/  LDL.LU R4, [R1+0x3a4] ;  /* 0x0003a40001047983 */ /* 0x000f280000300800 */
[----:B------:R2:W-:Y:S04]  /*14300*/  STL [R1+0x4b4], R19 ;  /* 0x0004b41301007387 */ /* 0x0005e80000100800 */
[----:B------:R0:W-:Y:S01]  /*14310*/  STL [R1+0x480], R18 ;  /* 0x0004801201007387 */ /* 0x0001e20000100800 */
[----:B--2---:R-:W-:-:S02]  /*14320*/  LEA R19, P2, R0, R20, 0x1 ;  /* 0x0000001400137211 */ /* 0x004fc400078408ff */
[-C--:B0-----:R-:W-:Y:S02]  /*14330*/  LEA.HI.X.SX32 R18, R3, R22.reuse, 0x1, P1 ;  /* 0x0000001603127211 */ /* 0x081fe400008f0eff */
[----:B------:R-:W2:Y:S04]  /*14340*/  LDL.LU R3, [R1+0x3a0] ;  /* 0x0003a00001037983 */ /* 0x000ea80000300800 */
[----:B------:R-:W-:Y:S04]  /*14350*/  STL [R1+0x4bc], R19 ;  /* 0x0004bc1301007387 */ /* 0x000fe80000100800 */
[----:B------:R0:W-:Y:S02]  /*14360*/  STL [R1+0x488], R18 ;  /* 0x0004881201007387 */ /* 0x0001e40000100800 */
[----:B0-----:R-:W-:-:S02]  /*14370*/  LEA.HI.X.SX32 R18, R10, R22, 0x1, P0 ;  /* 0x000000160a127211 */ /* 0x001fc400000f0eff */
[----:B------:R-:W2:Y:S01]  /*14380*/  LDL.LU R10, [R1+0x39c] ;  /* 0x00039c00010a7983 */ /* 0x000ea20000300800 */
[----:B---3--:R-:W-:-:S05]  /*14390*/  LEA R19, P1, R29, R20, 0x1 ;  /* 0x000000141d137211 */ /* 0x008fca00078208ff */
[----:B------:R-:W-:Y:S04]  /*143a0*/  STL [R1+0x4c4], R19 ;  /* 0x0004c41301007387 */ /* 0x000fe80000100800 */
[----:B------:R0:W-:Y:S02]  /*143b0*/  STL [R1+0x490], R18 ;  /* 0x0004901201007387 */ /* 0x0001e40000100800 */
[----:B0-----:R-:W-:Y:S02]  /*143c0*/  LEA.HI.X.SX32 R18, R17, R22, 0x1, P4 ;  /* 0x0000001611127211 */ /* 0x001fe400020f0eff */
[----:B------:R-:W3:Y:S01]  /*143d0*/  LDL.LU R17, [R1+0x398] ;  /* 0x0003980001117983 */ /* 0x000ee20000300800 */
[----:B----4-:R-:W-:-:S05]  /*143e0*/  LEA R19, P0, R15, R20, 0x1 ;  /* 0x000000140f137211 */ /* 0x010fca00078008ff */
        /* <DEDUP_REMOVED lines=42> */
[----:B--2---:R-:W-:Y:S02]  /*14690*/  LEA R19, P6, R3, R20, 0x1 ;  /* 0x0000001403137211 */ /* 0x004fe400078c08ff */
[----:B0-----:R-:W-:Y:S02]  /*146a0*/  LEA.HI.X.SX32 R18, R9, R22, 0x1, P5 ;  /* 0x0000001609127211 */ /* 0x001fe400028f0eff */
[----:B------:R-:W2:Y:S04]  /*146b0*/  LDL.LU R9, [R1+0x374] ;  /* 0x0003740001097983 */ /* 0x000ea80000300800 */
[----:B------:R0:W-:Y:S04]  /*146c0*/  STL [R1+0x514], R19 ;  /* 0x0005141301007387 */ /* 0x0001e80000100800 */
[----:B------:R1:W-:Y:S01]  /*146d0*/  STL [R1+0x4e0], R18 ;  /* 0x0004e01201007387 */ /* 0x0003e20000100800 */
[----:B0-----:R-:W-:-:S02]  /*146e0*/  LEA R19, P5, R10, R20, 0x1 ;  /* 0x000000140a137211 */ /* 0x001fc400078a08ff */
[-C--:B-1----:R-:W-:Y:S02]  /*146f0*/  LEA.HI.X.SX32 R18, R8, R22.reuse, 0x1, P3 ;  /* 0x0000001608127211 */ /* 0x082fe400018f0eff */
        /* <DEDUP_REMOVED lines=11> */
[----:B------:R-:W-:Y:S04]  /*147b0*/  STL [R1+0x52c], R19 ;  /* 0x00052c1301007387 */ /* 0x000fe80000100800 */
[----:B------:R0:W-:Y:S02]  /*147c0*/  STL [R1+0x4f8], R18 ;  /* 0x0004f81201007387 */ /* 0x0001e40000100800 */
[----:B0-----:R-:W-:Y:S02]  /*147d0*/  LEA.HI.X.SX32 R18, R5, R22, 0x1, P0 ;  /* 0x0000001605127211 */ /* 0x001fe400000f0eff */
[----:B------:R-:W-:Y:S01]  /*147e0*/  LEA R19, P1, R14, R20, 0x1 ;  /* 0x000000140e137211 */ /* 0x000fe200078208ff */
        /* <DEDUP_REMOVED lines=35> */
[----:B--2---:R-:W-:-:S05]  /*14a20*/  LEA R19, P1, R9, R20, 0x1 ;  /* 0x0000001409137211 */ /* 0x004fca00078208ff */
[----:B------:R0:W-:Y:S04]  /*14a30*/  STL [R1+0x56c], R19 ;  /* 0x00056c1301007387 */ /* 0x0001e80000100800 */
[----:B------:R1:W-:Y:S01]  /*14a40*/  STL [R1+0x538], R18 ;  /* 0x0005381201007387 */ /* 0x0003e20000100800 */
[----:B0-----:R-:W-:Y:S02]  /*14a50*/  LEA R19, P0, R8, R20, 0x1 ;  /* 0x0000001408137211 */ /* 0x001fe400078008ff */
[----:B-1----:R-:W-:Y:S02]  /*14a60*/  LEA.HI.X.SX32 R18, R0, R22, 0x1, P4 ;  /* 0x0000001600127211 */ /* 0x002fe400020f0eff */
        /* <DEDUP_REMOVED lines=116> */
[----:B------:R-:W-:Y:S04]  /*151b0*/  STL [R1+0x62c], R19 ;  /* 0x00062c1301007387 */ /* 0x000fe80000100800 */
[----:B------:R0:W-:Y:S02]  /*151c0*/  STL [R1+0x5f8], R18 ;  /* 0x0005f81201007387 */ /* 0x0001e40000100800 */
[----:B0-----:R-:W-:Y:S02]  /*151d0*/  LEA.HI.X.SX32 R18, R7, R22, 0x1, P3 ;  /* 0x0000001607127211 */ /* 0x001fe400018f0eff */
[----:B------:R-:W-:Y:S01]  /*151e0*/  LEA R19, P5, R17, R20, 0x1 ;  /* 0x0000001411137211 */ /* 0x000fe200078a08ff */
[----:B------:R-:W2:Y:S04]  /*151f0*/  LDL.LU R7, [R1+0x2e4] ;  /* 0x0002e40001077983 */ /* 0x000ea80000300800 */
[----:B------:R-:W-:Y:S04]  /*15200*/  STL [R1+0x634], R19 ;  /* 0x0006341301007387 */ /* 0x000fe80000100800 */
[----:B------:R0:W-:Y:S02]  /*15210*/  STL [R1+0x600], R18 ;  /* 0x0006001201007387 */ /* 0x0001e40000100800 */
[----:B0-----:R-:W-:-:S02]  /*15220*/  LEA.HI.X.SX32 R18, R6, R22, 0x1, P2 ;  /* 0x0000001606127211 */ /* 0x001fc400010f0eff */
[----:B------:R-:W-:Y:S01]  /*15230*/  LEA R19, P3, R16, R20, 0x1 ;  /* 0x0000001410137211 */ /* 0x000fe200078608ff */
        /* <DEDUP_REMOVED lines=472> */
[----:B------:R0:W-:Y:S01]  /*16fc0*/  STL [R1+0x8f8], R18 ;  /* 0x0008f81201007387 */ /* 0x0001e20000100800 */
[-C--:B------:R-:W-:Y:S02]  /*16fd0*/  LEA.HI.X.SX32 R15, R15, R22.reuse, 0x1, P5 ;  /* 0x000000160f0f7211 */ /* 0x080fe400028f0eff */
[----:B0-----:R-:W-:Y:S02]  /*16fe0*/  LEA.HI.X.SX32 R18, R29, R22, 0x1, P6 ;  /* 0x000000161d127211 */ /* 0x001fe400030f0eff */
[-C--:B------:R-:W-:Y:S01]  /*16ff0*/  LEA R19, P4, R7, R20.reuse, 0x1 ;  /* 0x0000001407137211 */ /* 0x080fe200078808ff */
[----:B------:R-:W2:Y:S04]  /*17000*/  LDL.LU R29, [R1+0x124] ;  /* 0x00012400011d7983 */ /* 0x000ea80000300800 */
[----:B------:R-:W-:Y:S04]  /*17010*/  STL [R1+0x934], R19 ;  /* 0x0009341301007387 */ /* 0x000fe80000100800 */
[----:B------:R0:W-:Y:S04]  /*17020*/  STL [R1+0x900], R18 ;  /* 0x0009001201007387 */ /* 0x0001e80000100800 */
[----:B0-----:R-:W2:Y:S01]  /*17030*/  LDL.LU R18, [R1+0x120] ;  /* 0x0001200001127983 */ /* 0x001ea20000300800 */
[----:B------:R-:W-:-:S05]  /*17040*/  LEA R19, P6, R6, R20, 0x1 ;  /* 0x0000001406137211 */ /* 0x000fca00078c08ff */
[----:B------:R-:W-:Y:S04]  /*17050*/  STL [R1+0x93c], R19 ;  /* 0x00093c1301007387 */ /* 0x000fe80000100800 */
[----:B------:R0:W-:Y:S02]  /*17060*/  STL [R1+0x908], R15 ;  /* 0x0009080f01007387 */ /* 0x0001e40000100800 */
[-C--:B0-----:R-:W-:Y:S02]  /*17070*/  LEA.HI.X.SX32 R15, R13, R22.reuse, 0x1, P3 ;  /* 0x000000160d0f7211 */ /* 0x081fe400018f0eff */
[----:B------:R-:W2:Y:S01]  /*17080*/  LDL.LU R13, [R1+0x118] ;  /* 0x00011800010d7983 */ /* 0x000ea20000300800 */
[-C--:B------:R-:W-:Y:S02]  /*17090*/  LEA.HI.X.SX32 R12, R12, R22.reuse, 0x1, P2 ;  /* 0x000000160c0c7211 */ /* 0x080fe400010f0eff */
[----:B------:R-:W-:-:S02]  /*170a0*/  LEA.HI.X.SX32 R9, R9, R22, 0x1, P1 ;  /* 0x0000001609097211 */ /* 0x000fc400008f0eff */
[----:B------:R-:W-:Y:S02]  /*170b0*/  LEA.HI.X.SX32 R8, R8, R22, 0x1, P0 ;  /* 0x0000001608087211 */ /* 0x000fe400000f0eff */
[----:B---3--:R-:W-:-:S05]  /*170c0*/  LEA R19, P5, R5, R20, 0x1 ;  /* 0x0000001405137211 */ /* 0x008fca00078a08ff */
[----:B------:R-:W-:Y:S04]  /*170d0*/  STL [R1+0x944], R19 ;  /* 0x0009441301007387 */ /* 0x000fe80000100800 */
[----:B------:R0:W-:Y:S04]  /*170e0*/  STL [R1+0x910], R15 ;  /* 0x0009100f01007387 */ /* 0x0001e80000100800 */
[----:B0-----:R-:W3:Y:S01]  /*170f0*/  LDL.LU R15, [R1+0x110] ;  /* 0x00011000010f7983 */ /* 0x001ee20000300800 */
[----:B----4-:R-:W-:-:S05]  /*17100*/  LEA R19, P3, R4, R20, 0x1 ;  /* 0x0000001404137211 */ /* 0x010fca00078608ff */
[----:B------:R-:W-:Y:S04]  /*17110*/  STL [R1+0x94c], R19 ;  /* 0x00094c1301007387 */ /* 0x000fe80000100800 */
[----:B------:R0:W-:Y:S04]  /*17120*/  STL [R1+0x918], R12 ;  /* 0x0009180c01007387 */ /* 0x0001e80000100800 */
[----:B0-----:R-:W4:Y:S01]  /*17130*/  LDL.LU R12, [R1+0x108] ;  /* 0x00010800010c7983 */ /* 0x001f220000300800 */
[----:B------:R-:W-:-:S05]  /*17140*/  LEA R19, P2, R3, R20, 0x1 ;  /* 0x0000001403137211 */ /* 0x000fca00078408ff */
[----:B------:R-:W-:Y:S04]  /*17150*/  STL [R1+0x954], R19 ;  /* 0x0009541301007387 */ /* 0x000fe80000100800 */
[----:B------:R0:W-:Y:S04]  /*17160*/  STL [R1+0x920], R9 ;  /* 0x0009200901007387 */ /* 0x0001e80000100800 */
[----:B0-----:R-:W4:Y:S01]  /*17170*/  LDL.LU R9, [R1+0x104] ;  /* 0x0001040001097983 */ /* 0x001f220000300800 */
[----:B------:R-:W-:-:S05]  /*17180*/  LEA R19, P1, R10, R20, 0x1 ;  /* 0x000000140a137211 */ /* 0x000fca00078208ff */
[----:B------:R-:W-:Y:S04]  /*17190*/  STL [R1+0x95c], R19 ;  /* 0x00095c1301007387 */ /* 0x000fe80000100800 */
[----:B------:R0:W-:Y:S01]  /*171a0*/  STL [R1+0x928], R8 ;  /* 0x0009280801007387 */ /* 0x0001e20000100800 */
[----:B------:R-:W-:-:S03]  /*171b0*/  LEA.HI.X.SX32 R7, R7, R22, 0x1, P4 ;  /* 0x0000001607077211 */ /* 0x000fc600020f0eff */
        /* <DEDUP_REMOVED lines=11> */
[----:B------:R-:W-:Y:S02]  /*17270*/  LEA R19, P6, R14, R20, 0x1 ;  /* 0x000000140e137211 */ /* 0x000fe400078c08ff */
[----:B------:R-:W-:-:S03]  /*17280*/  LEA.HI.X.SX32 R4, R4, R22, 0x1, P3 ;  /* 0x0000001604047211 */ /* 0x000fc600018f0eff */
        /* <DEDUP_REMOVED lines=10> */
[----:B------:R0:W-:Y:S04]  /*17330*/  STL [R1+0x950], R3 ;  /* 0x0009500301007387 */ /* 0x0001e80000100800 */
[----:B0-----:R-:W4:Y:S01]  /*17340*/  LDL.LU R3, [R1+0xe8] ;  /* 0x0000e80001037983 */ /* 0x001f220000300800 */
[----:B------:R-:W-:Y:S02]  /*17350*/  LEA.HI.X.SX32 R10, R10, R22, 0x1, P1 ;  /* 0x000000160a0a7211 */ /* 0x000fe400008f0eff */
[----:B--2---:R-:W-:-:S02]  /*17360*/  LEA R19, P2, R29, R20, 0x1 ;  /* 0x000000141d137211 */ /* 0x004fc400078408ff */
[----:B------:R-:W-:-:S03]  /*17370*/  LEA.HI.X.SX32 R17, R17, R22, 0x1, P0 ;  /* 0x0000001611117211 */ /* 0x000fc600000f0eff */
[----:B------:R0:W-:Y:S04]  /*17380*/  STL [R1+0x98c], R19 ;  /* 0x00098c1301007387 */ /* 0x0001e80000100800 */
[----:B------:R1:W-:Y:S01]  /*17390*/  STL [R1+0x958], R10 ;  /* 0x0009580a01007387 */ /* 0x0003e20000100800 */
[----:B0-----:R-:W-:-:S03]  /*173a0*/  LEA R19, P1, R18, R20, 0x1 ;  /* 0x0000001412137211 */ /* 0x001fc600078208ff */
[----:B-1----:R-:W2:Y:S04]  /*173b0*/  LDL.LU R10, [R1+0xe4] ;  /* 0x0000e400010a7983 */ /* 0x002ea80000300800 */
[----:B------:R-:W-:Y:S04]  /*173c0*/  STL [R1+0x994], R19 ;  /* 0x0009941301007387 */ /* 0x000fe80000100800 */
[----:B------:R0:W-:Y:S01]  /*173d0*/  STL [R1+0x960], R17 ;  /* 0x0009601101007387 */ /* 0x0001e20000100800 */
[----:B------:R-:W-:-:S03]  /*173e0*/  LEA.HI.X.SX32 R16, R16, R22, 0x1, P4 ;  /* 0x0000001610107211 */ /* 0x000fc600020f0eff */
[----:B0-----:R-:W2:Y:S01]  /*173f0*/  LDL.LU R17, [R1+0xe0] ;  /* 0x0000e00001117983 */ /* 0x001ea20000300800 */
[----:B------:R-:W-:-:S05]  /*17400*/  LEA R19, P0, R13, R20, 0x1 ;  /* 0x000000140d137211 */ /* 0x000fca00078008ff */
[----:B------:R-:W-:Y:S04]  /*17410*/  STL [R1+0x99c], R19 ;  /* 0x00099c1301007387 */ /* 0x000fe80000100800 */
[----:B------:R0:W-:Y:S04]  /*17420*/  STL [R1+0x968], R16 ;  /* 0x0009681001007387 */ /* 0x0001e80000100800 */
[----:B0-----:R-:W2:Y:S01]  /*17430*/  LDL.LU R16, [R1+0xdc] ;  /* 0x0000dc0001107983 */ /* 0x001ea20000300800 */
[----:B------:R-:W-:Y:S02]  /*17440*/  LEA.HI.X.SX32 R21, R14, R22, 0x1, P6 ;  /* 0x000000160e157211 */ /* 0x000fe400030f0eff */
[----:B---3--:R-:W-:-:S05]  /*17450*/  LEA R19, P4, R15, R20, 0x1 ;  /* 0x000000140f137211 */ /* 0x008fca00078808ff */
[----:B------:R-:W-:Y:S04]  /*17460*/  STL [R1+0x9a4], R19 ;  /* 0x0009a41301007387 */ /* 0x000fe80000100800 */
[----:B------:R-:W3:Y:S04]  /*17470*/  LDL.LU R14, [R1+0xd8] ;  /* 0x0000d800010e7983 */ /* 0x000ee80000300800 */
[----:B------:R0:W-:Y:S02]  /*17480*/  STL [R1+0x970], R21 ;  /* 0x0009701501007387 */ /* 0x0001e40000100800 */
[----:B0-----:R-:W-:-:S02]  /*17490*/  LEA.HI.X.SX32 R21, R11, R22, 0x1, P5 ;  /* 0x000000160b157211 */ /* 0x001fc400028f0eff */
[----:B----4-:R-:W-:-:S05]  /*174a0*/  LEA R19, P6, R12, R20, 0x1 ;  /* 0x000000140c137211 */ /* 0x010fca00078c08ff */
[----:B------:R0:W-:Y:S04]  /*174b0*/  STL [R1+0x9ac], R19 ;  /* 0x0009ac1301007387 */ /* 0x0001e80000100800 */
[----:B------:R-:W4:Y:S04]  /*174c0*/  LDL.LU R11, [R1+0xd0] ;  /* 0x0000d000010b7983 */ /* 0x000f280000300800 */
[----:B------:R1:W-:Y:S01]  /*174d0*/  STL [R1+0x978], R21 ;  /* 0x0009781501007387 */ /* 0x0003e20000100800 */
[----:B0-----:R-:W-:Y:S02]  /*174e0*/  LEA R19, P5, R9, R20, 0x1 ;  /* 0x0000001409137211 */ /* 0x001fe400078a08ff */
[----:B-1----:R-:W-:-:S03]  /*174f0*/  LEA.HI.X.SX32 R21, R0, R22, 0x1, P3 ;  /* 0x0000001600157211 */ /* 0x002fc600018f0eff */
        /* <DEDUP_REMOVED lines=9> */
[----:B-1----:R-:W-:-:S02]  /*17590*/  LEA.HI.X.SX32 R21, R18, R22, 0x1, P1 ;  /* 0x0000001612157211 */ /* 0x002fc400008f0eff */
[----:B------:R-:W-:Y:S01]  /*175a0*/  LEA.HI.X.SX32 R18, R13, R22, 0x1, P0 ;  /* 0x000000160d127211 */ /* 0x000fe200000f0eff */
[----:B------:R0:W-:Y:S04]  /*175b0*/  STL [R1+0x9c4], R19 ;  /* 0x0009c41301007387 */ /* 0x0001e80000100800 */
[----:B------:R-:W-:Y:S04]  /*175c0*/  STL [R1+0x990], R21 ;  /* 0x0009901501007387 */ /* 0x000fe80000100800 */
[----:B------:R-:W4:Y:S01]  /*175d0*/  LDL.LU R13, [R1+0xc0] ;  /* 0x0000c000010d7983 */ /* 0x000f220000300800 */
[----:B0-----:R-:W-:-:S05]  /*175e0*/  LEA R19, P1, R6, R20, 0x1 ;  /* 0x0000001406137211 */ /* 0x001fca00078208ff */
[----:B------:R0:W-:Y:S04]  /*175f0*/  STL [R1+0x9cc], R19 ;  /* 0x0009cc1301007387 */ /* 0x0001e80000100800 */
[----:B------:R1:W-:Y:S04]  /*17600*/  STL [R1+0x998], R18 ;  /* 0x0009981201007387 */ /* 0x0003e80000100800 */
[----:B0-----:R-:W4:Y:S01]  /*17610*/  LDL.LU R19, [R1+0xbc] ;  /* 0x0000bc0001137983 */ /* 0x001f220000300800 */
[----:B-1----:R-:W-:Y:S02]  /*17620*/  LEA.HI.X.SX32 R18, R15, R22, 0x1, P4 ;  /* 0x000000160f127211 */ /* 0x002fe400020f0eff */
[----:B------:R-:W-:-:S02]  /*17630*/  LEA R21, P0, R5, R20, 0x1 ;  /* 0x0000001405157211 */ /* 0x000fc400078008ff */
[----:B------:R-:W-:-:S03]  /*17640*/  LEA.HI.X.SX32 R12, R12, R22, 0x1, P6 ;  /* 0x000000160c0c7211 */ /* 0x000fc600030f0eff */
[----:B------:R-:W-:Y:S04]  /*17650*/  STL [R1+0x9d4], R21 ;  /* 0x0009d41501007387 */ /* 0x000fe80000100800 */
[----:B------:R0:W-:Y:S04]  /*17660*/  STL [R1+0x9a0], R18 ;  /* 0x0009a01201007387 */ /* 0x0001e80000100800 */
[----:B0-----:R-:W4:Y:S01]  /*17670*/  LDL.LU R18, [R1+0xb8] ;  /* 0x0000b80001127983 */ /* 0x001f220000300800 */
[----:B------:R-:W-:-:S05]  /*17680*/  LEA R15, P4, R4, R20, 0x1 ;  /* 0x00000014040f7211 */ /* 0x000fca00078808ff */
[----:B------:R0:W-:Y:S04]  /*17690*/  STL [R1+0x9dc], R15 ;  /* 0x0009dc0f01007387 */ /* 0x0001e80000100800 */
[----:B------:R1:W-:Y:S04]  /*176a0*/  STL [R1+0x9a8], R12 ;  /* 0x0009a80c01007387 */ /* 0x0003e80000100800 */
[----:B0-----:R-:W4:Y:S01]  /*176b0*/  LDL.LU R15, [R1+0xb4] ;  /* 0x0000b400010f7983 */ /* 0x001f220000300800 */
[----:B-1----:R-:W-:Y:S02]  /*176c0*/  LEA.HI.X.SX32 R12, R9, R22, 0x1, P5 ;  /* 0x00000016090c7211 */ /* 0x002fe400028f0eff */
[----:B------:R-:W-:-:S05]  /*176d0*/  LEA R21, P6, R3, R20, 0x1 ;  /* 0x0000001403157211 */ /* 0x000fca00078c08ff */
[----:B------:R-:W-:Y:S04]  /*176e0*/  STL [R1+0x9e4], R21 ;  /* 0x0009e41501007387 */ /* 0x000fe80000100800 */
[----:B------:R0:W-:Y:S04]  /*176f0*/  STL [R1+0x9b0], R12 ;  /* 0x0009b00c01007387 */ /* 0x0001e80000100800 */
[----:B0-----:R-:W4:Y:S01]  /*17700*/  LDL.LU R12, [R1+0xb0] ;  /* 0x0000b000010c7983 */ /* 0x001f220000300800 */
[----:B--2---:R-:W-:Y:S02]  /*17710*/  LEA R9, P5, R10, R20, 0x1 ;  /* 0x000000140a097211 */ /* 0x004fe400078a08ff */
[----:B------:R-:W-:-:S03]  /*17720*/  LEA.HI.X.SX32 R8, R8, R22, 0x1, P3 ;  /* 0x0000001608087211 */ /* 0x000fc600018f0eff */
[----:B------:R0:W-:Y:S04]  /*17730*/  STL [R1+0x9ec], R9 ;  /* 0x0009ec0901007387 */ /* 0x0001e80000100800 */
[----:B------:R-:W-:Y:S01]  /*17740*/  STL [R1+0x9b8], R8 ;  /* 0x0009b80801007387 */ /* 0x000fe20000100800 */
[----:B------:R-:W-:Y:S02]  /*17750*/  LEA.HI.X.SX32 R7, R7, R22, 0x1, P2 ;  /* 0x0000001607077211 */ /* 0x000fe400010f0eff */
[----:B0-----:R-:W-:-:S05]  /*17760*/  LEA R9, P3, R17, R20, 0x1 ;  /* 0x0000001411097211 */ /* 0x001fca00078608ff */
[----:B------:R0:W-:Y:S04]  /*17770*/  STL [R1+0x9f4], R9 ;  /* 0x0009f40901007387 */ /* 0x0001e80000100800 */
[----:B0-----:R-:W2:Y:S01]  /*17780*/  LDL.LU R9, [R1+0xac] ;  /* 0x0000ac0001097983 */ /* 0x001ea20000300800 */
[----:B------:R-:W-:-:S03]  /*17790*/  LEA R8, P2, R16, R20, 0x1 ;  /* 0x0000001410087211 */ /* 0x000fc600078408ff */
[----:B------:R-:W-:Y:S04]  /*177a0*/  STL [R1+0x9c0], R7 ;  /* 0x0009c00701007387 */ /* 0x000fe80000100800 */
[----:B------:R0:W-:Y:S04]  /*177b0*/  STL [R1+0x9fc], R8 ;  /* 0x0009fc0801007387 */ /* 0x0001e80000100800 */
[----:B0-----:R-:W2:Y:S01]  /*177c0*/  LDL.LU R8, [R1+0xa8] ;  /* 0x0000a80001087983 */ /* 0x001ea20000300800 */
[----:B------:R-:W-:-:S05]  /*177d0*/  LEA.HI.X.SX32 R7, R6, R22, 0x1, P1 ;  /* 0x0000001606077211 */ /* 0x000fca00008f0eff */
[----:B------:R0:W-:Y:S01]  /*177e0*/  STL [R1+0x9c8], R7 ;  /* 0x0009c80701007387 */ /* 0x0001e20000100800 */
[-C--:B------:R-:W-:Y:S02]  /*177f0*/  LEA.HI.X.SX32 R5, R5, R22.reuse, 0x1, P0 ;  /* 0x0000001605057211 */ /* 0x080fe400000f0eff */
[----:B------:R-:W-:Y:S02]  /*17800*/  LEA.HI.X.SX32 R3, R3, R22, 0x1, P6 ;  /* 0x0000001603037211 */ /* 0x000fe400030f0eff */
[----:B---3--:R-:W-:-:S05]  /*17810*/  LEA R6, P1, R14, R20, 0x1 ;  /* 0x000000140e067211 */ /* 0x008fca00078208ff */
[----:B------:R-:W-:Y:S04]  /*17820*/  STL [R1+0xa04], R6 ;  /* 0x000a040601007387 */ /* 0x000fe80000100800 */
[----:B0-----:R-:W3:Y:S04]  /*17830*/  LDL.LU R7, [R1+0xa4] ;  /* 0x0000a40001077983 */ /* 0x001ee80000300800 */
[----:B------:R0:W-:Y:S02]  /*17840*/  STL [R1+0x9d0], R5 ;  /* 0x0009d00501007387 */ /* 0x0001e40000100800 */
[----:B0-----:R-:W-:-:S02]  /*17850*/  LEA.HI.X.SX32 R5, R4, R22, 0x1, P4 ;  /* 0x0000001604057211 */ /* 0x001fc400020f0eff */
[----:B----4-:R-:W-:-:S05]  /*17860*/  LEA R6, P0, R11, R20, 0x1 ;  /* 0x000000140b067211 */ /* 0x010fca00078008ff */
[----:B------:R0:W-:Y:S04]  /*17870*/  STL [R1+0xa0c], R6 ;  /* 0x000a0c0601007387 */ /* 0x0001e80000100800 */
[----:B0-----:R-:W4:Y:S01]  /*17880*/  LDL.LU R6, [R1+0xa0] ;  /* 0x0000a00001067983 */ /* 0x001f220000300800 */
[----:B------:R-:W-:-:S03]  /*17890*/  LEA R4, P4, R0, R20, 0x1 ;  /* 0x0000001400047211 */ /* 0x000fc600078808ff */
[----:B------:R0:W-:Y:S04]  /*178a0*/  STL [R1+0x9d8], R5 ;  /* 0x0009d80501007387 */ /* 0x0001e80000100800 */
[----:B------:R1:W-:Y:S04]  /*178b0*/  STL [R1+0xa14], R4 ;  /* 0x000a140401007387 */ /* 0x0003e80000100800 */
[----:B0-----:R-:W4:Y:S04]  /*178c0*/  LDL.LU R5, [R1+0x9c] ;  /* 0x00009c0001057983 */ /* 0x001f280000300800 */
[----:B------:R0:W-:Y:S01]  /*178d0*/  STL [R1+0x9e0], R3 ;  /* 0x0009e00301007387 */ /* 0x0001e20000100800 */
[----:B-1----:R-:W-:-:S05]  /*178e0*/  LEA R4, P6, R29, R20, 0x1 ;  /* 0x000000141d047211 */ /* 0x002fca00078c08ff */
[----:B------:R1:W-:Y:S01]  /*178f0*/  STL [R1+0xa1c], R4 ;  /* 0x000a1c0401007387 */ /* 0x0003e20000100800 */
[----:B0-----:R-:W-:-:S03]  /*17900*/  LEA.HI.X.SX32 R3, R10, R22, 0x1, P5 ;  /* 0x000000160a037211 */ /* 0x001fc600028f0eff */
[----:B-1----:R-:W4:Y:S01]  /*17910*/  LDL.LU R4, [R1+0x98] ;  /* 0x0000980001047983 */ /* 0x002f220000300800 */
[----:B------:R-:W-:-:S03]  /*17920*/  LEA.HI.X.SX32 R10, R17, R22, 0x1, P3 ;  /* 0x00000016110a7211 */ /* 0x000fc600018f0eff */
[----:B------:R0:W-:Y:S01]  /*17930*/  STL [R1+0x9e8], R3 ;  /* 0x0009e80301007387 */ /* 0x0001e20000100800 */
[----:B------:R-:W-:-:S03]  /*17940*/  LEA R21, P5, R13, R20, 0x1 ;  /* 0x000000140d157211 */ /* 0x000fc600078a08ff */
[----:B0-----:R-:W4:Y:S04]  /*17950*/  LDL.LU R3, [R1+0x94] ;  /* 0x0000940001037983 */ /* 0x001f280000300800 */
[----:B------:R-:W-:Y:S04]  /*17960*/  STL [R1+0xa24], R21 ;  /* 0x000a241501007387 */ /* 0x000fe80000100800 */
[----:B------:R0:W-:Y:S01]  /*17970*/  STL [R1+0x9f0], R10 ;  /* 0x0009f00a01007387 */ /* 0x0001e20000100800 */
[----:B------:R-:W-:-:S03]  /*17980*/  LEA.HI.X.SX32 R16, R16, R22, 0x1, P2 ;  /* 0x0000001610107211 */ /* 0x000fc600010f0eff */
[----:B0-----:R-:W4:Y:S01]  /*17990*/  LDL.LU R10, [R1+0x90] ;  /* 0x00009000010a7983 */ /* 0x001f220000300800 */
[----:B------:R-:W-:-:S05]  /*179a0*/  LEA R17, P3, R19, R20, 0x1 ;  /* 0x0000001413117211 */ /* 0x000fca00078608ff */
[----:B------:R0:W-:Y:S04]  /*179b0*/  STL [R1+0xa2c], R17 ;  /* 0x000a2c1101007387 */ /* 0x0001e80000100800 */
[----:B------:R1:W-:Y:S04]  /*179c0*/  STL [R1+0x9f8], R16 ;  /* 0x0009f81001007387 */ /* 0x0003e80000100800 */
[----:B0-----:R-:W4:Y:S01]  /*179d0*/  LDL.LU R17, [R1+0x8c] ;  /* 0x00008c0001117983 */ /* 0x001f220000300800 */
[----:B-1----:R-:W-:Y:S02]  /*179e0*/  LEA.HI.X.SX32 R16, R14, R22, 0x1, P1 ;  /* 0x000000160e107211 */ /* 0x002fe400008f0eff */
[----:B------:R-:W-:-:S05]  /*179f0*/  LEA R21, P2, R18, R20, 0x1 ;  /* 0x0000001412157211 */ /* 0x000fca00078408ff */
[----:B------:R0:W-:Y:S04]  /*17a00*/  STL [R1+0xa34], R21 ;  /* 0x000a341501007387 */ /* 0x0001e80000100800 */
[----:B------:R-:W4:Y:S01]  /*17a10*/  LDL.LU R14, [R1+0x88] ;  /* 0x00008800010e7983 */ /* 0x000f220000300800 */
[----:B0-----:R-:W-:-:S03]  /*17a20*/  LEA R21, P1, R15, R20, 0x1 ;  /* 0x000000140f157211 */ /* 0x001fc600078208ff */
[----:B------:R0:W-:Y:S04]  /*17a30*/  STL [R1+0xa00], R16 ;  /* 0x000a001001007387 */ /* 0x0001e80000100800 */
[----:B------:R1:W-:Y:S01]  /*17a40*/  STL [R1+0xa3c], R21 ;  /* 0x000a3c1501007387 */ /* 0x0003e20000100800 */
[----:B0-----:R-:W-:-:S03]  /*17a50*/  LEA.HI.X.SX32 R16, R11, R22, 0x1, P0 ;  /* 0x000000160b107211 */ /* 0x001fc600000f0eff */
[----:B------:R-:W4:Y:S04]  /*17a60*/  LDL.LU R11, [R1+0x84] ;  /* 0x00008400010b7983 */ /* 0x000f280000300800 */
[----:B------:R0:W-:Y:S01]  /*17a70*/  STL [R1+0xa08], R16 ;  /* 0x000a081001007387 */ /* 0x0001e20000100800 */
[----:B-1----:R-:W-:Y:S02]  /*17a80*/  LEA R21, P0, R12, R20, 0x1 ;  /* 0x000000140c157211 */ /* 0x002fe400078008ff */
[----:B0-----:R-:W-:-:S03]  /*17a90*/  LEA.HI.X.SX32 R16, R0, R22, 0x1, P4 ;  /* 0x0000001600107211 */ /* 0x001fc600020f0eff */
[----:B------:R-:W-:Y:S04]  /*17aa0*/  STL [R1+0xa44], R21 ;  /* 0x000a441501007387 */ /* 0x000fe80000100800 */
[----:B------:R-:W4:Y:S04]  /*17ab0*/  LDL.LU R0, [R1+0x78] ;  /* 0x0000780001007983 */ /* 0x000f280000300800 */
[----:B------:R0:W-:Y:S02]  /*17ac0*/  STL [R1+0xa10], R16 ;  /* 0x000a101001007387 */ /* 0x0001e40000100800 */
[----:B0-----:R-:W-:-:S02]  /*17ad0*/  LEA.HI.X.SX32 R16, R29, R22, 0x1, P6 ;  /* 0x000000161d107211 */ /* 0x001fc400030f0eff */
[----:B------:R-:W4:Y:S01]  /*17ae0*/  LDL.LU R29, [R1+0x74] ;  /* 0x00007400011d7983 */ /* 0x000f220000300800 */
[----:B--2---:R-:W-:-:S05]  /*17af0*/  LEA R21, P4, R9, R20, 0x1 ;  /* 0x0000001409157211 */ /* 0x004fca00078808ff */
[----:B------:R-:W-:Y:S04]  /*17b00*/  STL [R1+0xa4c], R21 ;  /* 0x000a4c1501007387 */ /* 0x000fe80000100800 */
[----:B------:R0:W-:Y:S02]  /*17b10*/  STL [R1+0xa18], R16 ;  /* 0x000a181001007387 */ /* 0x0001e40000100800 */
[----:B0-----:R-:W-:Y:S02]  /*17b20*/  LEA.HI.X.SX32 R16, R13, R22, 0x1, P5 ;  /* 0x000000160d107211 */ /* 0x001fe400028f0eff */
[----:B------:R-:W2:Y:S01]  /*17b30*/  LDL.LU R13, [R1+0x70] ;  /* 0x00007000010d7983 */ /* 0x000ea20000300800 */
[----:B------:R-:W-:-:S05]  /*17b40*/  LEA R21, P6, R8, R20, 0x1 ;  /* 0x0000001408157211 */ /* 0x000fca00078c08ff */
[----:B------:R-:W-:Y:S04]  /*17b50*/  STL [R1+0xa54], R21 ;  /* 0x000a541501007387 */ /* 0x000fe80000100800 */
[----:B------:R0:W-:Y:S04]  /*17b60*/  STL [R1+0xa20], R16 ;  /* 0x000a201001007387 */ /* 0x0001e80000100800 */
[----:B0-----:R-:W2:Y:S01]  /*17b70*/  LDL.LU R16, [R1+0x6c] ;  /* 0x00006c0001107983 */ /* 0x001ea20000300800 */
[-C--:B------:R-:W-:Y:S02]  /*17b80*/  LEA.HI.X.SX32 R21, R19, R22.reuse, 0x1, P3 ;  /* 0x0000001613157211 */ /* 0x080fe400018f0eff */
[----:B------:R-:W-:-:S02]  /*17b90*/  LEA.HI.X.SX32 R18, R18, R22, 0x1, P2 ;  /* 0x0000001612127211 */ /* 0x000fc400010f0eff */
[----:B------:R-:W-:Y:S02]  /*17ba0*/  LEA.HI.X.SX32 R15, R15, R22, 0x1, P1 ;  /* 0x000000160f0f7211 */ /* 0x000fe400008f0eff */
[----:B---3--:R-:W-:-:S05]  /*17bb0*/  LEA R23, P5, R7, R20, 0x1 ;  /* 0x0000001407177211 */ /* 0x008fca00078a08ff */
[----:B------:R-:W-:Y:S04]  /*17bc0*/  STL [R1+0xa5c], R23 ;  /* 0x000a5c1701007387 */ /* 0x000fe80000100800 */
[----:B------:R-:W-:Y:S04]  /*17bd0*/  STL [R1+0xa28], R21 ;  /* 0x000a281501007387 */ /* 0x000fe80000100800 */
[----:B------:R-:W3:Y:S01]  /*17be0*/  LDL.LU R24, [R1+0x68] ;  /* 0x0000680001187983 */ /* 0x000ee20000300800 */
[----:B----4-:R-:W-:-:S05]  /*17bf0*/  LEA R19, P3, R6, R20, 0x1 ;  /* 0x0000001406137211 */ /* 0x010fca00078608ff */
[----:B------:R0:W-:Y:S04]  /*17c00*/  STL [R1+0xa64], R19 ;  /* 0x000a641301007387 */ /* 0x0001e80000100800 */
[----:B------:R-:W-:Y:S01]  /*17c10*/  STL [R1+0xa30], R18 ;  /* 0x000a301201007387 */ /* 0x000fe20000100800 */
[----:B0-----:R-:W-:-:S05]  /*17c20*/  LEA R19, P2, R5, R20, 0x1 ;  /* 0x0000001405137211 */ /* 0x001fca00078408ff */
[----:B------:R-:W-:Y:S04]  /*17c30*/  STL [R1+0xa6c], R19 ;  /* 0x000a6c1301007387 */ /* 0x000fe80000100800 */
[----:B------:R-:W4:Y:S04]  /*17c40*/  LDL.LU R23, [R1+0x64] ;  /* 0x0000640001177983 */ /* 0x000f280000300800 */
[----:B------:R0:W-:Y:S02]  /*17c50*/  STL [R1+0xa38], R15 ;  /* 0x000a380f01007387 */ /* 0x0001e40000100800 */
[----:B0-----:R-:W-:-:S02]  /*17c60*/  LEA.HI.X.SX32 R15, R12, R22, 0x1, P0 ;  /* 0x000000160c0f7211 */ /* 0x001fc400000f0eff */
[----:B------:R-:W-:-:S05]  /*17c70*/  LEA R18, P1, R4, R20, 0x1 ;  /* 0x0000001404127211 */ /* 0x000fca00078208ff */
[----:B------:R-:W-:Y:S04]  /*17c80*/  STL [R1+0xa74], R18 ;  /* 0x000a741201007387 */ /* 0x000fe80000100800 */
[----:B------:R-:W-:Y:S04]  /*17c90*/  STL [R1+0xa40], R15 ;  /* 0x000a400f01007387 */ /* 0x000fe80000100800 */
[----:B------:R-:W4:Y:S01]  /*17ca0*/  LDL.LU R21, [R1+0x60] ;  /* 0x0000600001157983 */ /* 0x000f220000300800 */
[----:B------:R-:W-:Y:S02]  /*17cb0*/  LEA R12, P0, R3, R20, 0x1 ;  /* 0x00000014030c7211 */ /* 0x000fe400078008ff */
[----:B------:R-:W-:-:S03]  /*17cc0*/  LEA.HI.X.SX32 R9, R9, R22, 0x1, P4 ;  /* 0x0000001609097211 */ /* 0x000fc600020f0eff */
[----:B------:R0:W-:Y:S04]  /*17cd0*/  STL [R1+0xa7c], R12 ;  /* 0x000a7c0c01007387 */ /* 0x0001e80000100800 */
[----:B------:R1:W-:Y:S01]  /*17ce0*/  STL [R1+0xa48], R9 ;  /* 0x000a480901007387 */ /* 0x0003e20000100800 */
[----:B0-----:R-:W-:-:S05]  /*17cf0*/  LEA R12, P4, R10, R20, 0x1 ;  /* 0x000000140a0c7211 */ /* 0x001fca00078808ff */
[----:B------:R-:W-:Y:S04]  /*17d00*/  STL [R1+0xa84], R12 ;  /* 0x000a840c01007387 */ /* 0x000fe80000100800 */
[----:B------:R-:W4:Y:S01]  /*17d10*/  LDL.LU R19, [R1+0x5c] ;  /* 0x00005c0001137983 */ /* 0x000f220000300800 */
[----:B------:R-:W-:-:S05]  /*17d20*/  LEA.HI.X.SX32 R8, R8, R22, 0x1, P6 ;  /* 0x0000001608087211 */ /* 0x000fca00030f0eff */
[----:B------:R0:W-:Y:S01]  /*17d30*/  STL [R1+0xa50], R8 ;  /* 0x000a500801007387 */ /* 0x0001e20000100800 */
[----:B-1----:R-:W-:Y:S02]  /*17d40*/  LEA R9, P6, R17, R20, 0x1 ;  /* 0x0000001411097211 */ /* 0x002fe400078c08ff */
[----:B0-----:R-:W-:-:S03]  /*17d50*/  LEA.HI.X.SX32 R8, R7, R22, 0x1, P5 ;  /* 0x0000001607087211 */ /* 0x001fc600028f0eff */
[----:B------:R-:W-:Y:S04]  /*17d60*/  STL [R1+0xa8c], R9 ;  /* 0x000a8c0901007387 */ /* 0x000fe80000100800 */
[----:B------:R-:W-:Y:S04]  /*17d70*/  STL [R1+0xa58], R8 ;  /* 0x000a580801007387 */ /* 0x000fe80000100800 */
[----:B------:R-:W4:Y:S01]  /*17d80*/  LDL.LU R18, [R1+0x58] ;  /* 0x0000580001127983 */ /* 0x000f220000300800 */
[----:B------:R-:W-:Y:S02]  /*17d90*/  LEA.HI.X.SX32 R6, R6, R22, 0x1, P3 ;  /* 0x0000001606067211 */ /* 0x000fe400018f0eff */
[----:B------:R-:W-:-:S05]  /*17da0*/  LEA R7, P5, R14, R20, 0x1 ;  /* 0x000000140e077211 */ /* 0x000fca00078a08ff */
[----:B------:R0:W-:Y:S04]  /*17db0*/  STL [R1+0xa94], R7 ;  /* 0x000a940701007387 */ /* 0x0001e80000100800 */
[----:B------:R1:W-:Y:S01]  /*17dc0*/  STL [R1+0xa60], R6 ;  /* 0x000a600601007387 */ /* 0x0003e20000100800 */
[----:B------:R-:W-:Y:S02]  /*17dd0*/  LEA.HI.X.SX32 R5, R5, R22, 0x1, P2 ;  /* 0x0000001605057211 */ /* 0x000fe400010f0eff */
[----:B0-----:R-:W-:-:S05]  /*17de0*/  LEA R7, P3, R11, R20, 0x1 ;  /* 0x000000140b077211 */ /* 0x001fca00078608ff */
[----:B------:R-:W-:Y:S04]  /*17df0*/  STL [R1+0xa9c], R7 ;  /* 0x000a9c0701007387 */ /* 0x000fe80000100800 */
[----:B------:R-:W4:Y:S04]  /*17e00*/  LDL.LU R15, [R1+0x54] ;  /* 0x00005400010f7983 */ /* 0x000f280000300800 */
        /* <DEDUP_REMOVED lines=8> */
[----:B------:R-:W-:Y:S04]  /*17e90*/  STL [R1+0xaac], R4 ;  /* 0x000aac0401007387 */ /* 0x000fe80000100800 */
[----:B------:R0:W-:Y:S02]  /*17ea0*/  STL [R1+0xa78], R3 ;  /* 0x000a780301007387 */ /* 0x0001e40000100800 */
[----:B0-----:R-:W-:Y:S02]  /*17eb0*/  LEA.HI.X.SX32 R3, R10, R22, 0x1, P4 ;  /* 0x000000160a037211 */ /* 0x001fe400020f0eff */
[----:B--2---:R-:W-:-:S05]  /*17ec0*/  LEA R5, P0, R13, R20, 0x1 ;  /* 0x000000140d057211 */ /* 0x004fca00078008ff */
[----:B------:R-:W-:Y:S04]  /*17ed0*/  STL [R1+0xab4], R5 ;  /* 0x000ab40501007387 */ /* 0x000fe80000100800 */
[----:B------:R-:W2:Y:S04]  /*17ee0*/  LDL.LU R9, [R1+0x4c] ;  /* 0x00004c0001097983 */ /* 0x000ea80000300800 */
[----:B------:R0:W-:Y:S01]  /*17ef0*/  STL [R1+0xa80], R3 ;  /* 0x000a800301007387 */ /* 0x0001e20000100800 */
[----:B------:R-:W-:-:S05]  /*17f00*/  LEA R4, P4, R16, R20, 0x1 ;  /* 0x0000001410047211 */ /* 0x000fca00078808ff */
[----:B------:R-:W-:Y:S01]  /*17f10*/  STL [R1+0xabc], R4 ;  /* 0x000abc0401007387 */ /* 0x000fe20000100800 */
[----:B0-----:R-:W-:-:S03]  /*17f20*/  LEA.HI.X.SX32 R3, R17, R22, 0x1, P6 ;  /* 0x0000001611037211 */ /* 0x001fc600030f0eff */
[----:B------:R-:W2:Y:S04]  /*17f30*/  LDL.LU R8, [R1+0x48] ;  /* 0x0000480001087983 */ /* 0x000ea80000300800 */
[----:B------:R0:W-:Y:S04]  /*17f40*/  STL [R1+0xa88], R3 ;  /* 0x000a880301007387 */ /* 0x0001e80000100800 */
[----:B------:R-:W2:Y:S01]  /*17f50*/  LDL.LU R7, [R1+0x44] ;  /* 0x0000440001077983 */ /* 0x000ea20000300800 */
[----:B0-----:R-:W-:Y:S02]  /*17f60*/  LEA.HI.X.SX32 R3, R14, R22, 0x1, P5 ;  /* 0x000000160e037211 */ /* 0x001fe400028f0eff */
[----:B---3--:R-:W-:-:S05]  /*17f70*/  LEA R4, P6, R24, R20, 0x1 ;  /* 0x0000001418047211 */ /* 0x008fca00078c08ff */
[----:B------:R-:W-:Y:S04]  /*17f80*/  STL [R1+0xac4], R4 ;  /* 0x000ac40401007387 */ /* 0x000fe80000100800 */
[----:B------:R-:W3:Y:S04]  /*17f90*/  LDL.LU R6, [R1+0x40] ;  /* 0x0000400001067983 */ /* 0x000ee80000300800 */
[----:B------:R0:W-:Y:S04]  /*17fa0*/  STL [R1+0xa90], R3 ;  /* 0x000a900301007387 */ /* 0x0001e80000100800 */
[----:B------:R-:W3:Y:S01]  /*17fb0*/  LDL.LU R5, [R1+0x3c] ;  /* 0x00003c0001057983 */ /* 0x000ee20000300800 */
[----:B0-----:R-:W-:-:S02]  /*17fc0*/  LEA.HI.X.SX32 R3, R11, R22, 0x1, P3 ;  /* 0x000000160b037211 */ /* 0x001fc400018f0eff */
[----:B------:R-:W-:Y:S02]  /*17fd0*/  LEA.HI.X.SX32 R0, R0, R22, 0x1, P2 ;  /* 0x0000001600007211 */ /* 0x000fe400010f0eff */
[----:B----4-:R-:W-:-:S05]  /*17fe0*/  LEA R4, P5, R23, R20, 0x1 ;  /* 0x0000001417047211 */ /* 0x010fca00078a08ff */
[----:B------:R0:W-:Y:S04]  /*17ff0*/  STL [R1+0xacc], R4 ;  /* 0x000acc0401007387 */ /* 0x0001e80000100800 */
[----:B0-----:R-:W4:Y:S04]  /*18000*/  LDL.LU R4, [R1+0x34] ;  /* 0x0000340001047983 */ /* 0x001f280000300800 */
[----:B------:R0:W-:Y:S04]  /*18010*/  STL [R1+0xa98], R3 ;  /* 0x000a980301007387 */ /* 0x0001e80000100800 */
[----:B0-----:R-:W4:Y:S01]  /*18020*/  LDL.LU R3, [R1+0x28] ;  /* 0x0000280001037983 */ /* 0x001f220000300800 */
[----:B------:R-:W-:-:S05]  /*18030*/  LEA R10, P3, R21, R20, 0x1 ;  /* 0x00000014150a7211 */ /* 0x000fca00078608ff */
[----:B------:R0:W-:Y:S04]  /*18040*/  STL [R1+0xad4], R10 ;  /* 0x000ad40a01007387 */ /* 0x0001e80000100800 */
[----:B0-----:R-:W4:Y:S04]  /*18050*/  LDL.LU R10, [R1+0x24] ;  /* 0x00002400010a7983 */ /* 0x001f280000300800 */
[----:B------:R0:W-:Y:S01]  /*18060*/  STL [R1+0xaa0], R0 ;  /* 0x000aa00001007387 */ /* 0x0001e20000100800 */
[----:B------:R-:W-:-:S03]  /*18070*/  LEA.HI.X.SX32 R11, R29, R22, 0x1, P1 ;  /* 0x000000161d0b7211 */ /* 0x000fc600008f0eff */
[----:B0-----:R-:W4:Y:S01]  /*18080*/  LDL.LU R0, [R1+0x20] ;  /* 0x0000200001007983 */ /* 0x001f220000300800 */
[----:B------:R-:W-:-:S05]  /*18090*/  LEA R14, P2, R19, R20, 0x1 ;  /* 0x00000014130e7211 */ /* 0x000fca00078408ff */
[----:B------:R0:W-:Y:S04]  /*180a0*/  STL [R1+0xadc], R14 ;  /* 0x000adc0e01007387 */ /* 0x0001e80000100800 */
[----:B------:R-:W4:Y:S04]  /*180b0*/  LDL.LU R29, [R1+0x1c] ;  /* 0x00001c00011d7983 */ /* 0x000f280000300800 */
[----:B------:R1:W-:Y:S01]  /*180c0*/  STL [R1+0xaa8], R11 ;  /* 0x000aa80b01007387 */ /* 0x0003e20000100800 */
[----:B0-----:R-:W-:-:S03]  /*180d0*/  LEA.HI.X.SX32 R14, R13, R22, 0x1, P0 ;  /* 0x000000160d0e7211 */ /* 0x001fc600000f0eff */
[----:B-1----:R-:W4:Y:S01]  /*180e0*/  LDL.LU R11, [R1+0x18] ;  /* 0x00001800010b7983 */ /* 0x002f220000300800 */
[----:B------:R-:W-:-:S05]  /*180f0*/  LEA R17, P1, R18, R20, 0x1 ;  /* 0x0000001412117211 */ /* 0x000fca00078208ff */
[----:B------:R0:W-:Y:S04]  /*18100*/  STL [R1+0xae4], R17 ;  /* 0x000ae41101007387 */ /* 0x0001e80000100800 */
[----:B------:R-:W4:Y:S04]  /*18110*/  LDL.LU R13, [R1+0x14] ;  /* 0x00001400010d7983 */ /* 0x000f280000300800 */
[----:B------:R1:W-:Y:S01]  /*18120*/  STL [R1+0xab0], R14 ;  /* 0x000ab00e01007387 */ /* 0x0003e20000100800 */
[----:B0-----:R-:W-:-:S03]  /*18130*/  LEA.HI.X.SX32 R17, R16, R22, 0x1, P4 ;  /* 0x0000001610117211 */ /* 0x001fc600020f0eff */
[----:B-1----:R-:W4:Y:S01]  /*18140*/  LDL.LU R14, [R1+0x10] ;  /* 0x00001000010e7983 */ /* 0x002f220000300800 */
[----:B------:R-:W-:-:S05]  /*18150*/  LEA R28, P0, R15, R20, 0x1 ;  /* 0x000000140f1c7211 */ /* 0x000fca00078008ff */
[----:B------:R-:W-:Y:S04]  /*18160*/  STL [R1+0xaec], R28 ;  /* 0x000aec1c01007387 */ /* 0x000fe80000100800 */
[----:B------:R-:W4:Y:S04]  /*18170*/  LDL.LU R16, [R1+0xc] ;  /* 0x00000c0001107983 */ /* 0x000f280000300800 */
[----:B------:R0:W-:Y:S04]  /*18180*/  STL [R1+0xab8], R17 ;  /* 0x000ab81101007387 */ /* 0x0001e80000100800 */
[----:B0-----:R-:W4:Y:S01]  /*18190*/  LDL.LU R17, [R1+0x8] ;  /* 0x0000080001117983 */ /* 0x001f220000300800 */
[----:B------:R-:W-:-:S05]  /*181a0*/  LEA R28, P4, R12, R20, 0x1 ;  /* 0x000000140c1c7211 */ /* 0x000fca00078808ff */
[----:B------:R0:W-:Y:S04]  /*181b0*/  STL [R1+0xaf4], R28 ;  /* 0x000af41c01007387 */ /* 0x0001e80000100800 */
[----:B0-----:R-:W4:Y:S01]  /*181c0*/  LDL.LU R28, [R1+0x4] ;  /* 0x00000400011c7983 */ /* 0x001f220000300800 */
[-C--:B------:R-:W-:Y:S02]  /*181d0*/  LEA.HI.X.SX32 R24, R24, R22.reuse, 0x1, P6 ;  /* 0x0000001618187211 */ /* 0x080fe400030f0eff */
[----:B------:R-:W-:-:S03]  /*181e0*/  LEA.HI.X.SX32 R23, R23, R22, 0x1, P5 ;  /* 0x0000001617177211 */ /* 0x000fc600028f0eff */
[----:B------:R2:W-:Y:S01]  /*181f0*/  STL [R1+0xac0], R24 ;  /* 0x000ac01801007387 */ /* 0x0005e20000100800 */
[-C--:B------:R-:W-:Y:S02]  /*18200*/  LEA.HI.X.SX32 R21, R21, R22.reuse, 0x1, P3 ;  /* 0x0000001615157211 */ /* 0x080fe400018f0eff */
[----:B------:R-:W-:Y:S02]  /*18210*/  LEA.HI.X.SX32 R19, R19, R22, 0x1, P2 ;  /* 0x0000001613137211 */ /* 0x000fe400010f0eff */
[----:B--2---:R-:W-:-:S05]  /*18220*/  LEA R24, P6, R9, R20, 0x1 ;  /* 0x0000001409187211 */ /* 0x004fca00078c08ff */
[----:B------:R0:W-:Y:S04]  /*18230*/  STL [R1+0xafc], R24 ;  /* 0x000afc1801007387 */ /* 0x0001e80000100800 */
[----:B0-----:R-:W2:Y:S04]  /*18240*/  LDL.LU R24, [R1+0xce8] ;  /* 0x000ce80001187983 */ /* 0x001ea80000300800 */
[----:B------:R0:W-:Y:S02]  /*18250*/  STL [R1+0xac8], R23 ;  /* 0x000ac81701007387 */ /* 0x0001e40000100800 */
[----:B0-----:R-:W-:-:S05]  /*18260*/  LEA R23, P5, R8, R20, 0x1 ;  /* 0x0000001408177211 */ /* 0x001fca00078a08ff */
[----:B------:R0:W-:Y:S04]  /*18270*/  STL [R1+0xb04], R23 ;  /* 0x000b041701007387 */ /* 0x0001e80000100800 */
[----:B0-----:R-:W2:Y:S04]  /*18280*/  LDL.LU R23, [R1+0xce4] ;  /* 0x000ce40001177983 */ /* 0x001ea80000300800 */
[----:B------:R0:W-:Y:S02]  /*18290*/  STL [R1+0xad0], R21 ;  /* 0x000ad01501007387 */ /* 0x0001e40000100800 */
[----:B0-----:R-:W-:-:S05]  /*182a0*/  LEA R21, P3, R7, R20, 0x1 ;  /* 0x0000001407157211 */ /* 0x001fca00078608ff */
[----:B------:R0:W-:Y:S01]  /*182b0*/  STL [R1+0xb0c], R21 ;  /* 0x000b0c1501007387 */ /* 0x0001e20000100800 */
[----:B------:R-:W-:-:S03]  /*182c0*/  LEA.HI.X.SX32 R18, R18, R22, 0x1, P1 ;  /* 0x0000001612127211 */ /* 0x000fc600008f0eff */
[----:B0-----:R-:W2:Y:S04]  /*182d0*/  LDL.LU R21, [R1+0xce0] ;  /* 0x000ce00001157983 */ /* 0x001ea80000300800 */
[----:B------:R3:W-:Y:S02]  /*182e0*/  STL [R1+0xad8], R19 ;  /* 0x000ad81301007387 */ /* 0x0007e40000100800 */
[----:B---3--:R-:W-:-:S05]  /*182f0*/  LEA R19, P2, R6, R20, 0x1 ;  /* 0x0000001406137211 */ /* 0x008fca00078408ff */
[----:B------:R0:W-:Y:S01]  /*18300*/  STL [R1+0xb14], R19 ;  /* 0x000b141301007387 */ /* 0x0001e20000100800 */
[----:B------:R-:W-:-:S03]  /*18310*/  LEA.HI.X.SX32 R15, R15, R22, 0x1, P0 ;  /* 0x000000160f0f7211 */ /* 0x000fc600000f0eff */
[----:B0-----:R-:W3:Y:S04]  /*18320*/  LDL.LU R19, [R1+0xcdc] ;  /* 0x000cdc0001137983 */ /* 0x001ee80000300800 */
[----:B------:R0:W-:Y:S02]  /*18330*/  STL [R1+0xae0], R18 ;  /* 0x000ae01201007387 */ /* 0x0001e40000100800 */
[----:B0-----:R-:W-:-:S05]  /*18340*/  LEA R18, P1, R5, R20, 0x1 ;  /* 0x0000001405127211 */ /* 0x001fca00078208ff */
[----:B------:R0:W-:Y:S01]  /*18350*/  STL [R1+0xb1c], R18 ;  /* 0x000b1c1201007387 */ /* 0x0001e20000100800 */
[----:B------:R-:W-:-:S03]  /*18360*/  LEA.HI.X.SX32 R12, R12, R22, 0x1, P4 ;  /* 0x000000160c0c7211 */ /* 0x000fc600020f0eff */
[----:B0-----:R-:W2:Y:S04]  /*18370*/  LDL.LU R18, [R1+0xcd8] ;  /* 0x000cd80001127983 */ /* 0x001ea80000300800 */
[----:B------:R4:W-:Y:S02]  /*18380*/  STL [R1+0xae8], R15 ;  /* 0x000ae80f01007387 */ /* 0x0009e40000100800 */
[----:B----4-:R-:W-:-:S05]  /*18390*/  LEA R15, P0, R4, R20, 0x1 ;  /* 0x00000014040f7211 */ /* 0x010fca00078008ff */
[----:B------:R0:W-:Y:S01]  /*183a0*/  STL [R1+0xb24], R15 ;  /* 0x000b240f01007387 */ /* 0x0001e20000100800 */
[----:B------:R-:W-:-:S03]  /*183b0*/  LEA.HI.X.SX32 R9, R9, R22, 0x1, P6 ;  /* 0x0000001609097211 */ /* 0x000fc600030f0eff */
[----:B0-----:R-:W4:Y:S04]  /*183c0*/  LDL.LU R15, [R1+0xcd4] ;  /* 0x000cd400010f7983 */ /* 0x001f280000300800 */
[----:B------:R0:W-:Y:S02]  /*183d0*/  STL [R1+0xaf0], R12 ;  /* 0x000af00c01007387 */ /* 0x0001e40000100800 */
[----:B0-----:R-:W-:-:S05]  /*183e0*/  LEA R12, P4, R3, R20, 0x1 ;  /* 0x00000014030c7211 */ /* 0x001fca00078808ff */
[----:B------:R0:W-:Y:S01]  /*183f0*/  STL [R1+0xb2c], R12 ;  /* 0x000b2c0c01007387 */ /* 0x0001e20000100800 */
[----:B------:R-:W-:-:S03]  /*18400*/  LEA.HI.X.SX32 R8, R8, R22, 0x1, P5 ;  /* 0x0000001608087211 */ /* 0x000fc600028f0eff */
[----:B0-----:R-:W2:Y:S04]  /*18410*/  LDL.LU R12, [R1+0xcd0] ;  /* 0x000cd000010c7983 */ /* 0x001ea80000300800 */
        /* <DEDUP_REMOVED lines=37> */
[----:B------:R0:W-:Y:S04]  /*18670*/  STL [R1+0xb6c], R10 ;  /* 0x000b6c0a01007387 */ /* 0x0001e80000100800 */
[----:B0-----:R-:W2:Y:S04]  /*18680*/  LDL.LU R10, [R1+0xcb0] ;  /* 0x000cb000010a7983 */ /* 0x001ea80000300800 */
[----:B------:R0:W-:Y:S02]  /*18690*/  STL [R1+0xb38], R0 ;  /* 0x000b380001007387 */ /* 0x0001e40000100800 */
[----:B0-----:R-:W-:-:S05]  /*186a0*/  LEA R0, P5, R28, R20, 0x1 ;  /* 0x000000141c007211 */ /* 0x001fca00078a08ff */
[----:B------:R0:W-:Y:S04]  /*186b0*/  STL [R1+0xb74], R0 ;  /* 0x000b740001007387 */ /* 0x0001e80000100800 */
[----:B0-----:R-:W2:Y:S01]  /*186c0*/  LDL.LU R0, [R1+0xcac] ;  /* 0x000cac0001007983 */ /* 0x001ea20000300800 */
[----:B------:R-:W-:-:S05]  /*186d0*/  LEA.HI.X.SX32 R29, R29, R22, 0x1, P3 ;  /* 0x000000161d1d7211 */ /* 0x000fca00018f0eff */
[----:B------:R2:W-:Y:S02]  /*186e0*/  STL [R1+0xb40], R29 ;  /* 0x000b401d01007387 */ /* 0x0005e40000100800 */
[----:B--2---:R-:W-:-:S05]  /*186f0*/  LEA R29, P3, R0, R20, 0x1 ;  /* 0x00000014001d7211 */ /* 0x004fca00078608ff */
        /* <DEDUP_REMOVED lines=28> */
[----:B------:R2:W-:Y:S01]  /*188c0*/  STL [R1+0xb70], R28 ;  /* 0x000b701c01007387 */ /* 0x0005e20000100800 */
[----:B------:R-:W-:Y:S02]  /*188d0*/  IMAD R2, R2, c[0x0][0x190], RZ ;  /* 0x0000640002027a24 */ /* 0x000fe400078e02ff */
[----:B------:R-:W-:Y:S02]  /*188e0*/  IMAD R25, R25, c[0x0][0x190], RZ ;  /* 0x0000640019197a24 */ /* 0x000fe400078e02ff */
[----:B------:R-:W-:Y:S01]  /*188f0*/  IMAD R26, R26, c[0x0][0x190], RZ ;  /* 0x000064001a1a7a24 */ /* 0x000fe200078e02ff */
[----:B--2---:R-:W-:-:S05]  /*18900*/  LEA R28, P5, R17, R20, 0x1 ;  /* 0x00000014111c7211 */ /* 0x004fca00078a08ff */
[----:B------:R0:W-:Y:S02]  /*18910*/  STL [R1+0xbac], R28 ;  /* 0x000bac1c01007387 */ /* 0x0001e40000100800 */
[----:B0-----:R-:W-:Y:S02]  /*18920*/  LEA.HI.X.SX32 R28, R0, R22, 0x1, P3 ;  /* 0x00000016001c7211 */ /* 0x001fe400018f0eff */
[----:B------:R-:W2:Y:S04]  /*18930*/  LDL.LU R0, [R1+0xc90] ;  /* 0x000c900001007983 */ /* 0x000ea80000300800 */
[----:B------:R0:W-:Y:S02]  /*18940*/  STL [R1+0xb78], R28 ;  /* 0x000b781c01007387 */ /* 0x0001e40000100800 */
[----:B0-----:R-:W-:-:S05]  /*18950*/  LEA R28, P3, R10, R20, 0x1 ;  /* 0x000000140a1c7211 */ /* 0x001fca00078608ff */
[----:B------:R0:W-:Y:S02]  /*18960*/  STL [R1+0xbb4], R28 ;  /* 0x000bb41c01007387 */ /* 0x0001e40000100800 */
[----:B0-----:R-:W-:Y:S02]  /*18970*/  LEA.HI.X.SX32 R28, R29, R22, 0x1, P2 ;  /* 0x000000161d1c7211 */ /* 0x001fe400010f0eff */
[----:B------:R-:W-:-:S03]  /*18980*/  LEA R29, P2, R3, R20, 0x1 ;  /* 0x00000014031d7211 */ /* 0x000fc600078408ff */
[----:B------:R0:W-:Y:S04]  /*18990*/  STL [R1+0xb80], R28 ;  /* 0x000b801c01007387 */ /* 0x0001e80000100800 */
[----:B------:R1:W-:Y:S01]  /*189a0*/  STL [R1+0xc1c], R29 ;  /* 0x000c1c1d01007387 */ /* 0x0003e20000100800 */
[-C--:B0-----:R-:W-:Y:S02]  /*189b0*/  LEA.HI.X.SX32 R28, R11, R22.reuse, 0x1, P1 ;  /* 0x000000160b1c7211 */ /* 0x081fe400008f0eff */
[----:B------:R-:W-:Y:S02]  /*189c0*/  LEA.HI.X.SX32 R11, R13, R22, 0x1, P0 ;  /* 0x000000160d0b7211 */ /* 0x000fe400000f0eff */
[----:B-1----:R-:W-:Y:S01]  /*189d0*/  LEA R29, P1, R2, R20, 0x1 ;  /* 0x00000014021d7211 */ /* 0x002fe200078208ff */
[----:B------:R0:W-:Y:S01]  /*189e0*/  STL [R1+0xb88], R28 ;  /* 0x000b881c01007387 */ /* 0x0001e20000100800 */
[----:B------:R-:W-:-:S03]  /*189f0*/  LEA.HI.X.SX32 R13, R14, R22, 0x1, P4 ;  /* 0x000000160e0d7211 */ /* 0x000fc600020f0eff */
[----:B------:R-:W-:Y:S04]  /*18a00*/  STL [R1+0xbbc], R29 ;  /* 0x000bbc1d01007387 */ /* 0x000fe80000100800 */
[----:B------:R1:W-:Y:S01]  /*18a10*/  STL [R1+0xb90], R11 ;  /* 0x000b900b01007387 */ /* 0x0003e20000100800 */
[----:B0-----:R-:W-:Y:S02]  /*18a20*/  LEA R28, P0, R4, R20, 0x1 ;  /* 0x00000014041c7211 */ /* 0x001fe400078008ff */
[----:B------:R-:W-:-:S03]  /*18a30*/  LEA.HI.X.SX32 R14, R16, R22, 0x1, P6 ;  /* 0x00000016100e7211 */ /* 0x000fc600030f0eff */
[----:B------:R-:W-:Y:S01]  /*18a40*/  STL [R1+0xbc4], R28 ;  /* 0x000bc41c01007387 */ /* 0x000fe20000100800 */
[----:B-1----:R-:W-:-:S03]  /*18a50*/  LEA R11, P4, R5, R20, 0x1 ;  /* 0x00000014050b7211 */ /* 0x002fc600078808ff */
[----:B------:R0:W-:Y:S04]  /*18a60*/  STL [R1+0xb98], R13 ;  /* 0x000b980d01007387 */ /* 0x0001e80000100800 */
[----:B------:R1:W-:Y:S01]  /*18a70*/  STL [R1+0xbcc], R11 ;  /* 0x000bcc0b01007387 */ /* 0x0003e20000100800 */
[----:B0-----:R-:W-:-:S03]  /*18a80*/  LEA R13, P6, R6, R20, 0x1 ;  /* 0x00000014060d7211 */ /* 0x001fc600078c08ff */
[----:B------:R0:W-:Y:S01]  /*18a90*/  STL [R1+0xba0], R14 ;  /* 0x000ba00e01007387 */ /* 0x0001e20000100800 */
[----:B-1----:R-:W-:-:S03]  /*18aa0*/  LEA.HI.X.SX32 R11, R17, R22, 0x1, P5 ;  /* 0x00000016110b7211 */ /* 0x002fc600028f0eff */
[----:B------:R1:W-:Y:S04]  /*18ab0*/  STL [R1+0xbd4], R13 ;  /* 0x000bd40d01007387 */ /* 0x0003e80000100800 */
[----:B------:R3:W-:Y:S01]  /*18ac0*/  STL [R1+0xba8], R11 ;  /* 0x000ba80b01007387 */ /* 0x0007e20000100800 */
[----:B0-----:R-:W-:Y:S02]  /*18ad0*/  LEA R14, P5, R7, R20, 0x1 ;  /* 0x00000014070e7211 */ /* 0x001fe400078a08ff */
[-C--:B-1----:R-:W-:Y:S02]  /*18ae0*/  LEA.HI.X.SX32 R13, R10, R22.reuse, 0x1, P3 ;  /* 0x000000160a0d7211 */ /* 0x082fe400018f0eff */
[----:B------:R-:W-:Y:S02]  /*18af0*/  LEA.HI.X.SX32 R10, R3, R22, 0x1, P2 ;  /* 0x00000016030a7211 */ /* 0x000fe400010f0eff */
[-C--:B---3--:R-:W-:Y:S01]  /*18b00*/  LEA R11, P3, R8, R20.reuse, 0x1 ;  /* 0x00000014080b7211 */ /* 0x088fe200078608ff */
[----:B------:R-:W-:Y:S01]  /*18b10*/  STL [R1+0xbdc], R14 ;  /* 0x000bdc0e01007387 */ /* 0x000fe20000100800 */
[----:B------:R-:W-:-:S02]  /*18b20*/  LEA R3, P2, R9, R20, 0x1 ;  /* 0x0000001409037211 */ /* 0x000fc400078408ff */
[----:B------:R-:W-:Y:S01]  /*18b30*/  LEA.HI.X.SX32 R2, R2, R22, 0x1, P1 ;  /* 0x0000001602027211 */ /* 0x000fe200008f0eff */
[----:B------:R-:W-:Y:S04]  /*18b40*/  STL [R1+0xbb0], R13 ;  /* 0x000bb00d01007387 */ /* 0x000fe80000100800 */
[----:B------:R-:W-:Y:S04]  /*18b50*/  STL [R1+0xbe4], R11 ;  /* 0x000be40b01007387 */ /* 0x000fe80000100800 */
[----:B------:R0:W-:Y:S04]  /*18b60*/  STL [R1+0xc18], R10 ;  /* 0x000c180a01007387 */ /* 0x0001e80000100800 */
[----:B------:R1:W-:Y:S04]  /*18b70*/  STL [R1+0xbec], R3 ;  /* 0x000bec0301007387 */ /* 0x0003e80000100800 */
[----:B------:R4:W-:Y:S01]  /*18b80*/  STL [R1+0xbb8], R2 ;  /* 0x000bb80201007387 */ /* 0x0009e20000100800 */
[----:B0-----:R-:W-:-:S02]  /*18b90*/  LEA R10, P1, R12, R20, 0x1 ;  /* 0x000000140c0a7211 */ /* 0x001fc400078208ff */
[----:B-1----:R-:W-:-:S03]  /*18ba0*/  LEA.HI.X.SX32 R3, R4, R22, 0x1, P0 ;  /* 0x0000001604037211 */ /* 0x002fc600000f0eff */
[----:B------:R-:W-:Y:S01]  /*18bb0*/  STL [R1+0xbf4], R10 ;  /* 0x000bf40a01007387 */ /* 0x000fe20000100800 */
[----:B------:R-:W-:Y:S02]  /*18bc0*/  LEA.HI.X.SX32 R4, R5, R22, 0x1, P4 ;  /* 0x0000001605047211 */ /* 0x000fe400020f0eff */
[-C--:B----4-:R-:W-:Y:S01]  /*18bd0*/  LEA R2, P0, R15, R20.reuse, 0x1 ;  /* 0x000000140f027211 */ /* 0x090fe200078008ff */
[----:B------:R0:W-:Y:S04]  /*18be0*/  STL [R1+0xbc0], R3 ;  /* 0x000bc00301007387 */ /* 0x0001e80000100800 */
[----:B------:R1:W-:Y:S01]  /*18bf0*/  STL [R1+0xbfc], R2 ;  /* 0x000bfc0201007387 */ /* 0x0003e20000100800 */
[----:B0-----:R-:W-:-:S03]  /*18c00*/  LEA R3, P4, R18, R20, 0x1 ;  /* 0x0000001412037211 */ /* 0x001fc600078808ff */
[----:B------:R0:W-:Y:S01]  /*18c10*/  STL [R1+0xbc8], R4 ;  /* 0x000bc80401007387 */ /* 0x0001e20000100800 */
[----:B-1----:R-:W-:-:S03]  /*18c20*/  LEA.HI.X.SX32 R2, R6, R22, 0x1, P6 ;  /* 0x0000001606027211 */ /* 0x002fc600030f0eff */
        /* <DEDUP_REMOVED lines=10> */
[----:B------:R-:W-:Y:S01]  /*18cd0*/  STL [R1+0xbe0], R4 ;  /* 0x000be00401007387 */ /* 0x000fe20000100800 */
[----:B-1----:R-:W-:-:S03]  /*18ce0*/  LEA.HI.X.SX32 R2, R9, R22, 0x1, P2 ;  /* 0x0000001609027211 */ /* 0x002fc600010f0eff */
[----:B------:R-:W3:Y:S04]  /*18cf0*/  LDL.LU R7, [R1+0xc2c] ;  /* 0x000c2c0001077983 */ /* 0x000ee80000300800 */
[----:B------:R0:W-:Y:S04]  /*18d00*/  STL [R1+0xc0c], R3 ;  /* 0x000c0c0301007387 */ /* 0x0001e80000100800 */
[----:B------:R-:W4:Y:S04]  /*18d10*/  LDL.LU R10, [R1+0xc38] ;  /* 0x000c3800010a7983 */ /* 0x000f280000300800 */
[----:B------:R1:W-:Y:S01]  /*18d20*/  STL [R1+0xbe8], R2 ;  /* 0x000be80201007387 */ /* 0x0003e20000100800 */
[----:B0-----:R-:W-:-:S03]  /*18d30*/  LEA R3, P2, R24, R20, 0x1 ;  /* 0x0000001418037211 */ /* 0x001fc600078408ff */
[----:B------:R-:W4:Y:S04]  /*18d40*/  LDL.LU R17, [R1+0x418] ;  /* 0x0004180001117983 */ /* 0x000f280000300800 */
[----:B------:R-:W4:Y:S01]  /*18d50*/  LDL.LU R16, [R1+0x420] ;  /* 0x0004200001107983 */ /* 0x000f220000300800 */
[----:B-1----:R-:W-:-:S03]  /*18d60*/  LEA.HI.X.SX32 R2, R12, R22, 0x1, P1 ;  /* 0x000000160c027211 */ /* 0x002fc600008f0eff */
[----:B------:R0:W-:Y:S04]  /*18d70*/  STL [R1+0xc10], R3 ;  /* 0x000c100301007387 */ /* 0x0001e80000100800 */
[----:B------:R-:W4:Y:S04]  /*18d80*/  LDL.LU R14, [R1+0x41c] ;  /* 0x00041c00010e7983 */ /* 0x000f280000300800 */
[----:B------:R1:W-:Y:S01]  /*18d90*/  STL [R1+0xbf0], R2 ;  /* 0x000bf00201007387 */ /* 0x0003e20000100800 */
[----:B0-----:R-:W-:-:S03]  /*18da0*/  LEA R3, P1, R25, R20, 0x1 ;  /* 0x0000001419037211 */ /* 0x001fc600078208ff */
[----:B------:R-:W4:Y:S01]  /*18db0*/  LDL.LU R13, [R1+0x410] ;  /* 0x00041000010d7983 */ /* 0x000f220000300800 */
[----:B-1----:R-:W-:-:S03]  /*18dc0*/  LEA.HI.X.SX32 R2, R15, R22, 0x1, P0 ;  /* 0x000000160f027211 */ /* 0x002fc600000f0eff */
[----:B------:R0:W-:Y:S04]  /*18dd0*/  STL [R1+0xc14], R3 ;  /* 0x000c140301007387 */ /* 0x0001e80000100800 */
[----:B------:R-:W4:Y:S04]  /*18de0*/  LDL.LU R11, [R1+0x414] ;  /* 0x00041400010b7983 */ /* 0x000f280000300800 */
[----:B------:R1:W-:Y:S01]  /*18df0*/  STL [R1+0xbf8], R2 ;  /* 0x000bf80201007387 */ /* 0x0003e20000100800 */
[----:B0-----:R-:W-:-:S03]  /*18e00*/  LEA R3, P0, R26, R20, 0x1 ;  /* 0x000000141a037211 */ /* 0x001fc600078008ff */
[----:B------:R-:W4:Y:S04]  /*18e10*/  LDL.LU R29, [R1+0xc24] ;  /* 0x000c2400011d7983 */ /* 0x000f280000300800 */
[----:B------:R0:W-:Y:S04]  /*18e20*/  STL [R1+0x43c], R3 ;  /* 0x00043c0301007387 */ /* 0x0001e80000100800 */
[----:B------:R-:W4:Y:S01]  /*18e30*/  LDL.LU R28, [R1+0xc28] ;  /* 0x000c2800011c7983 */ /* 0x000f220000300800 */
[-C--:B-1----:R-:W-:Y:S02]  /*18e40*/  LEA.HI.X.SX32 R2, R18, R22.reuse, 0x1, P4 ;  /* 0x0000001612027211 */ /* 0x082fe400020f0eff */
[----:B------:R-:W-:-:S02]  /*18e50*/  LEA.HI.X.SX32 R4, R19, R22, 0x1, P6 ;  /* 0x0000001613047211 */ /* 0x000fc400030f0eff */
[-C--:B0-----:R-:W-:Y:S01]  /*18e60*/  LEA.HI.X.SX32 R3, R21, R22.reuse, 0x1, P5 ;  /* 0x0000001615037211 */ /* 0x081fe200028f0eff */
[----:B------:R-:W-:Y:S04]  /*18e70*/  STL [R1+0x424], R2 ;  /* 0x0004240201007387 */ /* 0x000fe80000100800 */
[----:B------:R-:W-:Y:S04]  /*18e80*/  STL [R1+0x428], R4 ;  /* 0x0004280401007387 */ /* 0x000fe80000100800 */
[----:B------:R0:W-:Y:S04]  /*18e90*/  STL [R1+0x42c], R3 ;  /* 0x00042c0301007387 */ /* 0x0001e80000100800 */
[----:B0-----:R-:W0:Y:S01]  /*18ea0*/  S2R R3, SR_TID.X ;  /* 0x0000000000037919 */ /* 0x001e220000002100 */
[----:B------:R-:W-:-:S02]  /*18eb0*/  LEA.HI.X.SX32 R2, R23, R22, 0x1, P3 ;  /* 0x0000001617027211 */ /* 0x000fc400018f0eff */
[----:B------:R-:W-:-:S03]  /*18ec0*/  LEA.HI.X.SX32 R4, R24, R22, 0x1, P2 ;  /* 0x0000001618047211 */ /* 0x000fc600010f0eff */
[----:B------:R1:W-:Y:S01]  /*18ed0*/  STL [R1+0x430], R2 ;  /* 0x0004300201007387 */ /* 0x0003e20000100800 */
[----:B------:R-:W-:Y:S01]  /*18ee0*/  IMAD R27, R27, c[0x0][0x184], RZ ;  /* 0x000061001b1b7a24 */ /* 0x000fe200078e02ff */
[----:B0-----:R-:W-:-:S04]  /*18ef0*/  SHF.R.U32.HI R12, RZ, 0x5, R3 ;  /* 0x00000005ff0c7819 */ /* 0x001fc80000011603 */
[----:B------:R-:W-:-:S04]  /*18f00*/  SGXT.U32 R12, R12, 0x2 ;  /* 0x000000020c0c781a */ /* 0x000fc80000000000 */
[C---:B------:R-:W-:Y:S02]  /*18f10*/  LOP3.LUT R8, R12.reuse, 0x3c, RZ, 0xfc, !PT ;  /* 0x0000003c0c087812 */ /* 0x040fe400078efcff */
[C---:B------:R-:W-:Y:S01]  /*18f20*/  LOP3.LUT R9, R12.reuse, 0x3c, RZ, 0xfc, !PT ;  /* 0x0000003c0c097812 */ /* 0x040fe200078efcff */
[----:B-1----:R-:W-:Y:S02]  /*18f30*/  IMAD.MOV R2, RZ, RZ, -c[0x0][0x188] ;  /* 0x80006200ff027624 */ /* 0x002fe400078e02ff */
[C---:B------:R-:W-:Y:S01]  /*18f40*/  IMAD R6, R12.reuse, c[0x0][0x188], RZ ;  /* 0x000062000c067a24 */ /* 0x040fe200078e02ff */
[----:B------:R-:W-:Y:S01]  /*18f50*/  LOP3.LUT R12, R12, 0x3c, RZ, 0xfc, !PT ;  /* 0x0000003c0c0c7812 */ /* 0x000fe200078efcff */
[----:B------:R-:W-:Y:S01]  /*18f60*/  IMAD R8, R8, c[0x0][0x188], RZ ;  /* 0x0000620008087a24 */ /* 0x000fe200078e02ff */
[----:B------:R0:W-:Y:S01]  /*18f70*/  STL [R1+0x434], R4 ;  /* 0x0004340401007387 */ /* 0x0001e20000100800 */
[----:B------:R-:W-:Y:S01]  /*18f80*/  IMAD R9, R9, c[0x0][0x188], RZ ;  /* 0x0000620009097a24 */ /* 0x000fe200078e02ff */
[----:B------:R-:W-:Y:S01]  /*18f90*/  LEA.HI.X.SX32 R5, R25, R22, 0x1, P1 ;  /* 0x0000001619057211 */ /* 0x000fe200008f0eff */
[----:B------:R-:W-:-:S02]  /*18fa0*/  IMAD R8, R2, 0x4, R8 ;  /* 0x0000000402087824 */ /* 0x000fc400078e0208 */
[----:B------:R-:W-:Y:S02]  /*18fb0*/  IMAD R12, R12, c[0x0][0x188], RZ ;  /* 0x000062000c0c7a24 */ /* 0x000fe400078e02ff */
[----:B------:R-:W-:Y:S01]  /*18fc0*/  IMAD R9, R2, 0x4, R9 ;  /* 0x0000000402097824 */ /* 0x000fe200078e0209 */
[----:B0-----:R-:W-:Y:S01]  /*18fd0*/  LEA.HI.X.SX32 R4, R26, R22, 0x1, P0 ;  /* 0x000000161a047211 */ /* 0x001fe200000f0eff */
[----:B------:R-:W-:Y:S01]  /*18fe0*/  IMAD R8, R2, 0x4, R8 ;  /* 0x0000000402087824 */ /* 0x000fe200078e0208 */
[----:B------:R-:W-:Y:S01]  /*18ff0*/  LEA R3, P0, R27, c[0x0][0x160], 0x1 ;  /* 0x000058001b037a11 */ /* 0x000fe200078008ff */
[----:B------:R-:W-:Y:S03]  /*19000*/  STL [R1+0x438], R5 ;  /* 0x0004380501007387 */ /* 0x000fe60000100800 */
[-C--:B------:R-:W-:Y:S01]  /*19010*/  LEA R19, P2, R12, R3.reuse, 0x1 ;  /* 0x000000030c137211 */ /* 0x080fe200078408ff */
[----:B------:R2:W-:Y:S01]  /*19020*/  STL [R1+0x3a0], R4 ;  /* 0x0003a00401007387 */ /* 0x0005e20000100800 */
[----:B------:R-:W-:-:S02]  /*19030*/  LEA R18, P6, R9, R3, 0x1 ;  /* 0x0000000309127211 */ /* 0x000fc400078c08ff */
[----:B------:R-:W-:Y:S01]  /*19040*/  LEA R15, P1, R8, R3, 0x1 ;  /* 0x00000003080f7211 */ /* 0x000fe200078208ff */
[----:B------:R3:W-:Y:S01]  /*19050*/  STL [R1+0x3a8], R19 ;  /* 0x0003a81301007387 */ /* 0x0007e20000100800 */
[----:B--2---:R-:W-:-:S03]  /*19060*/  IMAD R4, R2, 0x4, R0 ;  /* 0x0000000402047824 */ /* 0x004fc600078e0200 */
[----:B------:R4:W-:Y:S01]  /*19070*/  STL [R1+0x3b0], R18 ;  /* 0x0003b01201007387 */ /* 0x0009e20000100800 */
[----:B------:R-:W-:Y:S01]  /*19080*/  IMAD R5, R2, 0x4, R4 ;  /* 0x0000000402057824 */ /* 0x000fe200078e0204 */
[----:B------:R-:W-:Y:S02]  /*19090*/  LEA.HI.X.SX32 R2, R27, c[0x0][0x164], 0x1, P0 ;  /* 0x000059001b027a11 */ /* 0x000fe400000f0eff */
[----:B------:R0:W-:Y:S02]  /*190a0*/  STL [R1+0x3b8], R15 ;  /* 0x0003b80f01007387 */ /* 0x0001e40000100800 */
[----:B------:R-:W-:Y:S02]  /*190b0*/  LEA.HI.X.SX32 R12, R12, R2, 0x1, P2 ;  /* 0x000000020c0c7211 */ /* 0x000fe400010f0eff */
[-C--:B---3--:R-:W-:Y:S02]  /*190c0*/  LEA R19, P0, R7, R3.reuse, 0x1 ;  /* 0x0000000307137211 */ /* 0x088fe400078008ff */
[----:B----4-:R-:W-:-:S03]  /*190d0*/  LEA R18, P5, R10, R3, 0x1 ;  /* 0x000000030a127211 */ /* 0x010fc600078a08ff */
[----:B------:R-:W-:Y:S01]  /*190e0*/  STL [R1+0x3c0], R19 ;  /* 0x0003c01301007387 */ /* 0x000fe20000100800 */
[----:B0-----:R-:W-:-:S03]  /*190f0*/  LEA R15, P4, R17, R3, 0x1 ;  /* 0x00000003110f7211 */ /* 0x001fc600078808ff */
[----:B------:R0:W-:Y:S04]  /*19100*/  STL [R1+0x3c8], R18 ;  /* 0x0003c81201007387 */ /* 0x0001e80000100800 */
[----:B------:R1:W-:Y:S04]  /*19110*/  STL [R1+0x3d0], R15 ;  /* 0x0003d00f01007387 */ /* 0x0003e80000100800 */
[----:B------:R2:W-:Y:S01]  /*19120*/  STL [R1+0x3a4], R12 ;  /* 0x0003a40c01007387 */ /* 0x0005e20000100800 */
[----:B0-----:R-:W-:Y:S02]  /*19130*/  LEA R18, P3, R16, R3, 0x1 ;  /* 0x0000000310127211 */ /* 0x001fe400078608ff */
[----:B-1----:R-:W-:-:S02]  /*19140*/  LEA.HI.X.SX32 R15, R9, R2, 0x1, P6 ;  /* 0x00000002090f7211 */ /* 0x002fc400030f0eff */
[-C--:B------:R-:W-:Y:S02]  /*19150*/  LEA.HI.X.SX32 R9, R8, R2.reuse, 0x1, P1 ;  /* 0x0000000208097211 */ /* 0x080fe400008f0eff */
[-C--:B--2---:R-:W-:Y:S01]  /*19160*/  LEA R12, P2, R14, R3.reuse, 0x1 ;  /* 0x000000030e0c7211 */ /* 0x084fe200078408ff */
[----:B------:R-:W-:Y:S01]  /*19170*/  STL [R1+0x3d8], R18 ;  /* 0x0003d81201007387 */ /* 0x000fe20000100800 */
[-C--:B------:R-:W-:Y:S02]  /*19180*/  LEA R8, P1, R13, R3.reuse, 0x1 ;  /* 0x000000030d087211 */ /* 0x080fe400078208ff */
        /* <DEDUP_REMOVED lines=8> */
[----:B------:R0:W-:Y:S01]  /*19210*/  STL [R1+0x3f0], R9 ;  /* 0x0003f00901007387 */ /* 0x0001e20000100800 */
[----:B--2---:R-:W-:-:S03]  /*19220*/  LEA R7, P5, R29, R3, 0x1 ;  /* 0x000000031d077211 */ /* 0x004fc600078a08ff */
[----:B------:R1:W-:Y:S04]  /*19230*/  STL [R1+0x3c4], R8 ;  /* 0x0003c40801007387 */ /* 0x0003e80000100800 */
[----:B------:R2:W-:Y:S01]  /*19240*/  STL [R1+0x3f8], R7 ;  /* 0x0003f80701007387 */ /* 0x0005e20000100800 */
[----:B0-----:R-:W-:Y:S02]  /*19250*/  LEA.HI.X.SX32 R9, R17, R2, 0x1, P4 ;  /* 0x0000000211097211 */ /* 0x001fe400020f0eff */
[----:B-1----:R-:W-:-:S03]  /*19260*/  LEA R8, P4, R28, R3, 0x1 ;  /* 0x000000031c087211 */ /* 0x002fc600078808ff */
[----:B------:R0:W-:Y:S01]  /*19270*/  STL [R1+0x3cc], R9 ;  /* 0x0003cc0901007387 */ /* 0x0001e20000100800 */
[----:B--2---:R-:W-:-:S03]  /*19280*/  LEA.HI.X.SX32 R7, R16, R2, 0x1, P3 ;  /* 0x0000000210077211 */ /* 0x004fc600018f0eff */
[----:B------:R1:W-:Y:S04]  /*19290*/  STL [R1+0x400], R8 ;  /* 0x0004000801007387 */ /* 0x0003e80000100800 */
[----:B------:R2:W-:Y:S01]  /*192a0*/  STL [R1+0x3d4], R7 ;  /* 0x0003d40701007387 */ /* 0x0005e20000100800 */
[----:B0-----:R-:W-:Y:S02]  /*192b0*/  LEA R9, P3, R0, R3, 0x1 ;  /* 0x0000000300097211 */ /* 0x001fe400078608ff */
[----:B-1----:R-:W-:-:S03]  /*192c0*/  LEA.HI.X.SX32 R8, R14, R2, 0x1, P2 ;  /* 0x000000020e087211 */ /* 0x002fc600010f0eff */
[----:B------:R0:W-:Y:S01]  /*192d0*/  STL [R1+0x40c], R9 ;  /* 0x00040c0901007387 */ /* 0x0001e20000100800 */
[----:B--2---:R-:W-:-:S03]  /*192e0*/  LEA R7, P2, R4, R3, 0x1 ;  /* 0x0000000304077211 */ /* 0x004fc600078408ff */
[----:B------:R1:W-:Y:S04]  /*192f0*/  STL [R1+0x3dc], R8 ;  /* 0x0003dc0801007387 */ /* 0x0003e80000100800 */
[----:B------:R2:W-:Y:S01]  /*19300*/  STL [R1+0x41c], R7 ;  /* 0x00041c0701007387 */ /* 0x0005e20000100800 */
[----:B0-----:R-:W-:Y:S02]  /*19310*/  LEA.HI.X.SX32 R9, R13, R2, 0x1, P1 ;  /* 0x000000020d097211 */ /* 0x001fe400008f0eff */
[----:B-1----:R-:W-:-:S03]  /*19320*/  LEA R8, P1, R5, R3, 0x1 ;  /* 0x0000000305087211 */ /* 0x002fc600078208ff */
[----:B------:R-:W-:Y:S01]  /*19330*/  STL [R1+0x3e4], R9 ;  /* 0x0003e40901007387 */ /* 0x000fe20000100800 */
[----:B--2---:R-:W-:-:S03]  /*19340*/  LEA.HI.X.SX32 R7, R11, R2, 0x1, P0 ;  /* 0x000000020b077211 */ /* 0x004fc600000f0eff */
[----:B------:R-:W-:Y:S04]  /*19350*/  STL [R1+0x420], R8 ;  /* 0x0004200801007387 */ /* 0x000fe80000100800 */
[----:B------:R0:W-:Y:S01]  /*19360*/  STL [R1+0x3ec], R7 ;  /* 0x0003ec0701007387 */ /* 0x0001e20000100800 */
[----:B------:R-:W-:Y:S02]  /*19370*/  LEA R3, P0, R6, R3, 0x1 ;  /* 0x0000000306037211 */ /* 0x000fe400078008ff */
[-C--:B0-----:R-:W-:Y:S02]  /*19380*/  LEA.HI.X.SX32 R7, R28, R2.reuse, 0x1, P4 ;  /* 0x000000021c077211 */ /* 0x081fe400020f0eff */
[----:B------:R-:W0:Y:S01]  /*19390*/  S2R R28, SR_TID.X ;  /* 0x00000000001c7919 */ /* 0x000e220000002100 */
[----:B------:R-:W-:-:S03]  /*193a0*/  LEA.HI.X.SX32 R8, R29, R2, 0x1, P5 ;  /* 0x000000021d087211 */ /* 0x000fc600028f0eff */
[----:B------:R1:W-:Y:S01]  /*193b0*/  STL [R1+0x418], R3 ;  /* 0x0004180301007387 */ /* 0x0003e20000100800 */
[----:B------:R-:W-:-:S03]  /*193c0*/  LEA.HI.X.SX32 R4, R4, R2, 0x1, P2 ;  /* 0x0000000204047211 */ /* 0x000fc600010f0eff */
[----:B------:R-:W-:Y:S01]  /*193d0*/  STL [R1+0x3f4], R8 ;  /* 0x0003f40801007387 */ /* 0x000fe20000100800 */
[----:B-1----:R-:W-:-:S03]  /*193e0*/  LEA.HI.X.SX32 R3, R0, R2, 0x1, P3 ;  /* 0x0000000200037211 */ /* 0x002fc600018f0eff */
[----:B------:R1:W5:Y:S04]  /*193f0*/  LDL.LU R0, [R1+0xc8c] ;  /* 0x000c8c0001007983 */ /* 0x0003680000300800 */
[----:B------:R-:W-:Y:S04]  /*19400*/  STL [R1+0x3fc], R7 ;  /* 0x0003fc0701007387 */ /* 0x000fe80000100800 */
[----:B------:R2:W-:Y:S04]  /*19410*/  STL [R1+0x408], R3 ;  /* 0x0004080301007387 */ /* 0x0005e80000100800 */
[----:B------:R-:W-:Y:S01]  /*19420*/  STL [R1+0x410], R4 ;  /* 0x0004100401007387 */ /* 0x000fe20000100800 */
[----:B--2---:R-:W-:-:S02]  /*19430*/  LEA.HI.X.SX32 R3, R5, R2, 0x1, P1 ;  /* 0x0000000205037211 */ /* 0x004fc400008f0eff */
[----:B------:R-:W-:-:S03]  /*19440*/  LEA.HI.X.SX32 R2, R6, R2, 0x1, P0 ;  /* 0x0000000206027211 */ /* 0x000fc600000f0eff */
[----:B------:R0:W-:Y:S04]  /*19450*/  STL [R1+0x414], R3 ;  /* 0x0004140301007387 */ /* 0x0001e80000100800 */
[----:B------:R1:W-:Y:S04]  /*19460*/  STL [R1+0x404], R2 ;  /* 0x0004040201007387 */ /* 0x0003e80000100800 */
[----:B------:R1:W-:Y:S01]  /*19470*/  STL [R1+0x2b0], RZ ;  /* 0x0002b0ff01007387 */ /* 0x0003e20000100800 */
[----:B0-----:R-:W-:-:S03]  /*19480*/  IMAD.SHL.U32 R3, R28, 0x20, RZ ;  /* 0x000000201c037824 */ /* 0x001fc600078e00ff */
[----:B------:R1:W-:Y:S04]  /*19490*/  STL [R1+0x2b4], RZ ;  /* 0x0002b4ff01007387 */ /* 0x0003e80000100800 */
[----:B------:R1:W-:Y:S04]  /*194a0*/  STL [R1+0x2b8], RZ ;  /* 0x0002b8ff01007387 */ /* 0x0003e80000100800 */
[----:B------:R1:W-:Y:S04]  /*194b0*/  STL [R1+0xc38], R3 ;  /* 0x000c380301007387 */ /* 0x0003e80000100800 */
        /* <DEDUP_REMOVED lines=89> */
[----:B------:R-:W-:-:S02]  /*19a50*/  USHF.L.U32 UR4, UR7, 0x6, URZ ;  /* 0x0000000607047899 */ /* 0x000fc4000800063f */
[----:B------:R-:W-:Y:S02]  /*19a60*/  USHF.L.U32 UR5, UR6, 0x6, URZ ;  /* 0x0000000606057899 */ /* 0x000fe4000800063f */
[----:B------:R-:W-:Y:S02]  /*19a70*/  USHF.R.S32.HI UR7, URZ, 0x1f, UR4 ;  /* 0x0000001f3f077899 */ /* 0x000fe40008011404 */
[----:B------:R-:W-:Y:S02]  /*19a80*/  USHF.R.S32.HI UR6, URZ, 0x1f, UR5 ;  /* 0x0000001f3f067899 */ /* 0x000fe40008011405 */
[----:B------:R-:W-:Y:S02]  /*19a90*/  USHF.L.U32 UR12, UR5, 0x1, URZ ;  /* 0x00000001050c7899 */ /* 0x000fe4000800063f */
[----:B------:R-:W-:Y:S02]  /*19aa0*/  USHF.L.U32 UR9, UR4, 0x1, URZ ;  /* 0x0000000104097899 */ /* 0x000fe4000800063f */
[----:B-1----:R-:W2:Y:S01]  /*19ab0*/  LDL.LU R29, [R1+0xc4c] ;  /* 0x000c4c00011d7983 */ /* 0x002ea20000300800 */
[C---:B------:R-:W-:Y:S02]  /*19ac0*/  IMAD.SHL.U32 R13, R28.reuse, 0x8, RZ ;  /* 0x000000081c0d7824 */ /* 0x040fe400078e00ff */
[C---:B------:R-:W-:Y:S01]  /*19ad0*/  IMAD.SHL.U32 R11, R28.reuse, 0x2, RZ ;  /* 0x000000021c0b7824 */ /* 0x040fe200078e00ff */
[----:B------:R-:W-:-:S02]  /*19ae0*/  LOP3.LUT R28, R28, 0x7, RZ, 0xc0, !PT ;  /* 0x000000071c1c7812 */ /* 0x000fc400078ec0ff */
[----:B------:R-:W-:-:S05]  /*19af0*/  LOP3.LUT R13, R13, 0x30, RZ, 0xc0, !PT ;  /* 0x000000300d0d7812 */ /* 0x000fca00078ec0ff */
[----:B------:R-:W-:-:S05]  /*19b00*/  IMAD R28, R28, 0x40, R13 ;  /* 0x000000401c1c7824 */ /* 0x000fca00078e020d */
[----:B------:R-:W-:-:S04]  /*19b10*/  LOP3.LUT R28, R28, 0x10, R11, 0x78, !PT ;  /* 0x000000101c1c7812 */ /* 0x000fc800078e780b */
[----:B------:R-:W-:Y:S02]  /*19b20*/  LOP3.LUT R2, R28, 0x200, R3, 0xf8, !PT ;  /* 0x000002001c027812 */ /* 0x000fe400078ef803 */
[----:B--2---:R-:W-:-:S05]  /*19b30*/  SHF.R.S32.HI R4, RZ, 0x6, R29 ;  /* 0x00000006ff047819 */ /* 0x004fca000001141d */
[----:B------:R-:W-:Y:S04]  /*19b40*/  STL [R1+0xc30], R4 ;  /* 0x000c300401007387 */ /* 0x000fe80000100800 */
[----:B------:R-:W-:Y:S04]  /*19b50*/  STL [R1+0x350], RZ ;  /* 0x000350ff01007387 */ /* 0x000fe80000100800 */
[----:B------:R-:W-:Y:S04]  /*19b60*/  STL [R1+0x354], RZ ;  /* 0x000354ff01007387 */ /* 0x000fe80000100800 */
[----:B------:R-:W-:Y:S04]  /*19b70*/  STL [R1+0x358], RZ ;  /* 0x000358ff01007387 */ /* 0x000fe80000100800 */
[----:B------:R0:W-:Y:S04]  /*19b80*/  STL [R1+0x2c8], R2 ;  /* 0x0002c80201007387 */ /* 0x0001e80000100800 */
[----:B------:R1:W-:Y:S04]  /*19b90*/  STL [R1+0x35c], RZ ;  /* 0x00035cff01007387 */ /* 0x0003e80000100800 */
[----:B------:R1:W-:Y:S04]  /*19ba0*/  STL [R1+0x340], RZ ;  /* 0x000340ff01007387 */ /* 0x0003e80000100800 */
[----:B------:R1:W-:Y:S04]  /*19bb0*/  STL [R1+0x344], RZ ;  /* 0x000344ff01007387 */ /* 0x0003e80000100800 */
[----:B------:R1:W-:Y:S04]  /*19bc0*/  STL [R1+0x348], RZ ;  /* 0x000348ff01007387 */ /* 0x0003e80000100800 */
[----:B------:R1:W-:Y:S04]  /*19bd0*/  STL [R1+0x34c], RZ ;  /* 0x00034cff01007387 */ /* 0x0003e80000100800 */
[----:B------:R-:W2:Y:S04]  /*19be0*/  LDL R28, [R1+0x2c0] ;  /* 0x0002c000011c7983 */ /* 0x000ea80000100800 */
        /* <DEDUP_REMOVED lines=20> */
[----:B0-----:R-:W-:-:S03]  /*19d30*/  LOP3.LUT R2, R2, 0x20, RZ, 0x3c, !PT ;  /* 0x0000002002027812 */ /* 0x001fc600078e3cff */
        /* <DEDUP_REMOVED lines=8> */
[----:B------:R1:W-:Y:S01]  /*19dc0*/  STL [R1+0x2cc], R2 ;  /* 0x0002cc0201007387 */ /* 0x0003e20000100800 */
[----:B-----5:R-:W-:-:S02]  /*19dd0*/  LOP3.LUT R3, R0, 0x20, RZ, 0x3c, !PT ;  /* 0x0000002000037812 */ /* 0x020fc400078e3cff */
[C---:B------:R-:W-:Y:S02]  /*19de0*/  LOP3.LUT R5, R0.reuse, 0x40, RZ, 0x3c, !PT ;  /* 0x0000004000057812 */ /* 0x040fe400078e3cff */
[----:B------:R-:W-:Y:S01]  /*19df0*/  LOP3.LUT R4, R0, 0x60, RZ, 0x3c, !PT ;  /* 0x0000006000047812 */ /* 0x000fe200078e3cff */
[----:B------:R-:W-:Y:S02]  /*19e00*/  USHF.L.U64.HI UR7, UR4, 0x1, UR7 ;  /* 0x0000000104077899 */ /* 0x000fe40008010207 */
[----:B------:R-:W-:Y:S02]  /*19e10*/  USHF.L.U64.HI UR6, UR5, 0x1, UR6 ;  /* 0x0000000105067899 */ /* 0x000fe40008010206 */
[----:B------:R-:W-:Y:S01]  /*19e20*/  UMOV UR4, URZ ;  /* 0x0000003f00047c82 */ /* 0x000fe20008000000 */
[----:B-12---:R-:W-:Y:S02]  /*19e30*/  LOP3.LUT R3, R28, 0x40, RZ, 0x3c, !PT ;  /* 0x000000401c037812 */ /* 0x006fe400078e3cff */
.L_x_3:
[----:B------:R-:W-:Y:S04]  /*19e40*/  STL [R1+0x19c8], R26 ;  /* 0x0019c81a01007387 */ /* 0x000fe80000100800 */
[----:B-----5:R-:W2:Y:S04]  /*19e50*/  LDL R3, [R1+0x404] ;  /* 0x0004040001037983 */ /* 0x020ea80000100800 */
[----:B------:R-:W2:Y:S04]  /*19e60*/  LDL R2, [R1+0x418] ;  /* 0x0004180001027983 */ /* 0x000ea80000100800 */
[----:B------:R-:W3:Y:S04]  /*19e70*/  LDL R5, [R1+0x420] ;  /* 0x0004200001057983 */ /* 0x000ee80000100800 */
[----:B0-----:R0:W-:Y:S04]  /*19e80*/  STL [R1+0x19c4], R20 ;  /* 0x0019c41401007387 */ /* 0x0011e80000100800 */
[----:B0-----:R-:W3:Y:S01]  /*19e90*/  LDL R20, [R1+0x414] ;  /* 0x0004140001147983 */ /* 0x001ee20000100800 */
[----:B------:R-:W-:-:S02]  /*19ea0*/  UMOV UR5, 0xffffffc0 ;  /* 0xffffffc000057882 */ /* 0x000fc40000000000 */
[----:B------:R-:W-:Y:S01]  /*19eb0*/  ULDC UR8, c[0x0][0x180] ;  /* 0x0000600000087ab9 */ /* 0x000fe20000000800 */
[----:B------:R-:W0:Y:S01]  /*19ec0*/  S2R R4, SR_TID.X ;  /* 0x0000000000047919 */ /* 0x000e220000002100 */
[----:B------:R-:W-:-:S03]  /*19ed0*/  UIMAD UR5, UR4, UR5, UR8 ;  /* 0x00000005040572a4 */ /* 0x000fc6000f8e0208 */
[----:B------:R-:W-:Y:S04]  /*19ee0*/  STL [R1+0x19c0], R21 ;  /* 0x0019c01501007387 */ /* 0x000fe80000100800 */
[----:B------:R1:W-:Y:S04]  /*19ef0*/  STL [R1+0x19b8], R22 ;  /* 0x0019b81601007387 */ /* 0x0003e80000100800 */
[----:B------:R-:W-:Y:S04]  /*19f00*/  STL [R1+0x1994], R14 ;  /* 0x0019940e01007387 */ /* 0x000fe80000100800 */
[----:B------:R-:W-:Y:S04]  /*19f10*/  STL [R1+0x199c], R14 ;  /* 0x00199c0e01007387 */ /* 0x000fe80000100800 */
[----:B-1----:R-:W1:Y:S01]  /*19f20*/  S2R R22, SR_TID.X ;  /* 0x0000000000167919 */ /* 0x002e620000002100 */
[----:B0-----:R-:W-:-:S03]  /*19f30*/  SHF.R.U32.HI R4, RZ, 0x5, R4 ;  /* 0x00000005ff047819 */ /* 0x001fc60000011604 */
[----:B------:R-:W-:Y:S01]  /*19f40*/  STL [R1+0x19a4], R14 ;  /* 0x0019a40e01007387 */ /* 0x000fe20000100800 */
[----:B------:R-:W-:-:S03]  /*19f50*/  SGXT.U32 R4, R4, 0x2 ;  /* 0x000000020404781a */ /* 0x000fc60000000000 */
[----:B------:R-:W-:Y:S01]  /*19f60*/  STL [R1+0x19ac], R14 ;  /* 0x0019ac0e01007387 */ /* 0x000fe20000100800 */
[----:B------:R-:W-:-:S03]  /*19f70*/  LOP3.LUT R21, R4, 0x4, RZ, 0xfc, !PT ;  /* 0x0000000404157812 */ /* 0x000fc600078efcff */
[----:B------:R-:W-:Y:S01]  /*19f80*/  STL [R1+0x1980], R9 ;  /* 0x0019800901007387 */ /* 0x000fe20000100800 */
[----:B------:R-:W-:Y:S02]  /*19f90*/  LOP3.LUT R26, R4, 0x8, RZ, 0xfc, !PT ;  /* 0x00000008041a7812 */ /* 0x000fe400078efcff */
[----:B------:R-:W-:Y:S01]  /*19fa0*/  ISETP.GE.AND P1, PT, R21, UR5, PT ;  /* 0x0000000515007c0c */ /* 0x000fe2000bf26270 */
[----:B------:R-:W-:Y:S01]  /*19fb0*/  STL [R1+0x1988], R9 ;  /* 0x0019880901007387 */ /* 0x000fe20000100800 */
[----:B------:R-:W-:-:S03]  /*19fc0*/  ISETP.GE.AND P2, PT, R26, UR5, PT ;  /* 0x000000051a007c0c */ /* 0x000fc6000bf46270 */
[----:B------:R-:W-:Y:S04]  /*19fd0*/  STL [R1+0x1990], R9 ;  /* 0x0019900901007387 */ /* 0x000fe80000100800 */
[----:B------:R-:W-:Y:S04]  /*19fe0*/  STL [R1+0x1998], R9 ;  /* 0x0019980901007387 */ /* 0x000fe80000100800 */
[----:B------:R-:W0:Y:S04]  /*19ff0*/  S2R R4, SR_TID.X ;  /* 0x0000000000047919 */ /* 0x000e280000002100 */
[----:B------:R-:W-:Y:S04]  /*1a000*/  STL [R1+0x19a8], R9 ;  /* 0x0019a80901007387 */ /* 0x000fe80000100800 */
[----:B------:R-:W-:Y:S04]  /*1a010*/  STL [R1+0x19b0], R9 ;  /* 0x0019b00901007387 */ /* 0x000fe80000100800 */
[----:B------:R-:W-:Y:S04]  /*1a020*/  STL [R1+0x19bc], R9 ;  /* 0x0019bc0901007387 */ /* 0x000fe80000100800 */
[----:B------:R-:W-:Y:S04]  /*1a030*/  STL [R1+0x197c], R7 ;  /* 0x00197c0701007387 */ /* 0x000fe80000100800 */
[----:B------:R-:W-:Y:S04]  /*1a040*/  STL [R1+0x1984], R7 ;  /* 0x0019840701007387 */ /* 0x000fe80000100800 */
[----:B------:R-:W-:Y:S04]  /*1a050*/  STL [R1+0x198c], R7 ;  /* 0x00198c0701007387 */ /* 0x000fe80000100800 */
[----:B------:R-:W-:Y:S04]  /*1a060*/  STL [R1+0x19a0], R7 ;  /* 0x0019a00701007387 */ /* 0x000fe80000100800 */
[----:B------:R1:W-:Y:S04]  /*1a070*/  STL [R1+0x19b4], R7 ;  /* 0x0019b40701007387 */ /* 0x0003e80000100800 */
[----:B------:R-:W-:Y:S04]  /*1a080*/  STL [R1+0x1978], R11 ;  /* 0x0019780b01007387 */ /* 0x000fe80000100800 */
[----:B------:R-:W-:Y:S01]  /*1a090*/  STL [R1+0x1974], R8 ;  /* 0x0019740801007387 */ /* 0x000fe20000100800 */
[----:B-1----:R-:W-:-:S03]  /*1a0a0*/  SHF.R.U32.HI R7, RZ, 0x5, R22 ;  /* 0x00000005ff077819 */ /* 0x002fc60000011616 */
[----:B------:R-:W-:Y:S01]  /*1a0b0*/  STL [R1+0x1970], R6 ;  /* 0x0019700601007387 */ /* 0x000fe20000100800 */
[----:B------:R-:W-:-:S03]  /*1a0c0*/  SGXT.U32 R7, R7, 0x2 ;  /* 0x000000020707781a */ /* 0x000fc60000000000 */
[----:B------:R-:W-:Y:S01]  /*1a0d0*/  STL [R1+0x196c], R15 ;  /* 0x00196c0f01007387 */ /* 0x000fe20000100800 */
[----:B------:R-:W-:-:S03]  /*1a0e0*/  ISETP.GE.AND P0, PT, R7, UR5, PT ;  /* 0x0000000507007c0c */ /* 0x000fc6000bf06270 */
[----:B------:R-:W-:Y:S04]  /*1a0f0*/  STL [R1+0x1968], R10 ;  /* 0x0019680a01007387 */ /* 0x000fe80000100800 */
[----:B------:R-:W-:Y:S04]  /*1a100*/  STL [R1+0x1964], R29 ;  /* 0x0019641d01007387 */ /* 0x000fe80000100800 */
[----:B------:R-:W-:Y:S04]  /*1a110*/  STL [R1+0x1960], R28 ;  /* 0x0019601c01007387 */ /* 0x000fe80000100800 */
[----:B------:R-:W-:Y:S04]  /*1a120*/  STL [R1+0x195c], R27 ;  /* 0x00195c1b01007387 */ /* 0x000fe80000100800 */
[----:B------:R-:W-:Y:S04]  /*1a130*/  STL [R1+0x1958], R13 ;  /* 0x0019580d01007387 */ /* 0x000fe80000100800 */
[----:B------:R-:W-:Y:S04]  /*1a140*/  STL [R1+0x1954], R12 ;  /* 0x0019540c01007387 */ /* 0x000fe80000100800 */
[----:B------:R-:W-:Y:S04]  /*1a150*/  STL [R1+0x1900], R0 ;  /* 0x0019000001007387 */ /* 0x000fe80000100800 */
[----:B------:R-:W-:Y:S01]  /*1a160*/  STL [R1+0x1904], R0 ;  /* 0x0019040001007387 */ /* 0x000fe20000100800 */
[----:B0-----:R-:W-:-:S03]  /*1a170*/  SHF.R.U32.HI R26, RZ, 0x5, R4 ;  /* 0x00000005ff1a7819 */ /* 0x001fc60000011604 */
[----:B------:R-:W-:Y:S01]  /*1a180*/  STL [R1+0x1908], R0 ;  /* 0x0019080001007387 */ /* 0x000fe20000100800 */
[----:B------:R-:W-:-:S03]  /*1a190*/  SHF.R.U32.HI R4, RZ, 0x5, R4 ;  /* 0x00000005ff047819 */ /* 0x000fc60000011604 */
[----:B------:R-:W-:Y:S01]  /*1a1a0*/  STL [R1+0x190c], R0 ;  /* 0x00190c0001007387 */ /* 0x000fe20000100800 */
[----:B------:R-:W-:-:S03]  /*1a1b0*/  PRMT R16, RZ, 0x7610, R16 ;  /* 0x00007610ff107816 */ /* 0x000fc60000000010 */
[----:B------:R-:W-:Y:S04]  /*1a1c0*/  STL [R1+0x1910], R0 ;  /* 0x0019100001007387 */ /* 0x000fe80000100800 */
[----:B------:R-:W-:Y:S04]  /*1a1d0*/  STL [R1+0x1914], R0 ;  /* 0x0019140001007387 */ /* 0x000fe80000100800 */
[----:B------:R-:W-:Y:S01]  /*1a1e0*/  STL [R1+0x1918], R0 ;  /* 0x0019180001007387 */ /* 0x000fe20000100800 */
[----:B------:R-:W-:-:S03]  /*1a1f0*/  SGXT.U32 R4, R4, 0x2 ;  /* 0x000000020404781a */ /* 0x000fc60000000000 */
        /* <DEDUP_REMOVED lines=8> */
[----:B------:R-:W-:-:S03]  /*1a280*/  PRMT R24, RZ, 0x7610, R24 ;  /* 0x00007610ff187816 */ /* 0x000fc60000000018 */
[----:B------:R-:W-:Y:S04]  /*1a290*/  STL [R1+0x193c], R0 ;  /* 0x00193c0001007387 */ /* 0x000fe80000100800 */
[----:B------:R-:W-:Y:S04]  /*1a2a0*/  STL [R1+0x1940], R0 ;  /* 0x0019400001007387 */ /* 0x000fe80000100800 */
[----:B------:R-:W-:Y:S04]  /*1a2b0*/  STL [R1+0x1944], R0 ;  /* 0x0019440001007387 */ /* 0x000fe80000100800 */
[----:B------:R-:W-:Y:S04]  /*1a2c0*/  STL [R1+0x1948], R0 ;  /* 0x0019480001007387 */ /* 0x000fe80000100800 */
[----:B------:R-:W-:Y:S04]  /*1a2d0*/  STL [R1+0x194c], R0 ;  /* 0x00194c0001007387 */ /* 0x000fe80000100800 */
[----:B------:R-:W-:Y:S04]  /*1a2e0*/  STL [R1+0x1950], R0 ;  /* 0x0019500001007387 */ /* 0x000fe80000100800 */
[----:B------:R-:W4:Y:S01]  /*1a2f0*/  LDL R21, [R1+0x410] ;  /* 0x0004100001157983 */ /* 0x000f220000100800 */
[----:B------:R-:W-:-:S03]  /*1a300*/  SGXT.U32 R26, R26, 0x2 ;  /* 0x000000021a1a781a */ /* 0x000fc60000000000 */
[----:B------:R-:W4:Y:S01]  /*1a310*/  LDL R14, [R1+0x41c] ;  /* 0x00041c00010e7983 */ /* 0x000f220000100800 */
[----:B------:R-:W-:Y:S02]  /*1a320*/  LOP3.LUT R26, R26, 0xc, RZ, 0xfc, !PT ;  /* 0x0000000c1a1a7812 */ /* 0x000fe400078efcff */
[----:B------:R-:W-:Y:S02]  /*1a330*/  PRMT R17, RZ, 0x7610, R17 ;  /* 0x00007610ff117816 */ /* 0x000fe40000000011 */
[----:B------:R-:W-:Y:S02]  /*1a340*/  ISETP.GE.AND P3, PT, R26, UR5, PT ;  /* 0x000000051a007c0c */ /* 0x000fe4000bf66270 */
[----:B------:R-:W4:Y:S04]  /*1a350*/  LDL.LU R26, [R1+0x19c8] ;  /* 0x0019c800011a7983 */ /* 0x000f280000300800 */
[----:B--2---:R0:W2:Y:S02]  /*1a360*/  @!P0 LDG.E.U16 R16, [R2.64] ;  /* 0x0000000a02108981 */ /* 0x0040a4000c1e1500 */
[----:B0-----:R-:W-:Y:S01]  /*1a370*/  LOP3.LUT R3, R4, 0x10, RZ, 0xfc, !PT ;  /* 0x0000001004037812 */ /* 0x001fe200078efcff */
[----:B---3--:R-:W-:Y:S01]  /*1a380*/  @!P1 IMAD.MOV.U32 R2, RZ, RZ, R5 ;  /* 0x000000ffff029224 */ /* 0x008fe200078e0005 */
[----:B------:R-:W0:Y:S02]  /*1a390*/  S2R R4, SR_TID.X ;  /* 0x0000000000047919 */ /* 0x000e240000002100 */
[----:B------:R-:W-:-:S02]  /*1a3a0*/  ISETP.GE.AND P4, PT, R3, UR5, PT ;  /* 0x0000000503007c0c */ /* 0x000fc4000bf86270 */
[----:B------:R-:W3:Y:S01]  /*1a3b0*/  LDL R5, [R1+0x3f4] ;  /* 0x0003f40001057983 */ /* 0x000ee20000100800 */
[----:B------:R-:W-:-:S05]  /*1a3c0*/  @!P1 IMAD.MOV.U32 R3, RZ, RZ, R20 ;  /* 0x000000ffff039224 */ /* 0x000fca00078e0014 */
[----:B------:R1:W2:Y:S01]  /*1a3d0*/  @!P1 LDG.E.U16 R24, [R2.64] ;  /* 0x0000000a02189981 */ /* 0x0002a2000c1e1500 */
[----:B0-----:R-:W-:-:S03]  /*1a3e0*/  SHF.R.U32.HI R20, RZ, 0x5, R4 ;  /* 0x00000005ff147819 */ /* 0x001fc60000011604 */
[----:B------:R-:W3:Y:S01]  /*1a3f0*/  LDL R4, [R1+0x3f8] ;  /* 0x0003f80001047983 */ /* 0x000ee20000100800 */
[----:B------:R-:W-:-:S04]  /*1a400*/  SGXT.U32 R20, R20, 0x2 ;  /* 0x000000021414781a */ /* 0x000fc80000000000 */
[----:B-1----:R-:W-:-:S04]  /*1a410*/  LOP3.LUT R3, R20, 0x14, RZ, 0xfc, !PT ;  /* 0x0000001414037812 */ /* 0x002fc800078efcff */
[----:B------:R-:W-:Y:S01]  /*1a420*/  ISETP.GE.AND P1, PT, R3, UR5, PT ;  /* 0x0000000503007c0c */ /* 0x000fe2000bf26270 */
[----:B----4-:R-:W-:Y:S02]  /*1a430*/  @!P2 IMAD.MOV.U32 R3, RZ, RZ, R21 ;  /* 0x000000ffff03a224 */ /* 0x010fe400078e0015 */
[----:B------:R-:W-:-:S05]  /*1a440*/  @!P2 IMAD.MOV.U32 R2, RZ, RZ, R14 ;  /* 0x000000ffff02a224 */ /* 0x000fca00078e000e */
[----:B------:R0:W4:Y:S04]  /*1a450*/  @!P2 LDG.E.U16 R17, [R2.64] ;  /* 0x0000000a0211a981 */ /* 0x000128000c1e1500 */
[----:B--2---:R-:W-:Y:S04]  /*1a460*/  STL [R1+0x18f4], R24 ;  /* 0x0018f41801007387 */ /* 0x004fe80000100800 */
[----:B------:R-:W-:Y:S04]  /*1a470*/  STL [R1+0x18f8], R24 ;  /* 0x0018f81801007387 */ /* 0x000fe80000100800 */
[----:B------:R-:W-:Y:S04]  /*1a480*/  STL [R1+0x18fc], R24 ;  /* 0x0018fc1801007387 */ /* 0x000fe80000100800 */
[----:B0-----:R-:W2:Y:S04]  /*1a490*/  LDL R2, [R1+0x408] ;  /* 0x0004080001027983 */ /* 0x001ea80000100800 */
[----:B------:R-:W2:Y:S01]  /*1a4a0*/  LDL R3, [R1+0x40c] ;  /* 0x00040c0001037983 */ /* 0x000ea20000100800 */
[----:B------:R-:W-:-:S02]  /*1a4b0*/  PRMT R25, RZ, 0x7610, R25 ;  /* 0x00007610ff197816 */ /* 0x000fc40000000019 */
[----:B------:R-:W-:Y:S01]  /*1a4c0*/  PRMT R18, RZ, 0x7610, R18 ;  /* 0x00007610ff127816 */ /* 0x000fe20000000012 */
[----:B------:R-:W0:Y:S01]  /*1a4d0*/  S2R R20, SR_TID.X ;  /* 0x0000000000147919 */ /* 0x000e220000002100 */
[----:B------:R-:W-:-:S03]  /*1a4e0*/  PRMT R23, RZ, 0x7610, R23 ;  /* 0x00007610ff177816 */ /* 0x000fc60000000017 */
[----:B------:R-:W3:Y:S01]  /*1a4f0*/  LDL R21, [R1+0x3ec] ;  /* 0x0003ec0001157983 */ /* 0x000ee20000100800 */
[----:B--2---:R-:W-:-:S04]  /*1a500*/  @!P3 LOP3.LUT R3, R3, R2, RZ, 0x3c, !PT ;  /* 0x000000020303b212 */ /* 0x004fc800078e3cff */
[----:B------:R-:W-:-:S04]  /*1a510*/  @!P3 LOP3.LUT R2, R3, R2, RZ, 0x3c, !PT ;  /* 0x000000020302b212 */ /* 0x000fc800078e3cff */
[----:B------:R-:W-:-:S05]  /*1a520*/  @!P3 LOP3.LUT R3, R3, R2, RZ, 0x3c, !PT ;  /* 0x000000020303b212 */ /* 0x000fca00078e3cff */
[----:B------:R1:W2:Y:S04]  /*1a530*/  @!P3 LDG.E.U16 R25, [R2.64] ;  /* 0x0000000a0219b981 */ /* 0x0002a8000c1e1500 */
[----:B-1----:R-:W2:Y:S04]  /*1a540*/  LDL R2, [R1+0x3fc] ;  /* 0x0003fc0001027983 */ /* 0x002ea80000100800 */
[----:B------:R-:W2:Y:S01]  /*1a550*/  LDL R3, [R1+0x400] ;  /* 0x0004000001037983 */ /* 0x000ea20000100800 */
[----:B0-----:R-:W-:-:S04]  /*1a560*/  SHF.R.U32.HI R20, RZ, 0x5, R20 ;  /* 0x00000005ff147819 */ /* 0x001fc80000011614 */
[----:B------:R-:W-:-:S04]  /*1a570*/  SGXT.U32 R20, R20, 0x2 ;  /* 0x000000021414781a */ /* 0x000fc80000000000 */
[----:B------:R-:W-:-:S04]  /*1a580*/  LOP3.LUT R14, R20, 0x18, RZ, 0xfc, !PT ;  /* 0x00000018140e7812 */ /* 0x000fc800078efcff */
[----:B------:R-:W-:Y:S02]  /*1a590*/  ISETP.GE.AND P0, PT, R14, UR5, PT ;  /* 0x000000050e007c0c */ /* 0x000fe4000bf06270 */
[----:B------:R-:W3:Y:S01]  /*1a5a0*/  LDL R14, [R1+0x3f0] ;  /* 0x0003f000010e7983 */ /* 0x000ee20000100800 */
[----:B--2---:R-:W-:-:S04]  /*1a5b0*/  @!P4 LOP3.LUT R3, R3, R2, RZ, 0x3c, !PT ;  /* 0x000000020303c212 */ /* 0x004fc800078e3cff */
[----:B------:R-:W-:-:S04]  /*1a5c0*/  @!P4 LOP3.LUT R2, R3, R2, RZ, 0x3c, !PT ;  /* 0x000000020302c212 */ /* 0x000fc800078e3cff */
[----:B------:R-:W-:-:S05]  /*1a5d0*/  @!P4 LOP3.LUT R3, R3, R2, RZ, 0x3c, !PT ;  /* 0x000000020303c212 */ /* 0x000fca00078e3cff */
[----:B------:R0:W2:Y:S04]  /*1a5e0*/  @!P4 LDG.E.U16 R18, [R2.64] ;  /* 0x0000000a0212c981 */ /* 0x0000a8000c1e1500 */
[----:B0-----:R-:W0:Y:S01]  /*1a5f0*/  S2R R3, SR_TID.X ;  /* 0x0000000000037919 */ /* 0x001e220000002100 */
[----:B---3--:R-:W-:Y:S01]  /*1a600*/  @!P1 IMAD.MOV.U32 R2, RZ, RZ, R4 ;  /* 0x000000ffff029224 */ /* 0x008fe200078e0004 */
[----:B0-----:R-:W-:-:S04]  /*1a610*/  SHF.R.U32.HI R3, RZ, 0x5, R3 ;  /* 0x00000005ff037819 */ /* 0x001fc80000011603 */
[----:B------:R-:W-:-:S04]  /*1a620*/  SGXT.U32 R3, R3, 0x2 ;  /* 0x000000020303781a */ /* 0x000fc80000000000 */
[----:B------:R-:W-:-:S04]  /*1a630*/  LOP3.LUT R3, R3, 0x20, RZ, 0xfc, !PT ;  /* 0x0000002003037812 */ /* 0x000fc800078efcff */
[----:B------:R-:W-:Y:S01]  /*1a640*/  ISETP.GE.AND P3, PT, R3, UR5, PT ;  /* 0x0000000503007c0c */ /* 0x000fe2000bf66270 */
[----:B------:R-:W-:-:S05]  /*1a650*/  @!P1 IMAD.MOV.U32 R3, RZ, RZ, R5 ;  /* 0x000000ffff039224 */ /* 0x000fca00078e0005 */
[----:B------:R0:W3:Y:S04]  /*1a660*/  @!P1 LDG.E.U16 R23, [R2.64] ;  /* 0x0000000a02179981 */ /* 0x0000e8000c1e1500 */
[----:B------:R-:W1:Y:S04]  /*1a670*/  S2R R20, SR_TID.X ;  /* 0x0000000000147919 */ /* 0x000e680000002100 */
[----:B0-----:R-:W0:Y:S01]  /*1a680*/  S2R R3, SR_TID.X ;  /* 0x0000000000037919 */ /* 0x001e220000002100 */
[----:B------:R-:W-:Y:S02]  /*1a690*/  PRMT R19, RZ, 0x7610, R19 ;  /* 0x00007610ff137816 */ /* 0x000fe40000000013 */
[----:B-1----:R-:W-:-:S02]  /*1a6a0*/  SHF.R.U32.HI R20, RZ, 0x5, R20 ;  /* 0x00000005ff147819 */ /* 0x002fc40000011614 */
[----:B0-----:R-:W-:-:S04]  /*1a6b0*/  SHF.R.U32.HI R3, RZ, 0x5, R3 ;  /* 0x00000005ff037819 */ /* 0x001fc80000011603 */
[----:B------:R-:W-:Y:S02]  /*1a6c0*/  SGXT.U32 R3, R3, 0x2 ;  /* 0x000000020303781a */ /* 0x000fe40000000000 */
[----:B------:R-:W-:Y:S02]  /*1a6d0*/  SGXT.U32 R20, R20, 0x2 ;  /* 0x000000021414781a */ /* 0x000fe40000000000 */
[C---:B------:R-:W-:Y:S02]  /*1a6e0*/  LOP3.LUT R2, R3.reuse, 0x24, RZ, 0xfc, !PT ;  /* 0x0000002403027812 */ /* 0x040fe400078efcff */
[----:B------:R-:W-:Y:S02]  /*1a6f0*/  LOP3.LUT R3, R3, 0x28, RZ, 0xfc, !PT ;  /* 0x0000002803037812 */ /* 0x000fe400078efcff */
[----:B------:R-:W-:Y:S02]  /*1a700*/  LOP3.LUT R20, R20, 0x1c, RZ, 0xfc, !PT ;  /* 0x0000001c14147812 */ /* 0x000fe400078efcff */
[----:B------:R-:W-:Y:S01]  /*1a710*/  ISETP.GE.AND P4, PT, R2, UR5, PT ;  /* 0x0000000502007c0c */ /* 0x000fe2000bf86270 */
[----:B------:R-:W-:Y:S01]  /*1a720*/  @!P0 IMAD.MOV.U32 R2, RZ, RZ, R14 ;  /* 0x000000ffff028224 */ /* 0x000fe200078e000e */
[----:B------:R-:W-:Y:S01]  /*1a730*/  ISETP.GE.AND P5, PT, R3, UR5, PT ;  /* 0x0000000503007c0c */ /* 0x000fe2000bfa6270 */
[----:B------:R-:W-:Y:S01]  /*1a740*/  @!P0 IMAD.MOV.U32 R3, RZ, RZ, R21 ;  /* 0x000000ffff038224 */ /* 0x000fe200078e0015 */
[----:B------:R-:W-:-:S02]  /*1a750*/  ISETP.GE.AND P2, PT, R20, UR5, PT ;  /* 0x0000000514007c0c */ /* 0x000fc4000bf46270 */
[----:B------:R-:W2:Y:S04]  /*1a760*/  LDL.LU R20, [R1+0x19c4] ;  /* 0x0019c40001147983 */ /* 0x000ea80000300800 */
[----:B------:R-:W2:Y:S04]  /*1a770*/  LDL R5, [R1+0x3d4] ;  /* 0x0003d40001057983 */ /* 0x000ea80000100800 */
[----:B------:R-:W2:Y:S04]  /*1a780*/  LDL R4, [R1+0x3d8] ;  /* 0x0003d80001047983 */ /* 0x000ea80000100800 */
[----:B------:R0:W2:Y:S04]  /*1a790*/  @!P0 LDG.E.U16 R19, [R2.64] ;  /* 0x0000000a02138981 */ /* 0x0000a8000c1e1500 */
[----:B---3--:R-:W-:Y:S04]  /*1a7a0*/  STL [R1+0x18f0], R23 ;  /* 0x0018f01701007387 */ /* 0x008fe80000100800 */
[----:B0-----:R-:W3:Y:S04]  /*1a7b0*/  LDL R2, [R1+0x3e4] ;  /* 0x0003e40001027983 */ /* 0x001ee80000100800 */
[----:B------:R-:W3:Y:S01]  /*1a7c0*/  LDL R3, [R1+0x3e8] ;  /* 0x0003e80001037983 */ /* 0x000ee20000100800 */
[----:B------:R-:W-:-:S02]  /*1a7d0*/  PRMT R26, RZ, 0x7610, R26 ;  /* 0x00007610ff1a7816 */ /* 0x000fc4000000001a */
[----:B------:R-:W-:Y:S01]  /*1a7e0*/  PRMT R9, RZ, 0x7610, R9 ;  /* 0x00007610ff097816 */ /* 0x000fe20000000009 */
[----:B------:R-:W0:Y:S04]  /*1a7f0*/  S2R R21, SR_TID.X ;  /* 0x0000000000157919 */ /* 0x000e280000002100 */
[----:B------:R-:W2:Y:S01]  /*1a800*/  LDL R14, [R1+0x3d0] ;  /* 0x0003d000010e7983 */ /* 0x000ea20000100800 */
[----:B---3--:R-:W-:-:S04]  /*1a810*/  @!P2 LOP3.LUT R3, R3, R2, RZ, 0x3c, !PT ;  /* 0x000000020303a212 */ /* 0x008fc800078e3cff */
[----:B------:R-:W-:-:S04]  /*1a820*/  @!P2 LOP3.LUT R2, R3, R2, RZ, 0x3c, !PT ;  /* 0x000000020302a212 */ /* 0x000fc800078e3cff */
[----:B------:R-:W-:-:S05]  /*1a830*/  @!P2 LOP3.LUT R3, R3, R2, RZ, 0x3c, !PT ;  /* 0x000000020303a212 */ /* 0x000fca00078e3cff */
[----:B------:R1:W3:Y:S04]  /*1a840*/  @!P2 LDG.E.U16 R26, [R2.64] ;  /* 0x0000000a021aa981 */ /* 0x0002e8000c1e1500 */
[----:B-1----:R-:W3:Y:S04]  /*1a850*/  LDL R2, [R1+0x3dc] ;  /* 0x0003dc0001027983 */ /* 0x002ee80000100800 */
[----:B------:R-:W3:Y:S01]  /*1a860*/  LDL R3, [R1+0x3e0] ;  /* 0x0003e00001037983 */ /* 0x000ee20000100800 */
[----:B--2---:R-:W-:Y:S02]  /*1a870*/  PRMT R20, RZ, 0x7610, R20 ;  /* 0x00007610ff147816 */ /* 0x004fe40000000014 */
[----:B---3--:R-:W-:-:S04]  /*1a880*/  @!P3 LOP3.LUT R3, R3, R2, RZ, 0x3c, !PT ;  /* 0x000000020303b212 */ /* 0x008fc800078e3cff */
[----:B------:R-:W-:-:S04]  /*1a890*/  @!P3 LOP3.LUT R2, R3, R2, RZ, 0x3c, !PT ;  /* 0x000000020302b212 */ /* 0x000fc800078e3cff */
[----:B------:R-:W-:-:S05]  /*1a8a0*/  @!P3 LOP3.LUT R3, R3, R2, RZ, 0x3c, !PT ;  /* 0x000000020303b212 */ /* 0x000fca00078e3cff */
[----:B------:R1:W2:Y:S04]  /*1a8b0*/  @!P3 LDG.E.U16 R20, [R2.64] ;  /* 0x0000000a0214b981 */ /* 0x0002a8000c1e1500 */
[----:B-1----:R-:W1:Y:S01]  /*1a8c0*/  S2R R3, SR_TID.X ;  /* 0x0000000000037919 */ /* 0x002e620000002100 */
[----:B------:R-:W-:Y:S01]  /*1a8d0*/  @!P4 IMAD.MOV.U32 R2, RZ, RZ, R4 ;  /* 0x000000ffff02c224 */ /* 0x000fe200078e0004 */
[----:B-1----:R-:W-:-:S04]  /*1a8e0*/  SHF.R.U32.HI R3, RZ, 0x5, R3 ;  /* 0x00000005ff037819 */ /* 0x002fc80000011603 */
[----:B------:R-:W-:-:S04]  /*1a8f0*/  SGXT.U32 R3, R3, 0x2 ;  /* 0x000000020303781a */ /* 0x000fc80000000000 */
[----:B------:R-:W-:-:S04]  /*1a900*/  LOP3.LUT R3, R3, 0x30, RZ, 0xfc, !PT ;  /* 0x0000003003037812 */ /* 0x000fc800078efcff */
[----:B------:R-:W-:Y:S01]  /*1a910*/  ISETP.GE.AND P1, PT, R3, UR5, PT ;  /* 0x0000000503007c0c */ /* 0x000fe2000bf26270 */
[----:B------:R-:W-:-:S05]  /*1a920*/  @!P4 IMAD.MOV.U32 R3, RZ, RZ, R5 ;  /* 0x000000ffff03c224 */ /* 0x000fca00078e0005 */
[----:B------:R-:W3:Y:S01]  /*1a930*/  @!P4 LDG.E.U16 R9, [R2.64] ;  /* 0x0000000a0209c981 */ /* 0x000ee2000c1e1500 */
[----:B0-----:R-:W-:-:S04]  /*1a940*/  SHF.R.U32.HI R21, RZ, 0x5, R21 ;  /* 0x00000005ff157819 */ /* 0x001fc80000011615 */
[----:B------:R-:W-:-:S04]  /*1a950*/  SGXT.U32 R21, R21, 0x2 ;  /* 0x000000021515781a */ /* 0x000fc80000000000 */
[----:B------:R-:W-:Y:S01]  /*1a960*/  LOP3.LUT R21, R21, 0x2c, RZ, 0xfc, !PT ;  /* 0x0000002c15157812 */ /* 0x000fe200078efcff */
[----:B------:R-:W-:Y:S03]  /*1a970*/  STL [R1+0x18ec], R26 ;  /* 0x0018ec1a01007387 */ /* 0x000fe60000100800 */
[----:B------:R-:W-:Y:S02]  /*1a980*/  ISETP.GE.AND P0, PT, R21, UR5, PT ;  /* 0x0000000515007c0c */ /* 0x000fe4000bf06270 */
[----:B------:R-:W2:Y:S04]  /*1a990*/  LDL.LU R21, [R1+0x19c0] ;  /* 0x0019c00001157983 */ /* 0x000ea80000300800 */
[----:B------:R-:W4:Y:S04]  /*1a9a0*/  LDL R5, [R1+0x3b4] ;  /* 0x0003b40001057983 */ /* 0x000f280000100800 */
[----:B------:R-:W4:Y:S04]  /*1a9b0*/  LDL R4, [R1+0x3b8] ;  /* 0x0003b80001047983 */ /* 0x000f280000100800 */
[----:B---3--:R0:W-:Y:S04]  /*1a9c0*/  STL [R1+0x6c], R9 ;  /* 0x00006c0901007387 */ /* 0x0081e80000100800 */
[----:B0-----:R-:W3:Y:S04]  /*1a9d0*/  LDL.LU R9, [R1+0x19bc] ;  /* 0x0019bc0001097983 */ /* 0x001ee80000300800 */
[----:B------:R-:W3:Y:S01]  /*1a9e0*/  LDL R3, [R1+0x3cc] ;  /* 0x0003cc0001037983 */ /* 0x000ee20000100800 */
[----:B--2---:R-:W-:Y:S01]  /*1a9f0*/  PRMT R21, RZ, 0x7610, R21 ;  /* 0x00007610ff157816 */ /* 0x004fe20000000015 */
[----:B------:R-:W-:-:S05]  /*1aa00*/  @!P5 IMAD.MOV.U32 R2, RZ, RZ, R14 ;  /* 0x000000ffff02d224 */ /* 0x000fca00078e000e */
[----:B---3--:R0:W2:Y:S04]  /*1aa10*/  @!P5 LDG.E.U16 R21, [R2.64] ;  /* 0x0000000a0215d981 */ /* 0x0080a8000c1e1500 */
[----:B0-----:R-:W3:Y:S04]  /*1aa20*/  LDL R2, [R1+0x3c4] ;  /* 0x0003c40001027983 */ /* 0x001ee80000100800 */
[----:B------:R-:W3:Y:S01]  /*1aa30*/  LDL R3, [R1+0x3c8] ;  /* 0x0003c80001037983 */ /* 0x000ee20000100800 */
[----:B------:R-:W-:Y:S02]  /*1aa40*/  PRMT R9, RZ, 0x7610, R9 ;  /* 0x00007610ff097816 */ /* 0x000fe40000000009 */
[----:B------:R-:W-:-:S02]  /*1aa50*/  SHF.R.U32.HI R22, RZ, 0x5, R22 ;  /* 0x00000005ff167819 */ /* 0x000fc40000011616 */
[----:B---3--:R-:W-:-:S04]  /*1aa60*/  @!P0 LOP3.LUT R3, R3, R2, RZ, 0x3c, !PT ;  /* 0x0000000203038212 */ /* 0x008fc800078e3cff */
[----:B------:R-:W-:-:S04]  /*1aa70*/  @!P0 LOP3.LUT R2, R3, R2, RZ, 0x3c, !PT ;  /* 0x0000000203028212 */ /* 0x000fc800078e3cff */
[----:B------:R-:W-:-:S05]  /*1aa80*/  @!P0 LOP3.LUT R3, R3, R2, RZ, 0x3c, !PT ;  /* 0x0000000203038212 */ /* 0x000fca00078e3cff */
[----:B------:R-:W3:Y:S01]  /*1aa90*/  @!P0 LDG.E.U16 R9, [R2.64] ;  /* 0x0000000a02098981 */ /* 0x000ee2000c1e1500 */
[----:B------:R-:W-:Y:S02]  /*1aaa0*/  SGXT.U32 R22, R22, 0x2 ;  /* 0x000000021616781a */ /* 0x000fe40000000000 */
[C---:B------:R-:W-:Y:S02]  /*1aab0*/  LOP3.LUT R14, R7.reuse, 0x38, RZ, 0xfc, !PT ;  /* 0x00000038070e7812 */ /* 0x040fe400078efcff */
[----:B------:R-:W-:Y:S02]  /*1aac0*/  LOP3.LUT R22, R22, 0x34, RZ, 0xfc, !PT ;  /* 0x0000003416167812 */ /* 0x000fe400078efcff */
[----:B------:R-:W-:Y:S02]  /*1aad0*/  LOP3.LUT R7, R7, 0x3c, RZ, 0xfc, !PT ;  /* 0x0000003c07077812 */ /* 0x000fe400078efcff */
[----:B------:R-:W-:Y:S02]  /*1aae0*/  ISETP.GE.AND P2, PT, R22, UR5, PT ;  /* 0x0000000516007c0c */ /* 0x000fe4000bf46270 */
[----:B------:R-:W2:Y:S01]  /*1aaf0*/  LDL.LU R22, [R1+0x19b8] ;  /* 0x0019b80001167983 */ /* 0x000ea20000300800 */
[----:B------:R-:W-:-:S03]  /*1ab00*/  ISETP.GE.AND P4, PT, R7, UR5, PT ;  /* 0x0000000507007c0c */ /* 0x000fc6000bf86270 */
[----:B------:R-:W2:Y:S04]  /*1ab10*/  LDL.LU R7, [R1+0x19b4] ;  /* 0x0019b40001077983 */ /* 0x000ea80000300800 */
[----:B---3--:R0:W-:Y:S04]  /*1ab20*/  STL [R1+0x7c], R9 ;  /* 0x00007c0901007387 */ /* 0x0081e80000100800 */
[----:B0-----:R-:W3:Y:S01]  /*1ab30*/  LDL.LU R9, [R1+0x19b0] ;  /* 0x0019b00001097983 */ /* 0x001ee20000300800 */
[----:B------:R-:W-:-:S03]  /*1ab40*/  ISETP.GE.AND P3, PT, R14, UR5, PT ;  /* 0x000000050e007c0c */ /* 0x000fc6000bf66270 */
[----:B------:R-:W0:Y:S04]  /*1ab50*/  S2R R14, SR_TID.X ;  /* 0x00000000000e7919 */ /* 0x000e280000002100 */
[----:B------:R-:W2:Y:S04]  /*1ab60*/  LDL R2, [R1+0x3bc] ;  /* 0x0003bc0001027983 */ /* 0x000ea80000100800 */
[----:B------:R-:W2:Y:S01]  /*1ab70*/  LDL R3, [R1+0x3c0] ;  /* 0x0003c00001037983 */ /* 0x000ea20000100800 */
[----:B---3--:R-:W-:-:S06]  /*1ab80*/  PRMT R9, RZ, 0x7610, R9 ;  /* 0x00007610ff097816 */ /* 0x008fcc0000000009 */
[----:B----4-:R-:W3:Y:S01]  /*1ab90*/  @!P2 LDG.E.U16 R9, [R4.64] ;  /* 0x0000000a0409a981 */ /* 0x010ee2000c1e1500 */
[----:B0-----:R-:W-:-:S04]  /*1aba0*/  LOP3.LUT R14, R14, 0x3f, RZ, 0xc0, !PT ;  /* 0x0000003f0e0e7812 */ /* 0x001fc800078ec0ff */
[----:B------:R-:W-:Y:S02]  /*1abb0*/  ISETP.GE.AND P0, PT, R14, UR5, PT ;  /* 0x000000050e007c0c */ /* 0x000fe4000bf06270 */
[----:B------:R-:W4:Y:S04]  /*1abc0*/  LDL.LU R14, [R1+0x19ac] ;  /* 0x0019ac00010e7983 */ /* 0x000f280000300800 */
[----:B---3--:R0:W-:Y:S04]  /*1abd0*/  STL [R1+0x78], R9 ;  /* 0x0000780901007387 */ /* 0x0081e80000100800 */
[----:B0-----:R-:W3:Y:S04]  /*1abe0*/  LDL.LU R9, [R1+0x19a8] ;  /* 0x0019a80001097983 */ /* 0x001ee80000300800 */
[----:B------:R-:W3:Y:S04]  /*1abf0*/  LDL R4, [R1+0x3ac] ;  /* 0x0003ac0001047983 */ /* 0x000ee80000100800 */
[----:B------:R-:W3:Y:S01]  /*1ac00*/  LDL R5, [R1+0x3b0] ;  /* 0x0003b00001057983 */ /* 0x000ee20000100800 */
[----:B--2---:R-:W-:-:S04]  /*1ac10*/  @!P1 LOP3.LUT R3, R3, R2, RZ, 0x3c, !PT ;  /* 0x0000000203039212 */ /* 0x004fc800078e3cff */
[C---:B------:R-:W-:Y:S02]  /*1ac20*/  @!P1 LOP3.LUT R2, R3.reuse, R2, RZ, 0x3c, !PT ;  /* 0x0000000203029212 */ /* 0x040fe400078e3cff */
[----:B------:R-:W-:Y:S02]  /*1ac30*/  PRMT R22, RZ, 0x7610, R22 ;  /* 0x00007610ff167816 */ /* 0x000fe40000000016 */
[----:B------:R-:W-:-:S05]  /*1ac40*/  @!P1 LOP3.LUT R3, R3, R2, RZ, 0x3c, !PT ;  /* 0x0000000203039212 */ /* 0x000fca00078e3cff */
[----:B------:R0:W2:Y:S02]  /*1ac50*/  @!P1 LDG.E.U16 R22, [R2.64] ;  /* 0x0000000a02169981 */ /* 0x0000a4000c1e1500 */
[----:B0-----:R-:W-:Y:S02]  /*1ac60*/  PRMT R2, RZ, 0x7610, R2 ;  /* 0x00007610ff027816 */ /* 0x001fe40000000002 */
[----:B---3--:R-:W-:-:S04]  /*1ac70*/  @!P3 LOP3.LUT R5, R5, R4, RZ, 0x3c, !PT ;  /* 0x000000040505b212 */ /* 0x008fc800078e3cff */
[----:B------:R-:W-:-:S04]  /*1ac80*/  @!P3 LOP3.LUT R4, R5, R4, RZ, 0x3c, !PT ;  /* 0x000000040504b212 */ /* 0x000fc800078e3cff */
[----:B------:R-:W-:-:S05]  /*1ac90*/  @!P3 LOP3.LUT R5, R5, R4, RZ, 0x3c, !PT ;  /* 0x000000040505b212 */ /* 0x000fca00078e3cff */
[----:B------:R0:W3:Y:S04]  /*1aca0*/  @!P3 LDG.E.U16 R2, [R4.64] ;  /* 0x0000000a0402b981 */ /* 0x0000e8000c1e1500 */
[----:B0-----:R-:W2:Y:S04]  /*1acb0*/  LDL R4, [R1+0x3a4] ;  /* 0x0003a40001047983 */ /* 0x001ea80000100800 */
[----:B------:R-:W2:Y:S01]  /*1acc0*/  LDL R5, [R1+0x3a8] ;  /* 0x0003a80001057983 */ /* 0x000ea20000100800 */
[----:B----4-:R-:W-:Y:S02]  /*1acd0*/  PRMT R14, RZ, 0x7610, R14 ;  /* 0x00007610ff0e7816 */ /* 0x010fe4000000000e */
[----:B--2---:R-:W-:-:S04]  /*1ace0*/  @!P4 LOP3.LUT R5, R5, R4, RZ, 0x3c, !PT ;  /* 0x000000040505c212 */ /* 0x004fc800078e3cff */
[----:B------:R-:W-:-:S04]  /*1acf0*/  @!P4 LOP3.LUT R4, R5, R4, RZ, 0x3c, !PT ;  /* 0x000000040504c212 */ /* 0x000fc800078e3cff */
[----:B------:R-:W-:-:S05]  /*1ad00*/  @!P4 LOP3.LUT R5, R5, R4, RZ, 0x3c, !PT ;  /* 0x000000040505c212 */ /* 0x000fca00078e3cff */
[----:B------:R-:W2:Y:S01]  /*1ad10*/  @!P4 LDG.E.U16 R14, [R4.64] ;  /* 0x0000000a040ec981 */ /* 0x000ea2000c1e1500 */
[----:B------:R-:W-:-:S03]  /*1ad20*/  PRMT R7, RZ, 0x7610, R7 ;  /* 0x00007610ff077816 */ /* 0x000fc60000000007 */
[----:B------:R-:W-:Y:S06]  /*1ad30*/  BAR.SYNC.DEFER_BLOCKING 0x0 ;  /* 0x0000000000007b1d */ /* 0x000fec0000010000 */
[----:B--2---:R0:W-:Y:S04]  /*1ad40*/  STL [R1+0x74], R14 ;  /* 0x0000740e01007387 */ /* 0x0041e80000100800 */
[----:B0-----:R-:W2:Y:S04]  /*1ad50*/  LDL.LU R14, [R1+0x19a4] ;  /* 0x0019a400010e7983 */ /* 0x001ea80000300800 */
[----:B------:R-:W4:Y:S04]  /*1ad60*/  LDL R4, [R1+0xc18] ;  /* 0x000c180001047983 */ /* 0x000f280000100800 */
[----:B------:R-:W4:Y:S02]  /*1ad70*/  LDL R5, [R1+0xc1c] ;  /* 0x000c1c0001057983 */ /* 0x000f240000100800 */
[----:B----4-:R-:W-:-:S04]  /*1ad80*/  @!P0 LOP3.LUT R5, R5, R4, RZ, 0x3c, !PT ;  /* 0x0000000405058212 */ /* 0x010fc800078e3cff */
[----:B------:R-:W-:-:S04]  /*1ad90*/  @!P0 LOP3.LUT R4, R5, R4, RZ, 0x3c, !PT ;  /* 0x0000000405048212 */ /* 0x000fc800078e3cff */
[----:B------:R-:W-:-:S05]  /*1ada0*/  @!P0 LOP3.LUT R5, R5, R4, RZ, 0x3c, !PT ;  /* 0x0000000405058212 */ /* 0x000fca00078e3cff */
[----:B------:R-:W4:Y:S04]  /*1adb0*/  @!P0 LDG.E.U16 R7, [R4.64] ;  /* 0x0000000a04078981 */ /* 0x000f28000c1e1500 */
[----:B----4-:R0:W-:Y:S04]  /*1adc0*/  STL [R1+0x30], R7 ;  /* 0x0000300701007387 */ /* 0x0101e80000100800 */
[----:B0-----:R-:W4:Y:S04]  /*1add0*/  LDL.LU R7, [R1+0x19a0] ;  /* 0x0019a00001077983 */ /* 0x001f280000300800 */
[----:B------:R-:W3:Y:S04]  /*1ade0*/  LDL R4, [R1+0x430] ;  /* 0x0004300001047983 */ /* 0x000ee80000100800 */
[----:B------:R-:W3:Y:S01]  /*1adf0*/  LDL R5, [R1+0xc0c] ;  /* 0x000c0c0001057983 */ /* 0x000ee20000100800 */
[----:B--2---:R-:W-:-:S02]  /*1ae00*/  PRMT R14, RZ, 0x7610, R14 ;  /* 0x00007610ff0e7816 */ /* 0x004fc4000000000e */
[----:B---3--:R-:W-:-:S04]  /*1ae10*/  @!P0 LOP3.LUT R5, R5, R4, RZ, 0x3c, !PT ;  /* 0x0000000405058212 */ /* 0x008fc800078e3cff */
[----:B------:R-:W-:-:S04]  /*1ae20*/  @!P0 LOP3.LUT R4, R5, R4, RZ, 0x3c, !PT ;  /* 0x0000000405048212 */ /* 0x000fc800078e3cff */
[----:B------:R-:W-:-:S05]  /*1ae30*/  @!P0 LOP3.LUT R5, R5, R4, RZ, 0x3c, !PT ;  /* 0x0000000405058212 */ /* 0x000fca00078e3cff */
[----:B------:R-:W2:Y:S04]  /*1ae40*/  @!P0 LDG.E.U16 R14, [R4.64] ;  /* 0x0000000a040e8981 */ /* 0x000ea8000c1e1500 */
[----:B--2---:R0:W-:Y:S04]  /*1ae50*/  STL [R1+0x68], R14 ;  /* 0x0000680e01007387 */ /* 0x0041e80000100800 */
[----:B0-----:R-:W2:Y:S04]  /*1ae60*/  LDL.LU R14, [R1+0x199c] ;  /* 0x00199c00010e7983 */ /* 0x001ea80000300800 */
[----:B------:R-:W3:Y:S04]  /*1ae70*/  LDL R4, [R1+0xbf8] ;  /* 0x000bf80001047983 */ /* 0x000ee80000100800 */
[----:B------:R-:W3:Y:S01]  /*1ae80*/  LDL R5, [R1+0xbfc] ;  /* 0x000bfc0001057983 */ /* 0x000ee20000100800 */
[----:B------:R-:W-:-:S02]  /*1ae90*/  PRMT R9, RZ, 0x7610, R9 ;  /* 0x00007610ff097816 */ /* 0x000fc40000000009 */
[----:B---3--:R-:W-:-:S04]  /*1aea0*/  @!P0 LOP3.LUT R5, R5, R4, RZ, 0x3c, !PT ;  /* 0x0000000405058212 */ /* 0x008fc800078e3cff */
[----:B------:R-:W-:-:S04]  /*1aeb0*/  @!P0 LOP3.LUT R4, R5, R4, RZ, 0x3c, !PT ;  /* 0x0000000405048212 */ /* 0x000fc800078e3cff */
[----:B------:R-:W-:-:S05]  /*1aec0*/  @!P0 LOP3.LUT R5, R5, R4, RZ, 0x3c, !PT ;  /* 0x0000000405058212 */ /* 0x000fca00078e3cff */
[----:B------:R-:W3:Y:S04]  /*1aed0*/  @!P0 LDG.E.U16 R9, [R4.64] ;  /* 0x0000000a04098981 */ /* 0x000ee8000c1e1500 */
[----:B---3--:R0:W-:Y:S04]  /*1aee0*/  STL [R1+0x70], R9 ;  /* 0x0000700901007387 */ /* 0x0081e80000100800 */
[----:B0-----:R-:W3:Y:S04]  /*1aef0*/  LDL.LU R9, [R1+0x1998] ;  /* 0x0019980001097983 */ /* 0x001ee80000300800 */
        /* <DEDUP_REMOVED lines=24> */
[----:B------:R0:W2:Y:S04]  /*1b080*/  @!P0 LDG.E.U16 R14, [R4.64] ;  /* 0x0000000a040e8981 */ /* 0x0000a8000c1e1500 */
[----:B0-----:R-:W3:Y:S04]  /*1b090*/  LDL R4, [R1+0xb78] ;  /* 0x000b780001047983 */ /* 0x001ee80000100800 */
[----:B------:R-:W3:Y:S01]  /*1b0a0*/  LDL R5, [R1+0xb7c] ;  /* 0x000b7c0001057983 */ /* 0x000ee20000100800 */
[----:B----4-:R-:W-:Y:S02]  /*1b0b0*/  PRMT R7, RZ, 0x7610, R7 ;  /* 0x00007610ff077816 */ /* 0x010fe40000000007 */
[----:B---3--:R-:W-:-:S04]  /*1b0c0*/  @!P0 LOP3.LUT R5, R5, R4, RZ, 0x3c, !PT ;  /* 0x0000000405058212 */ /* 0x008fc800078e3cff */
[----:B------:R-:W-:-:S04]  /*1b0d0*/  @!P0 LOP3.LUT R4, R5, R4, RZ, 0x3c, !PT ;  /* 0x0000000405048212 */ /* 0x000fc800078e3cff */
[----:B------:R-:W-:-:S05]  /*1b0e0*/  @!P0 LOP3.LUT R5, R5, R4, RZ, 0x3c, !PT ;  /* 0x0000000405058212 */ /* 0x000fca00078e3cff */
[----:B------:R-:W3:Y:S04]  /*1b0f0*/  @!P0 LDG.E.U16 R7, [R4.64] ;  /* 0x0000000a04078981 */ /* 0x000ee8000c1e1500 */
[----:B--2---:R0:W-:Y:S04]  /*1b100*/  STL [R1+0x5c], R14 ;  /* 0x00005c0e01007387 */ /* 0x0041e80000100800 */
[----:B0-----:R-:W2:Y:S04]  /*1b110*/  LDL R14, [R1+0xadc] ;  /* 0x000adc00010e7983 */ /* 0x001ea80000100800 */
[----:B---3--:R0:W-:Y:S04]  /*1b120*/  STL [R1+0x58], R7 ;  /* 0x0000580701007387 */ /* 0x0081e80000100800 */
[----:B0-----:R-:W3:Y:S04]  /*1b130*/  LDL.LU R7, [R1+0x198c] ;  /* 0x00198c0001077983 */ /* 0x001ee80000300800 */
[----:B------:R-:W4:Y:S04]  /*1b140*/  LDL R4, [R1+0xb58] ;  /* 0x000b580001047983 */ /* 0x000f280000100800 */
[----:B------:R-:W4:Y:S01]  /*1b150*/  LDL R5, [R1+0xb5c] ;  /* 0x000b5c0001057983 */ /* 0x000f220000100800 */
[----:B------:R-:W-:-:S02]  /*1b160*/  PRMT R9, RZ, 0x7610, R9 ;  /* 0x00007610ff097816 */ /* 0x000fc40000000009 */
[----:B----4-:R-:W-:-:S04]  /*1b170*/  @!P0 LOP3.LUT R5, R5, R4, RZ, 0x3c, !PT ;  /* 0x0000000405058212 */ /* 0x010fc800078e3cff */
[----:B------:R-:W-:-:S04]  /*1b180*/  @!P0 LOP3.LUT R4, R5, R4, RZ, 0x3c, !PT ;  /* 0x0000000405048212 */ /* 0x000fc800078e3cff */
[----:B------:R-:W-:-:S05]  /*1b190*/  @!P0 LOP3.LUT R5, R5, R4, RZ, 0x3c, !PT ;  /* 0x0000000405058212 */ /* 0x000fca00078e3cff */
[----:B------:R-:W4:Y:S04]  /*1b1a0*/  @!P0 LDG.E.U16 R9, [R4.64] ;  /* 0x0000000a04098981 */ /* 0x000f28000c1e1500 */
[----:B----4-:R0:W-:Y:S04]  /*1b1b0*/  STL [R1+0x54], R9 ;  /* 0x0000540901007387 */ /* 0x0101e80000100800 */
[----:B0-----:R-:W4:Y:S04]  /*1b1c0*/  LDL.LU R9, [R1+0x1988] ;  /* 0x0019880001097983 */ /* 0x001f280000300800 */
[----:B------:R-:W2:Y:S04]  /*1b1d0*/  LDL R4, [R1+0xb38] ;  /* 0x000b380001047983 */ /* 0x000ea80000100800 */
[----:B------:R-:W2:Y:S01]  /*1b1e0*/  LDL R5, [R1+0xb3c] ;  /* 0x000b3c0001057983 */ /* 0x000ea20000100800 */
[----:B---3--:R-:W-:-:S02]  /*1b1f0*/  PRMT R7, RZ, 0x7610, R7 ;  /* 0x00007610ff077816 */ /* 0x008fc40000000007 */
[----:B--2---:R-:W-:-:S04]  /*1b200*/  @!P0 LOP3.LUT R5, R5, R4, RZ, 0x3c, !PT ;  /* 0x0000000405058212 */ /* 0x004fc800078e3cff */
[----:B------:R-:W-:-:S04]  /*1b210*/  @!P0 LOP3.LUT R4, R5, R4, RZ, 0x3c, !PT ;  /* 0x0000000405048212 */ /* 0x000fc800078e3cff */
[----:B------:R-:W-:-:S05]  /*1b220*/  @!P0 LOP3.LUT R5, R5, R4, RZ, 0x3c, !PT ;  /* 0x0000000405058212 */ /* 0x000fca00078e3cff */
[----:B------:R-:W2:Y:S04]  /*1b230*/  @!P0 LDG.E.U16 R7, [R4.64] ;  /* 0x0000000a04078981 */ /* 0x000ea8000c1e1500 */
[----:B--2---:R0:W-:Y:S04]  /*1b240*/  STL [R1+0x50], R7 ;  /* 0x0000500701007387 */ /* 0x0041e80000100800 */
[----:B0-----:R-:W2:Y:S04]  /*1b250*/  LDL.LU R7, [R1+0x1984] ;  /* 0x0019840001077983 */ /* 0x001ea80000300800 */
[----:B------:R-:W3:Y:S04]  /*1b260*/  LDL R4, [R1+0xb18] ;  /* 0x000b180001047983 */ /* 0x000ee80000100800 */
[----:B------:R-:W3:Y:S01]  /*1b270*/  LDL R5, [R1+0xb1c] ;  /* 0x000b1c0001057983 */ /* 0x000ee20000100800 */
[----:B----4-:R-:W-:-:S02]  /*1b280*/  PRMT R9, RZ, 0x7610, R9 ;  /* 0x00007610ff097816 */ /* 0x010fc40000000009 */
[----:B---3--:R-:W-:-:S04]  /*1b290*/  @!P0 LOP3.LUT R5, R5, R4, RZ, 0x3c, !PT ;  /* 0x0000000405058212 */ /* 0x008fc800078e3cff */
[----:B------:R-:W-:-:S04]  /*1b2a0*/  @!P0 LOP3.LUT R4, R5, R4, RZ, 0x3c, !PT ;  /* 0x0000000405048212 */ /* 0x000fc800078e3cff */
[----:B------:R-:W-:-:S05]  /*1b2b0*/  @!P0 LOP3.LUT R5, R5, R4, RZ, 0x3c, !PT ;  /* 0x0000000405058212 */ /* 0x000fca00078e3cff */
[----:B------:R-:W3:Y:S04]  /*1b2c0*/  @!P0 LDG.E.U16 R9, [R4.64] ;  /* 0x0000000a04098981 */ /* 0x000ee8000c1e1500 */
[----:B---3--:R0:W-:Y:S04]  /*1b2d0*/  STL [R1+0x4c], R9 ;  /* 0x00004c0901007387 */ /* 0x0081e80000100800 */
[----:B0-----:R-:W3:Y:S04]  /*1b2e0*/  LDL.LU R9, [R1+0x1980] ;  /* 0x0019800001097983 */ /* 0x001ee80000300800 */
[----:B------:R-:W4:Y:S04]  /*1b2f0*/  LDL R4, [R1+0xaf8] ;  /* 0x000af80001047983 */ /* 0x000f280000100800 */
[----:B------:R-:W4:Y:S01]  /*1b300*/  LDL R5, [R1+0xafc] ;  /* 0x000afc0001057983 */ /* 0x000f220000100800 */
[----:B--2---:R-:W-:-:S02]  /*1b310*/  PRMT R7, RZ, 0x7610, R7 ;  /* 0x00007610ff077816 */ /* 0x004fc40000000007 */
[----:B----4-:R-:W-:-:S04]  /*1b320*/  @!P0 LOP3.LUT R5, R5, R4, RZ, 0x3c, !PT ;  /* 0x0000000405058212 */ /* 0x010fc800078e3cff */
[----:B------:R-:W-:-:S04]  /*1b330*/  @!P0 LOP3.LUT R4, R5, R4, RZ, 0x3c, !PT ;  /* 0x0000000405048212 */ /* 0x000fc800078e3cff */
[----:B------:R-:W-:-:S05]  /*1b340*/  @!P0 LOP3.LUT R5, R5, R4, RZ, 0x3c, !PT ;  /* 0x0000000405058212 */ /* 0x000fca00078e3cff */
[----:B------:R-:W2:Y:S01]  /*1b350*/  @!P0 LDG.E.U16 R7, [R4.64] ;  /* 0x0000000a04078981 */ /* 0x000ea2000c1e1500 */
[----:B------:R-:W-:-:S03]  /*1b360*/  PRMT R11, RZ, 0x7610, R11 ;  /* 0x00007610ff0b7816 */ /* 0x000fc6000000000b */
[----:B--2---:R0:W-:Y:S04]  /*1b370*/  STL [R1+0x48], R7 ;  /* 0x0000480701007387 */ /* 0x0041e80000100800 */
[----:B0-----:R-:W2:Y:S04]  /*1b380*/  LDL.LU R7, [R1+0x197c] ;  /* 0x00197c0001077983 */ /* 0x001ea80000300800 */
[----:B------:R-:W4:Y:S01]  /*1b390*/  LDL R5, [R1+0xad8] ;  /* 0x000ad80001057983 */ /* 0x000f220000100800 */
[----:B------:R-:W-:-:S03]  /*1b3a0*/  @!P0 IMAD.MOV.U32 R4, RZ, RZ, R14 ;  /* 0x000000ffff048224 */ /* 0x000fc600078e000e */
[----:B------:R-:W2:Y:S04]  /*1b3b0*/  LDL R14, [R1+0xa1c] ;  /* 0x000a1c00010e7983 */ /* 0x000ea80000100800 */
[----:B----4-:R-:W4:Y:S04]  /*1b3c0*/  @!P0 LDG.E.U16 R11, [R4.64] ;  /* 0x0000000a040b8981 */ /* 0x010f28000c1e1500 */
[----:B----4-:R0:W-:Y:S04]  /*1b3d0*/  STL [R1+0x44], R11 ;  /* 0x0000440b01007387 */ /* 0x0101e80000100800 */
[----:B0-----:R-:W4:Y:S04]  /*1b3e0*/  LDL.LU R11, [R1+0x1978] ;  /* 0x00197800010b7983 */ /* 0x001f280000300800 */
[----:B------:R-:W2:Y:S04]  /*1b3f0*/  LDL R4, [R1+0xab8] ;  /* 0x000ab80001047983 */ /* 0x000ea80000100800 */
[----:B------:R-:W2:Y:S01]  /*1b400*/  LDL R5, [R1+0xabc] ;  /* 0x000abc0001057983 */ /* 0x000ea20000100800 */
[----:B------:R-:W-:-:S02]  /*1b410*/  PRMT R8, RZ, 0x7610, R8 ;  /* 0x00007610ff087816 */ /* 0x000fc40000000008 */
[----:B--2---:R-:W-:-:S04]  /*1b420*/  @!P0 LOP3.LUT R5, R5, R4, RZ, 0x3c, !PT ;  /* 0x0000000405058212 */ /* 0x004fc800078e3cff */
[----:B------:R-:W-:-:S04]  /*1b430*/  @!P0 LOP3.LUT R4, R5, R4, RZ, 0x3c, !PT ;  /* 0x0000000405048212 */ /* 0x000fc800078e3cff */
[----:B------:R-:W-:-:S05]  /*1b440*/  @!P0 LOP3.LUT R5, R5, R4, RZ, 0x3c, !PT ;  /* 0x0000000405058212 */ /* 0x000fca00078e3cff */
[----:B------:R-:W2:Y:S04]  /*1b450*/  @!P0 LDG.E.U16 R8, [R4.64] ;  /* 0x0000000a04088981 */ /* 0x000ea8000c1e1500 */
[----:B--2---:R0:W-:Y:S04]  /*1b460*/  STL [R1+0x40], R8 ;  /* 0x0000400801007387 */ /* 0x0041e80000100800 */
[----:B0-----:R-:W2:Y:S04]  /*1b470*/  LDL.LU R8, [R1+0x1974] ;  /* 0x0019740001087983 */ /* 0x001ea80000300800 */
        /* <DEDUP_REMOVED lines=33> */
[----:B------:R-:W2:Y:S01]  /*1b690*/  @!P0 LDG.E.U16 R29, [R4.64] ;  /* 0x0000000a041d8981 */ /* 0x000ea2000c1e1500 */
[----:B------:R-:W-:-:S03]  /*1b6a0*/  PRMT R28, RZ, 0x7610, R28 ;  /* 0x00007610ff1c7816 */ /* 0x000fc6000000001c */
[----:B--2---:R0:W-:Y:S04]  /*1b6b0*/  STL [R1+0x2c], R29 ;  /* 0x00002c1d01007387 */ /* 0x0041e80000100800 */
[----:B0-----:R-:W2:Y:S04]  /*1b6c0*/  LDL.LU R29, [R1+0x1964] ;  /* 0x00196400011d7983 */ /* 0x001ea80000300800 */
[----:B------:R-:W2:Y:S01]  /*1b6d0*/  LDL R5, [R1+0xa18] ;  /* 0x000a180001057983 */ /* 0x000ea20000100800 */
[----:B------:R-:W-:-:S03]  /*1b6e0*/  @!P0 IMAD.MOV.U32 R4, RZ, RZ, R14 ;  /* 0x000000ffff048224 */ /* 0x000fc600078e000e */
[----:B------:R-:W3:Y:S04]  /*1b6f0*/  LDL R14, [R1+0x97c] ;  /* 0x00097c00010e7983 */ /* 0x000ee80000100800 */
[----:B--2---:R-:W2:Y:S04]  /*1b700*/  @!P0 LDG.E.U16 R28, [R4.64] ;  /* 0x0000000a041c8981 */ /* 0x004ea8000c1e1500 */
[----:B--2---:R0:W-:Y:S04]  /*1b710*/  STL [R1+0x28], R28 ;  /* 0x0000281c01007387 */ /* 0x0041e80000100800 */
[----:B0-----:R-:W2:Y:S04]  /*1b720*/  LDL.LU R28, [R1+0x1960] ;  /* 0x00196000011c7983 */ /* 0x001ea80000300800 */
[----:B------:R-:W2:Y:S04]  /*1b730*/  LDL R4, [R1+0x9f8] ;  /* 0x0009f80001047983 */ /* 0x000ea80000100800 */
[----:B------:R-:W2:Y:S01]  /*1b740*/  LDL R5, [R1+0x9fc] ;  /* 0x0009fc0001057983 */ /* 0x000ea20000100800 */
[----:B---3--:R-:W-:-:S02]  /*1b750*/  PRMT R9, RZ, 0x7610, R9 ;  /* 0x00007610ff097816 */ /* 0x008fc40000000009 */
[----:B--2---:R-:W-:-:S04]  /*1b760*/  @!P0 LOP3.LUT R5, R5, R4, RZ, 0x3c, !PT ;  /* 0x0000000405058212 */ /* 0x004fc800078e3cff */
[----:B------:R-:W-:-:S04]  /*1b770*/  @!P0 LOP3.LUT R4, R5, R4, RZ, 0x3c, !PT ;  /* 0x0000000405048212 */ /* 0x000fc800078e3cff */
[----:B------:R-:W-:-:S05]  /*1b780*/  @!P0 LOP3.LUT R5, R5, R4, RZ, 0x3c, !PT ;  /* 0x0000000405058212 */ /* 0x000fca00078e3cff */
[----:B------:R0:W2:Y:S04]  /*1b790*/  @!P0 LDG.E.U16 R9, [R4.64] ;  /* 0x0000000a04098981 */ /* 0x0000a8000c1e1500 */
[----:B0-----:R-:W3:Y:S04]  /*1b7a0*/  LDL R4, [R1+0x9d8] ;  /* 0x0009d80001047983 */ /* 0x001ee80000100800 */
[----:B------:R-:W3:Y:S01]  /*1b7b0*/  LDL R5, [R1+0x9dc] ;  /* 0x0009dc0001057983 */ /* 0x000ee20000100800 */
[----:B------:R-:W-:Y:S02]  /*1b7c0*/  PRMT R27, RZ, 0x7610, R27 ;  /* 0x00007610ff1b7816 */ /* 0x000fe4000000001b */
        /* <DEDUP_REMOVED lines=8> */
[----:B------:R-:W2:Y:S04]  /*1b850*/  LDL R4, [R1+0x9b8] ;  /* 0x0009b80001047983 */ /* 0x000ea80000100800 */
[----:B------:R-:W2:Y:S01]  /*1b860*/  LDL R5, [R1+0x9bc] ;  /* 0x0009bc0001057983 */ /* 0x000ea20000100800 */
[----:B------:R-:W-:-:S02]  /*1b870*/  PRMT R7, RZ, 0x7610, R7 ;  /* 0x00007610ff077816 */ /* 0x000fc40000000007 */
[----:B--2---:R-:W-:-:S04]  /*1b880*/  @!P0 LOP3.LUT R5, R5, R4, RZ, 0x3c, !PT ;  /* 0x0000000405058212 */ /* 0x004fc800078e3cff */
[----:B------:R-:W-:-:S04]  /*1b890*/  @!P0 LOP3.LUT R4, R5, R4, RZ, 0x3c, !PT ;  /* 0x0000000405048212 */ /* 0x000fc800078e3cff */
[----:B------:R-:W-:-:S05]  /*1b8a0*/  @!P0 LOP3.LUT R5, R5, R4, RZ, 0x3c, !PT ;  /* 0x0000000405058212 */ /* 0x000fca00078e3cff */
[----:B------:R0:W2:Y:S04]  /*1b8b0*/  @!P0 LDG.E.U16 R7, [R4.64] ;  /* 0x0000000a04078981 */ /* 0x0000a8000c1e1500 */
[----:B0-----:R-:W2:Y:S04]  /*1b8c0*/  LDL R4, [R1+0x998] ;  /* 0x0009980001047983 */ /* 0x001ea80000100800 */
[----:B------:R-:W2:Y:S01]  /*1b8d0*/  LDL R5, [R1+0x99c] ;  /* 0x00099c0001057983 */ /* 0x000ea20000100800 */
[----:B------:R-:W-:Y:S02]  /*1b8e0*/  PRMT R13, RZ, 0x7610, R13 ;  /* 0x00007610ff0d7816 */ /* 0x000fe4000000000d */
[----:B--2---:R-:W-:-:S04]  /*1b8f0*/  @!P0 LOP3.LUT R5, R5, R4, RZ, 0x3c, !PT ;  /* 0x0000000405058212 */ /* 0x004fc800078e3cff */
[----:B------:R-:W-:-:S04]  /*1b900*/  @!P0 LOP3.LUT R4, R5, R4, RZ, 0x3c, !PT ;  /* 0x0000000405048212 */ /* 0x000fc800078e3cff */
[----:B------:R-:W-:-:S05]  /*1b910*/  @!P0 LOP3.LUT R5, R5, R4, RZ, 0x3c, !PT ;  /* 0x0000000405058212 */ /* 0x000fca00078e3cff */
[----:B------:R-:W2:Y:S04]  /*1b920*/  @!P0 LDG.E.U16 R13, [R4.64] ;  /* 0x0000000a040d8981 */ /* 0x000ea8000c1e1500 */
[----:B------:R0:W-:Y:S04]  /*1b930*/  STL [R1+0x1c], R7 ;  /* 0x00001c0701007387 */ /* 0x0001e80000100800 */
[----:B0-----:R-:W3:Y:S04]  /*1b940*/  LDL R7, [R1+0x91c] ;  /* 0x00091c0001077983 */ /* 0x001ee80000100800 */
[----:B--2---:R0:W-:Y:S04]  /*1b950*/  STL [R1+0x18], R13 ;  /* 0x0000180d01007387 */ /* 0x0041e80000100800 */
[----:B0-----:R-:W2:Y:S04]  /*1b960*/  LDL.LU R13, [R1+0x1958] ;  /* 0x00195800010d7983 */ /* 0x001ea80000300800 */
[----:B------:R-:W2:Y:S01]  /*1b970*/  LDL R5, [R1+0x978] ;  /* 0x0009780001057983 */ /* 0x000ea20000100800 */
[----:B----4-:R-:W-:Y:S01]  /*1b980*/  PRMT R11, RZ, 0x7610, R11 ;  /* 0x00007610ff0b7816 */ /* 0x010fe2000000000b */
[----:B------:R-:W-:Y:S01]  /*1b990*/  @!P0 IMAD.MOV.U32 R4, RZ, RZ, R14 ;  /* 0x000000ffff048224 */ /* 0x000fe200078e000e */
[----:B------:R-:W-:Y:S01]  /*1b9a0*/  PRMT R8, RZ, 0x7610, R8 ;  /* 0x00007610ff087816 */ /* 0x000fe20000000008 */
[----:B------:R-:W4:Y:S04]  /*1b9b0*/  LDL R14, [R1+0x8d8] ;  /* 0x0008d800010e7983 */ /* 0x000f280000100800 */
[----:B--2---:R0:W2:Y:S04]  /*1b9c0*/  @!P0 LDG.E.U16 R11, [R4.64] ;  /* 0x0000000a040b8981 */ /* 0x0040a8000c1e1500 */
[----:B0-----:R-:W3:Y:S01]  /*1b9d0*/  LDL R5, [R1+0x958] ;  /* 0x0009580001057983 */ /* 0x001ee20000100800 */
[----:B------:R-:W-:-:S03]  /*1b9e0*/  @!P0 IMAD.MOV.U32 R4, RZ, RZ, R9 ;  /* 0x000000ffff048224 */ /* 0x000fc600078e0009 */
[----:B--2---:R0:W-:Y:S01]  /*1b9f0*/  STL [R1+0x14], R11 ;  /* 0x0000140b01007387 */ /* 0x0041e20000100800 */
[----:B------:R-:W-:-:S03]  /*1ba00*/  PRMT R12, RZ, 0x7610, R12 ;  /* 0x00007610ff0c7816 */ /* 0x000fc6000000000c */
[----:B------:R-:W2:Y:S04]  /*1ba10*/  LDL R9, [R1+0x8b8] ;  /* 0x0008b80001097983 */ /* 0x000ea80000100800 */
[----:B---3--:R1:W3:Y:S04]  /*1ba20*/  @!P0 LDG.E.U16 R8, [R4.64] ;  /* 0x0000000a04088981 */ /* 0x0082e8000c1e1500 */
[----:B0-----:R-:W2:Y:S04]  /*1ba30*/  LDL R11, [R1+0x8dc] ;  /* 0x0008dc00010b7983 */ /* 0x001ea80000100800 */
[----:B-1----:R-:W2:Y:S04]  /*1ba40*/  LDL R4, [R1+0x938] ;  /* 0x0009380001047983 */ /* 0x002ea80000100800 */
[----:B------:R-:W2:Y:S02]  /*1ba50*/  LDL R5, [R1+0x93c] ;  /* 0x00093c0001057983 */ /* 0x000ea40000100800 */
[----:B--2---:R-:W-:-:S04]  /*1ba60*/  @!P0 LOP3.LUT R5, R5, R4, RZ, 0x3c, !PT ;  /* 0x0000000405058212 */ /* 0x004fc800078e3cff */
[----:B------:R-:W-:-:S04]  /*1ba70*/  @!P0 LOP3.LUT R4, R5, R4, RZ, 0x3c, !PT ;  /* 0x0000000405048212 */ /* 0x000fc800078e3cff */
[----:B------:R-:W-:-:S05]  /*1ba80*/  @!P0 LOP3.LUT R5, R5, R4, RZ, 0x3c, !PT ;  /* 0x0000000405058212 */ /* 0x000fca00078e3cff */
[----:B------:R-:W2:Y:S04]  /*1ba90*/  @!P0 LDG.E.U16 R12, [R4.64] ;  /* 0x0000000a040c8981 */ /* 0x000ea8000c1e1500 */
[----:B---3--:R0:W-:Y:S04]  /*1baa0*/  STL [R1+0x10], R8 ;  /* 0x0000100801007387 */ /* 0x0081e80000100800 */
[----:B0-----:R-:W3:Y:S04]  /*1bab0*/  LDL R8, [R1+0x8bc] ;  /* 0x0008bc0001087983 */ /* 0x001ee80000100800 */
[----:B--2---:R0:W-:Y:S04]  /*1bac0*/  STL [R1+0xc], R12 ;  /* 0x00000c0c01007387 */ /* 0x0041e80000100800 */
[----:B0-----:R-:W2:Y:S04]  /*1bad0*/  LDL.LU R12, [R1+0x1954] ;  /* 0x00195400010c7983 */ /* 0x001ea80000300800 */
[----:B------:R-:W2:Y:S01]  /*1bae0*/  LDL R5, [R1+0x918] ;  /* 0x0009180001057983 */ /* 0x000ea20000100800 */
[----:B------:R-:W-:Y:S01]  /*1baf0*/  PRMT R6, RZ, 0x7610, R6 ;  /* 0x00007610ff067816 */ /* 0x000fe20000000006 */
[----:B------:R-:W-:Y:S01]  /*1bb00*/  @!P0 IMAD.MOV.U32 R4, RZ, RZ, R7 ;  /* 0x000000ffff048224 */ /* 0x000fe200078e0007 */
[----:B------:R-:W-:Y:S01]  /*1bb10*/  PRMT R15, RZ, 0x7610, R15 ;  /* 0x00007610ff0f7816 */ /* 0x000fe2000000000f */
[----:B------:R-:W3:Y:S04]  /*1bb20*/  LDL R7, [R1+0x898] ;  /* 0x0008980001077983 */ /* 0x000ee80000100800 */
[----:B--2---:R0:W2:Y:S04]  /*1bb30*/  @!P0 LDG.E.U16 R6, [R4.64] ;  /* 0x0000000a04068981 */ /* 0x0040a8000c1e1500 */
[----:B0-----:R-:W2:Y:S04]  /*1bb40*/  LDL R4, [R1+0x8f8] ;  /* 0x0008f80001047983 */ /* 0x001ea80000100800 */
[----:B------:R-:W2:Y:S01]  /*1bb50*/  LDL R5, [R1+0x8fc] ;  /* 0x0008fc0001057983 */ /* 0x000ea20000100800 */
[----:B------:R-:W-:-:S02]  /*1bb60*/  PRMT R10, RZ, 0x7610, R10 ;  /* 0x00007610ff0a7816 */ /* 0x000fc4000000000a */
[----:B------:R-:W-:Y:S02]  /*1bb70*/  PRMT R29, RZ, 0x7610, R29 ;  /* 0x00007610ff1d7816 */ /* 0x000fe4000000001d */
[----:B--2---:R-:W-:-:S04]  /*1bb80*/  @!P0 LOP3.LUT R5, R5, R4, RZ, 0x3c, !PT ;  /* 0x0000000405058212 */ /* 0x004fc800078e3cff */
[----:B------:R-:W-:-:S04]  /*1bb90*/  @!P0 LOP3.LUT R4, R5, R4, RZ, 0x3c, !PT ;  /* 0x0000000405048212 */ /* 0x000fc800078e3cff */
[----:B------:R-:W-:-:S05]  /*1bba0*/  @!P0 LOP3.LUT R5, R5, R4, RZ, 0x3c, !PT ;  /* 0x0000000405058212 */ /* 0x000fca00078e3cff */
[----:B------:R0:W2:Y:S02]  /*1bbb0*/  @!P0 LDG.E.U16 R15, [R4.64] ;  /* 0x0000000a040f8981 */ /* 0x0000a4000c1e1500 */
[----:B0-----:R-:W-:Y:S02]  /*1bbc0*/  @!P0 IMAD.MOV.U32 R4, RZ, RZ, R11 ;  /* 0x000000ffff048224 */ /* 0x001fe400078e000b */
[----:B----4-:R-:W-:-:S05]  /*1bbd0*/  @!P0 IMAD.MOV.U32 R5, RZ, RZ, R14 ;  /* 0x000000ffff058224 */ /* 0x010fca00078e000e */
[----:B------:R3:W4:Y:S04]  /*1bbe0*/  @!P0 LDG.E.U16 R10, [R4.64] ;  /* 0x0000000a040a8981 */ /* 0x000728000c1e1500 */
[----:B------:R0:W-:Y:S04]  /*1bbf0*/  STL [R1+0x8], R6 ;  /* 0x0000080601007387 */ /* 0x0001e80000100800 */
[----:B------:R-:W2:Y:S01]  /*1bc00*/  LDL R11, [R1+0x878] ;  /* 0x00087800010b7983 */ /* 0x000ea20000100800 */
[----:B---3--:R-:W-:Y:S02]  /*1bc10*/  @!P0 IMAD.MOV.U32 R4, RZ, RZ, R8 ;  /* 0x000000ffff048224 */ /* 0x008fe400078e0008 */
[----:B------:R-:W-:Y:S01]  /*1bc20*/  @!P0 IMAD.MOV.U32 R5, RZ, RZ, R9 ;  /* 0x000000ffff058224 */ /* 0x000fe200078e0009 */
[----:B0-----:R-:W3:Y:S04]  /*1bc30*/  LDL R6, [R1+0x89c] ;  /* 0x00089c0001067983 */ /* 0x001ee80000100800 */
[----:B------:R0:W2:Y:S02]  /*1bc40*/  @!P0 LDG.E.U16 R29, [R4.64] ;  /* 0x0000000a041d8981 */ /* 0x0000a4000c1e1500 */
[----:B0-----:R-:W-:-:S02]  /*1bc50*/  @!P0 IMAD.MOV.U32 R5, RZ, RZ, R7 ;  /* 0x000000ffff058224 */ /* 0x001fc400078e0007 */
[----:B----4-:R0:W-:Y:S04]  /*1bc60*/  STL [R1], R10 ;  /* 0x0000000a01007387 */ /* 0x0101e80000100800 */
[----:B------:R-:W4:Y:S04]  /*1bc70*/  LDL R9, [R1+0x858] ;  /* 0x0008580001097983 */ /* 0x000f280000100800 */
[----:B------:R-:W4:Y:S04]  /*1bc80*/  LDL R8, [R1+0x85c] ;  /* 0x00085c0001087983 */ /* 0x000f280000100800 */
[----:B0-----:R-:W4:Y:S01]  /*1bc90*/  LDL R10, [R1+0x87c] ;  /* 0x00087c00010a7983 */ /* 0x001f220000100800 */
[----:B---3--:R-:W-:-:S03]  /*1bca0*/  @!P0 IMAD.MOV.U32 R4, RZ, RZ, R6 ;  /* 0x000000ffff048224 */ /* 0x008fc600078e0006 */
[----:B--2---:R-:W-:Y:S04]  /*1bcb0*/  STL [R1+0x187c], R29 ;  /* 0x00187c1d01007387 */ /* 0x004fe80000100800 */
[----:B------:R-:W-:Y:S04]  /*1bcc0*/  STL [R1+0x1880], R29 ;  /* 0x0018801d01007387 */ /* 0x000fe80000100800 */
[----:B------:R-:W-:Y:S04]  /*1bcd0*/  STL [R1+0x1884], R29 ;  /* 0x0018841d01007387 */ /* 0x000fe80000100800 */
[----:B------:R-:W2:Y:S04]  /*1bce0*/  LDL R7, [R1+0x838] ;  /* 0x0008380001077983 */ /* 0x000ea80000100800 */
[----:B------:R-:W2:Y:S01]  /*1bcf0*/  LDL R6, [R1+0x83c] ;  /* 0x00083c0001067983 */ /* 0x000ea20000100800 */
[----:B------:R-:W-:-:S02]  /*1bd00*/  PRMT R28, RZ, 0x7610, R28 ;  /* 0x00007610ff1c7816 */ /* 0x000fc4000000001c */
[----:B------:R-:W-:-:S04]  /*1bd10*/  PRMT R27, RZ, 0x7610, R27 ;  /* 0x00007610ff1b7816 */ /* 0x000fc8000000001b */
[----:B------:R0:W3:Y:S01]  /*1bd20*/  @!P0 LDG.E.U16 R28, [R4.64] ;  /* 0x0000000a041c8981 */ /* 0x0000e2000c1e1500 */
[----:B------:R-:W-:Y:S01]  /*1bd30*/  PRMT R3, RZ, 0x7610, R3 ;  /* 0x00007610ff037816 */ /* 0x000fe20000000003 */
[----:B0-----:R-:W-:Y:S02]  /*1bd40*/  @!P0 IMAD.MOV.U32 R5, RZ, RZ, R11 ;  /* 0x000000ffff058224 */ /* 0x001fe400078e000b */
[----:B----4-:R-:W-:-:S05]  /*1bd50*/  @!P0 IMAD.MOV.U32 R4, RZ, RZ, R10 ;  /* 0x000000ffff048224 */ /* 0x010fca00078e000a */
[----:B------:R0:W4:Y:S02]  /*1bd60*/  @!P0 LDG.E.U16 R27, [R4.64] ;  /* 0x0000000a041b8981 */ /* 0x000124000c1e1500 */
[----:B0-----:R-:W-:Y:S02]  /*1bd70*/  @!P0 IMAD.MOV.U32 R4, RZ, RZ, R8 ;  /* 0x000000ffff048224 */ /* 0x001fe400078e0008 */
[----:B------:R-:W-:-:S05]  /*1bd80*/  @!P0 IMAD.MOV.U32 R5, RZ, RZ, R9 ;  /* 0x000000ffff058224 */ /* 0x000fca00078e0009 */
[----:B------:R0:W4:Y:S02]  /*1bd90*/  @!P0 LDG.E.U16 R3, [R4.64] ;  /* 0x0000000a04038981 */ /* 0x000124000c1e1500 */
[----:B0-----:R-:W-:-:S06]  /*1bda0*/  PRMT R4, RZ, 0x7610, R4 ;  /* 0x00007610ff047816 */ /* 0x001fcc0000000004 */
[----:B--2---:R-:W2:Y:S04]  /*1bdb0*/  @!P0 LDG.E.U16 R4, [R6.64] ;  /* 0x0000000a06048981 */ /* 0x004ea8000c1e1500 */
[----:B---3--:R-:W-:Y:S04]  /*1bdc0*/  STL [R1+0x1878], R28 ;  /* 0x0018781c01007387 */ /* 0x008fe80000100800 */
[----:B------:R-:W-:Y:S04]  /*1bdd0*/  STL [R1+0x1888], R28 ;  /* 0x0018881c01007387 */ /* 0x000fe80000100800 */
[----:B------:R-:W-:Y:S04]  /*1bde0*/  STL [R1+0x188c], R28 ;  /* 0x00188c1c01007387 */ /* 0x000fe80000100800 */
[----:B----4-:R-:W-:Y:S04]  /*1bdf0*/  STL [R1+0x1890], R27 ;  /* 0x0018901b01007387 */ /* 0x010fe80000100800 */
[----:B------:R-:W-:Y:S04]  /*1be00*/  STL [R1+0x1894], R27 ;  /* 0x0018941b01007387 */ /* 0x000fe80000100800 */
[----:B------:R-:W3:Y:S04]  /*1be10*/  LDL R11, [R1+0x818] ;  /* 0x00081800010b7983 */ /* 0x000ee80000100800 */
[----:B------:R-:W4:Y:S04]  /*1be20*/  LDL R10, [R1+0x81c] ;  /* 0x00081c00010a7983 */ /* 0x000f280000100800 */
[----:B------:R0:W-:Y:S04]  /*1be30*/  STL [R1+0x4], R15 ;  /* 0x0000040f01007387 */ /* 0x0001e80000100800 */
[----:B------:R-:W-:Y:S04]  /*1be40*/  STL [R1+0x1874], R3 ;  /* 0x0018740301007387 */ /* 0x000fe80000100800 */
[----:B------:R-:W-:Y:S04]  /*1be50*/  STL [R1+0x1898], R3 ;  /* 0x0018980301007387 */ /* 0x000fe80000100800 */
[----:B------:R-:W-:Y:S04]  /*1be60*/  STL [R1+0x189c], R3 ;  /* 0x00189c0301007387 */ /* 0x000fe80000100800 */
[----:B------:R-:W-:Y:S04]  /*1be70*/  STL [R1+0x18a0], R3 ;  /* 0x0018a00301007387 */ /* 0x000fe80000100800 */
[----:B------:R-:W-:Y:S04]  /*1be80*/  STL [R1+0x18cc], R3 ;  /* 0x0018cc0301007387 */ /* 0x000fe80000100800 */
[----:B------:R-:W-:Y:S04]  /*1be90*/  STL [R1+0x18d0], R3 ;  /* 0x0018d00301007387 */ /* 0x000fe80000100800 */
[----:B------:R-:W4:Y:S04]  /*1bea0*/  LDL R9, [R1+0x7f8] ;  /* 0x0007f80001097983 */ /* 0x000f280000100800 */
[----:B------:R-:W4:Y:S04]  /*1beb0*/  LDL R8, [R1+0x7fc] ;  /* 0x0007fc0001087983 */ /* 0x000f280000100800 */
[----:B--2---:R-:W-:Y:S04]  /*1bec0*/  STL [R1+0x1870], R4 ;  /* 0x0018700401007387 */ /* 0x004fe80000100800 */
[----:B------:R-:W-:Y:S04]  /*1bed0*/  STL [R1+0x18a4], R4 ;  /* 0x0018a40401007387 */ /* 0x000fe80000100800 */
[----:B------:R-:W-:Y:S04]  /*1bee0*/  STL [R1+0x18a8], R4 ;  /* 0x0018a80401007387 */ /* 0x000fe80000100800 */
[----:B------:R-:W-:Y:S04]  /*1bef0*/  STL [R1+0x18b0], R4 ;  /* 0x0018b00401007387 */ /* 0x000fe80000100800 */
[----:B------:R-:W-:Y:S04]  /*1bf00*/  STL [R1+0x18b4], R4 ;  /* 0x0018b40401007387 */ /* 0x000fe80000100800 */
[----:B------:R-:W-:Y:S04]  /*1bf10*/  STL [R1+0x18b8], R4 ;  /* 0x0018b80401007387 */ /* 0x000fe80000100800 */
[----:B------:R-:W-:Y:S04]  /*1bf20*/  STL [R1+0x18d4], R4 ;  /* 0x0018d40401007387 */ /* 0x000fe80000100800 */
[----:B0-----:R-:W2:Y:S04]  /*1bf30*/  LDL R15, [R1+0x7d8] ;  /* 0x0007d800010f7983 */ /* 0x001ea80000100800 */
[----:B------:R-:W2:Y:S01]  /*1bf40*/  LDL R14, [R1+0x7dc] ;  /* 0x0007dc00010e7983 */ /* 0x000ea20000100800 */
[----:B------:R-:W-:Y:S01]  /*1bf50*/  PRMT R5, RZ, 0x7610, R5 ;  /* 0x00007610ff057816 */ /* 0x000fe20000000005 */
[----:B---3--:R-:W-:-:S02]  /*1bf60*/  @!P0 IMAD.MOV.U32 R7, RZ, RZ, R11 ;  /* 0x000000ffff078224 */ /* 0x008fc400078e000b */
[----:B------:R-:W3:Y:S01]  /*1bf70*/  LDL R11, [R1+0x7b8] ;  /* 0x0007b800010b7983 */ /* 0x000ee20000100800 */
[----:B----4-:R-:W-:-:S03]  /*1bf80*/  @!P0 IMAD.MOV.U32 R6, RZ, RZ, R10 ;  /* 0x000000ffff068224 */ /* 0x010fc600078e000a */
[----:B------:R-:W3:Y:S04]  /*1bf90*/  LDL R10, [R1+0x7bc] ;  /* 0x0007bc00010a7983 */ /* 0x000ee80000100800 */
[----:B------:R0:W4:Y:S02]  /*1bfa0*/  @!P0 LDG.E.U16 R5, [R6.64] ;  /* 0x0000000a06058981 */ /* 0x000124000c1e1500 */
[----:B0-----:R-:W-:Y:S02]  /*1bfb0*/  PRMT R6, RZ, 0x7610, R6 ;  /* 0x00007610ff067816 */ /* 0x001fe40000000006 */
[----:B------:R-:W-:-:S04]  /*1bfc0*/  PRMT R7, RZ, 0x7610, R7 ;  /* 0x00007610ff077816 */ /* 0x000fc80000000007 */
[----:B------:R2:W4:Y:S02]  /*1bfd0*/  @!P0 LDG.E.U16 R6, [R8.64] ;  /* 0x0000000a08068981 */ /* 0x000524000c1e1500 */
[----:B--2---:R-:W-:Y:S02]  /*1bfe0*/  @!P0 IMAD.MOV.U32 R9, RZ, RZ, R15 ;  /* 0x000000ffff098224 */ /* 0x004fe400078e000f */
[----:B------:R-:W-:-:S05]  /*1bff0*/  @!P0 IMAD.MOV.U32 R8, RZ, RZ, R14 ;  /* 0x000000ffff088224 */ /* 0x000fca00078e000e */
[----:B------:R0:W2:Y:S02]  /*1c000*/  @!P0 LDG.E.U16 R7, [R8.64] ;  /* 0x0000000a08078981 */ /* 0x0000a4000c1e1500 */
[----:B0-----:R-:W-:-:S06]  /*1c010*/  PRMT R8, RZ, 0x7610, R8 ;  /* 0x00007610ff087816 */ /* 0x001fcc0000000008 */
[----:B---3--:R0:W3:Y:S04]  /*1c020*/  @!P0 LDG.E.U16 R8, [R10.64] ;  /* 0x0000000a0a088981 */ /* 0x0080e8000c1e1500 */
[----:B----4-:R-:W-:Y:S04]  /*1c030*/  STL [R1+0x186c], R5 ;  /* 0x00186c0501007387 */ /* 0x010fe80000100800 */
[----:B------:R-:W-:Y:S04]  /*1c040*/  STL [R1+0x18ac], R5 ;  /* 0x0018ac0501007387 */ /* 0x000fe80000100800 */
        /* <DEDUP_REMOVED lines=12> */
[----:B0-----:R-:W2:Y:S04]  /*1c110*/  LDL R10, [R1+0x798] ;  /* 0x00079800010a7983 */ /* 0x001ea80000100800 */
        /* <DEDUP_REMOVED lines=20> */
[----:B------:R-:W-:Y:S01]  /*1c260*/  STL [R1+0x1864], R13 ;  /* 0x0018640d01007387 */ /* 0x000fe20000100800 */
[----:B0-----:R-:W-:-:S06]  /*1c270*/  PRMT R11, RZ, 0x7610, R11 ;  /* 0x00007610ff0b7816 */ /* 0x001fcc000000000b */
[----:B----4-:R0:W4:Y:S04]  /*1c280*/  @!P0 LDG.E.U16 R11, [R14.64] ;  /* 0x0000000a0e0b8981 */ /* 0x010128000c1e1500 */
        /* <DEDUP_REMOVED lines=184> */
[----:B------:R0:W3:Y:S04]  /*1ce10*/  @!P0 LDG.E.U16 R27, [R14.64] ;  /* 0x0000000a0e1b8981 */ /* 0x0000e8000c1e1500 */
[----:B0-----:R-:W3:Y:S04]  /*1ce20*/  LDL R14, [R1+0x478] ;  /* 0x00047800010e7983 */ /* 0x001ee80000100800 */
[----:B------:R-:W3:Y:S01]  /*1ce30*/  LDL R15, [R1+0x47c] ;  /* 0x00047c00010f7983 */ /* 0x000ee20000100800 */
[----:B--2---:R-:W-:Y:S02]  /*1ce40*/  PRMT R0, RZ, 0x7610, R0 ;  /* 0x00007610ff007816 */ /* 0x004fe40000000000 */
[----:B---3--:R-:W-:-:S04]  /*1ce50*/  @!P0 LOP3.LUT R15, R15, R14, RZ, 0x3c, !PT ;  /* 0x0000000e0f0f8212 */ /* 0x008fc800078e3cff */
[----:B------:R-:W-:-:S04]  /*1ce60*/  @!P0 LOP3.LUT R14, R15, R14, RZ, 0x3c, !PT ;  /* 0x0000000e0f0e8212 */ /* 0x000fc800078e3cff */
[----:B------:R-:W-:-:S05]  /*1ce70*/  @!P0 LOP3.LUT R15, R15, R14, RZ, 0x3c, !PT ;  /* 0x0000000e0f0f8212 */ /* 0x000fca00078e3cff */
[----:B------:R-:W2:Y:S04]  /*1ce80*/  @!P0 LDG.E.U16 R0, [R14.64] ;  /* 0x0000000a0e008981 */ /* 0x000ea8000c1e1500 */
[----:B------:R0:W-:Y:S04]  /*1ce90*/  STL [R1+0x110], R27 ;  /* 0x0001101b01007387 */ /* 0x0001e80000100800 */
[----:B0-----:R-:W3:Y:S04]  /*1cea0*/  LDL R27, [R1+0xbf4] ;  /* 0x000bf400011b7983 */ /* 0x001ee80000100800 */
        /* <DEDUP_REMOVED lines=20> */
[----:B------:R-:W2:Y:S04]  /*1cff0*/  LDL R14, [R1+0x42c] ;  /* 0x00042c00010e7983 */ /* 0x000ea80000100800 */
[----:B------:R-:W2:Y:S01]  /*1d000*/  LDL R15, [R1+0xc08] ;  /* 0x000c0800010f7983 */ /* 0x000ea20000100800 */
[----:B---3--:R-:W-:-:S02]  /*1d010*/  PRMT R24, RZ, 0x7610, R24 ;  /* 0x00007610ff187816 */ /* 0x008fc40000000018 */
[----:B--2---:R-:W-:-:S04]  /*1d020*/  @!P0 LOP3.LUT R15, R15, R14, RZ, 0x3c, !PT ;  /* 0x0000000e0f0f8212 */ /* 0x004fc800078e3cff */
[----:B------:R-:W-:-:S04]  /*1d030*/  @!P0 LOP3.LUT R14, R15, R14, RZ, 0x3c, !PT ;  /* 0x0000000e0f0e8212 */ /* 0x000fc800078e3cff */
[----:B------:R-:W-:-:S05]  /*1d040*/  @!P0 LOP3.LUT R15, R15, R14, RZ, 0x3c, !PT ;  /* 0x0000000e0f0f8212 */ /* 0x000fca00078e3cff */
[----:B------:R-:W2:Y:S01]  /*1d050*/  @!P0 LDG.E.U16 R24, [R14.64] ;  /* 0x0000000a0e188981 */ /* 0x000ea2000c1e1500 */
[----:B------:R-:W-:-:S03]  /*1d060*/  PRMT R5, RZ, 0x7610, R5 ;  /* 0x00007610ff057816 */ /* 0x000fc60000000005 */
[----:B--2---:R0:W-:Y:S04]  /*1d070*/  STL [R1+0x188], R24 ;  /* 0x0001881801007387 */ /* 0x0041e80000100800 */
[----:B0-----:R-:W2:Y:S04]  /*1d080*/  LDL.LU R24, [R1+0x18f8] ;  /* 0x0018f80001187983 */ /* 0x001ea80000300800 */
[----:B------:R-:W3:Y:S01]  /*1d090*/  LDL R15, [R1+0xbf0] ;  /* 0x000bf000010f7983 */ /* 0x000ee20000100800 */
[----:B------:R-:W-:Y:S01]  /*1d0a0*/  @!P0 IMAD.MOV.U32 R14, RZ, RZ, R27 ;  /* 0x000000ffff0e8224 */ /* 0x000fe200078e001b */
[----:B------:R-:W-:-:S02]  /*1d0b0*/  PRMT R28, RZ, 0x7610, R28 ;  /* 0x00007610ff1c7816 */ /* 0x000fc4000000001c */
[----:B------:R-:W2:Y:S04]  /*1d0c0*/  LDL R27, [R1+0xb70] ;  /* 0x000b7000011b7983 */ /* 0x000ea80000100800 */
[----:B---3--:R0:W3:Y:S04]  /*1d0d0*/  @!P0 LDG.E.U16 R5, [R14.64] ;  /* 0x0000000a0e058981 */ /* 0x0080e8000c1e1500 */
[----:B0-----:R-:W4:Y:S04]  /*1d0e0*/  LDL R14, [R1+0xbd0] ;  /* 0x000bd000010e7983 */ /* 0x001f280000100800 */
[----:B------:R-:W4:Y:S04]  /*1d0f0*/  LDL R15, [R1+0xbd4] ;  /* 0x000bd400010f7983 */ /* 0x000f280000100800 */
[----:B---3--:R0:W-:Y:S01]  /*1d100*/  STL [R1+0x184], R5 ;  /* 0x0001840501007387 */ /* 0x0081e20000100800 */
[----:B--2---:R-:W-:-:S03]  /*1d110*/  PRMT R24, RZ, 0x7610, R24 ;  /* 0x00007610ff187816 */ /* 0x004fc60000000018 */
[----:B0-----:R-:W2:Y:S01]  /*1d120*/  LDL R5, [R1+0xb74] ;  /* 0x000b740001057983 */ /* 0x001ea20000100800 */
[----:B----4-:R-:W-:-:S04]  /*1d130*/  @!P0 LOP3.LUT R15, R15, R14, RZ, 0x3c, !PT ;  /* 0x0000000e0f0f8212 */ /* 0x010fc800078e3cff */
[----:B------:R-:W-:-:S04]  /*1d140*/  @!P0 LOP3.LUT R14, R15, R14, RZ, 0x3c, !PT ;  /* 0x0000000e0f0e8212 */ /* 0x000fc800078e3cff */
[----:B------:R-:W-:-:S05]  /*1d150*/  @!P0 LOP3.LUT R15, R15, R14, RZ, 0x3c, !PT ;  /* 0x0000000e0f0f8212 */ /* 0x000fca00078e3cff */
[----:B------:R0:W3:Y:S04]  /*1d160*/  @!P0 LDG.E.U16 R28, [R14.64] ;  /* 0x0000000a0e1c8981 */ /* 0x0000e8000c1e1500 */
[----:B0-----:R-:W4:Y:S04]  /*1d170*/  LDL R14, [R1+0xbb0] ;  /* 0x000bb000010e7983 */ /* 0x001f280000100800 */
[----:B------:R-:W4:Y:S02]  /*1d180*/  LDL R15, [R1+0xbb4] ;  /* 0x000bb400010f7983 */ /* 0x000f240000100800 */
[----:B----4-:R-:W-:-:S04]  /*1d190*/  @!P0 LOP3.LUT R15, R15, R14, RZ, 0x3c, !PT ;  /* 0x0000000e0f0f8212 */ /* 0x010fc800078e3cff */
[----:B------:R-:W-:-:S04]  /*1d1a0*/  @!P0 LOP3.LUT R14, R15, R14, RZ, 0x3c, !PT ;  /* 0x0000000e0f0e8212 */ /* 0x000fc800078e3cff */
[----:B------:R-:W-:-:S05]  /*1d1b0*/  @!P0 LOP3.LUT R15, R15, R14, RZ, 0x3c, !PT ;  /* 0x0000000e0f0f8212 */ /* 0x000fca00078e3cff */
[----:B------:R-:W4:Y:S04]  /*1d1c0*/  @!P0 LDG.E.U16 R24, [R14.64] ;  /* 0x0000000a0e188981 */ /* 0x000f28000c1e1500 */
[----:B---3--:R0:W-:Y:S04]  /*1d1d0*/  STL [R1+0x180], R28 ;  /* 0x0001801c01007387 */ /* 0x0081e80000100800 */
[----:B0-----:R-:W3:Y:S04]  /*1d1e0*/  LDL R28, [R1+0xb54] ;  /* 0x000b5400011c7983 */ /* 0x001ee80000100800 */
        /* <DEDUP_REMOVED lines=8> */
[----:B------:R0:W2:Y:S01]  /*1d270*/  @!P0 LDG.E.U16 R6, [R14.64] ;  /* 0x0000000a0e068981 */ /* 0x0000a2000c1e1500 */
[----:B------:R-:W-:Y:S01]  /*1d280*/  PRMT R4, RZ, 0x7610, R4 ;  /* 0x00007610ff047816 */ /* 0x000fe20000000004 */
[----:B0-----:R-:W-:Y:S02]  /*1d290*/  @!P0 IMAD.MOV.U32 R14, RZ, RZ, R5 ;  /* 0x000000ffff0e8224 */ /* 0x001fe400078e0005 */
[----:B------:R-:W-:-:S05]  /*1d2a0*/  @!P0 IMAD.MOV.U32 R15, RZ, RZ, R27 ;  /* 0x000000ffff0f8224 */ /* 0x000fca00078e001b */
[----:B------:R0:W4:Y:S04]  /*1d2b0*/  @!P0 LDG.E.U16 R4, [R14.64] ;  /* 0x0000000a0e048981 */ /* 0x000128000c1e1500 */
[----:B--2---:R1:W-:Y:S04]  /*1d2c0*/  STL [R1+0x178], R6 ;  /* 0x0001780601007387 */ /* 0x0043e80000100800 */
[----:B-1----:R-:W2:Y:S04]  /*1d2d0*/  LDL.LU R6, [R1+0x6c] ;  /* 0x00006c0001067983 */ /* 0x002ea80000300800 */
[----:B0-----:R-:W2:Y:S01]  /*1d2e0*/  LDL R15, [R1+0xb50] ;  /* 0x000b5000010f7983 */ /* 0x001ea20000100800 */
[----:B------:R-:W-:Y:S01]  /*1d2f0*/  PRMT R29, RZ, 0x7610, R29 ;  /* 0x00007610ff1d7816 */ /* 0x000fe2000000001d */
[----:B---3--:R-:W-:-:S02]  /*1d300*/  @!P0 IMAD.MOV.U32 R14, RZ, RZ, R28 ;  /* 0x000000ffff0e8224 */ /* 0x008fc400078e001c */
[----:B------:R-:W3:Y:S04]  /*1d310*/  LDL R27, [R1+0xb14] ;  /* 0x000b1400011b7983 */ /* 0x000ee80000100800 */
[----:B------:R-:W3:Y:S04]  /*1d320*/  LDL.LU R5, [R1+0x7c] ;  /* 0x00007c0001057983 */ /* 0x000ee80000300800 */
[----:B----4-:R-:W-:Y:S04]  /*1d330*/  STL [R1+0x174], R4 ;  /* 0x0001740401007387 */ /* 0x010fe80000100800 */
[----:B------:R-:W4:Y:S04]  /*1d340*/  LDL.LU R28, [R1+0x78] ;  /* 0x00007800011c7983 */ /* 0x000f280000300800 */
[----:B--2---:R0:W2:Y:S04]  /*1d350*/  @!P0 LDG.E.U16 R29, [R14.64] ;  /* 0x0000000a0e1d8981 */ /* 0x0040a8000c1e1500 */
[----:B0-----:R-:W3:Y:S04]  /*1d360*/  LDL R14, [R1+0xb30] ;  /* 0x000b3000010e7983 */ /* 0x001ee80000100800 */
[----:B------:R-:W3:Y:S01]  /*1d370*/  LDL R15, [R1+0xb34] ;  /* 0x000b3400010f7983 */ /* 0x000ee20000100800 */
[----:B------:R-:W-:-:S03]  /*1d380*/  PRMT R3, RZ, 0x7610, R3 ;  /* 0x00007610ff037816 */ /* 0x000fc60000000003 */
[----:B--2---:R0:W-:Y:S01]  /*1d390*/  STL [R1+0x170], R29 ;  /* 0x0001701d01007387 */ /* 0x0041e20000100800 */
[----:B------:R-:W-:-:S03]  /*1d3a0*/  PRMT R23, RZ, 0x7610, R23 ;  /* 0x00007610ff177816 */ /* 0x000fc60000000017 */
[----:B0-----:R-:W2:Y:S01]  /*1d3b0*/  LDL R29, [R1+0xad4] ;  /* 0x000ad400011d7983 */ /* 0x001ea20000100800 */
[----:B---3--:R-:W-:-:S04]  /*1d3c0*/  @!P0 LOP3.LUT R15, R15, R14, RZ, 0x3c, !PT ;  /* 0x0000000e0f0f8212 */ /* 0x008fc800078e3cff */
[----:B------:R-:W-:-:S04]  /*1d3d0*/  @!P0 LOP3.LUT R14, R15, R14, RZ, 0x3c, !PT ;  /* 0x0000000e0f0e8212 */ /* 0x000fc800078e3cff */
[----:B------:R-:W-:-:S05]  /*1d3e0*/  @!P0 LOP3.LUT R15, R15, R14, RZ, 0x3c, !PT ;  /* 0x0000000e0f0f8212 */ /* 0x000fca00078e3cff */
[----:B------:R0:W3:Y:S04]  /*1d3f0*/  @!P0 LDG.E.U16 R3, [R14.64] ;  /* 0x0000000a0e038981 */ /* 0x0000e8000c1e1500 */
[----:B0-----:R-:W2:Y:S01]  /*1d400*/  LDL R15, [R1+0xb10] ;  /* 0x000b1000010f7983 */ /* 0x001ea20000100800 */
[----:B------:R-:W-:-:S05]  /*1d410*/  @!P0 IMAD.MOV.U32 R14, RZ, RZ, R27 ;  /* 0x000000ffff0e8224 */ /* 0x000fca00078e001b */
[----:B--2---:R-:W2:Y:S04]  /*1d420*/  @!P0 LDG.E.U16 R23, [R14.64] ;  /* 0x0000000a0e178981 */ /* 0x004ea8000c1e1500 */
[----:B---3--:R0:W-:Y:S04]  /*1d430*/  STL [R1+0x16c], R3 ;  /* 0x00016c0301007387 */ /* 0x0081e80000100800 */
[----:B0-----:R-:W3:Y:S04]  /*1d440*/  LDL.LU R3, [R1+0x74] ;  /* 0x0000740001037983 */ /* 0x001ee80000300800 */
[----:B------:R-:W3:Y:S04]  /*1d450*/  LDL.LU R27, [R1+0x30] ;  /* 0x00003000011b7983 */ /* 0x000ee80000300800 */
        /* <DEDUP_REMOVED lines=13> */
[----:B------:R-:W-:Y:S01]  /*1d530*/  @!P0 IMAD.MOV.U32 R14, RZ, RZ, R29 ;  /* 0x000000ffff0e8224 */ /* 0x000fe200078e001d */
[----:B------:R-:W-:-:S02]  /*1d540*/  LOP3.LUT R4, R0, 0x20, RZ, 0x3c, !PT ;  /* 0x0000002000047812 */ /* 0x000fc400078e3cff */
[----:B------:R-:W3:Y:S04]  /*1d550*/  LDL.LU R29, [R1+0x70] ;  /* 0x00007000011d7983 */ /* 0x000ee80000300800 */
[----:B--2---:R-:W2:Y:S04]  /*1d560*/  @!P0 LDG.E.U16 R7, [R14.64] ;  /* 0x0000000a0e078981 */ /* 0x004ea8000c1e1500 */
[----:B------:R-:W-:Y:S04]  /*1d570*/  STS.U16 [R0+0x10000], R16 ;  /* 0x0100001000007388 */ /* 0x000fe80000000400 */
        /* <DEDUP_REMOVED lines=12> */
[----:B--2---:R0:W-:Y:S04]  /*1d640*/  STL [R1+0x160], R7 ;  /* 0x0001600701007387 */ /* 0x0041e80000100800 */
[----:B0-----:R-:W2:Y:S04]  /*1d650*/  LDL.LU R7, [R1+0x18e8] ;  /* 0x0018e80001077983 */ /* 0x001ea80000300800 */
[----:B------:R-:W2:Y:S04]  /*1d660*/  LDL R14, [R1+0xab0] ;  /* 0x000ab000010e7983 */ /* 0x000ea80000100800 */
[----:B------:R-:W2:Y:S04]  /*1d670*/  LDL R15, [R1+0xab4] ;  /* 0x000ab400010f7983 */ /* 0x000ea80000100800 */
[----:B------:R-:W3:Y:S01]  /*1d680*/  LDL.LU R6, [R1+0x18e4] ;  /* 0x0018e40001067983 */ /* 0x000ee20000300800 */
[----:B--2---:R-:W-:-:S04]  /*1d690*/  @!P0 LOP3.LUT R15, R15, R14, RZ, 0x3c, !PT ;  /* 0x0000000e0f0f8212 */ /* 0x004fc800078e3cff */
[C---:B------:R-:W-:Y:S02]  /*1d6a0*/  @!P0 LOP3.LUT R14, R15.reuse, R14, RZ, 0x3c, !PT ;  /* 0x0000000e0f0e8212 */ /* 0x040fe400078e3cff */
[----:B---3--:R-:W-:Y:S02]  /*1d6b0*/  PRMT R6, RZ, 0x7610, R6 ;  /* 0x00007610ff067816 */ /* 0x008fe40000000006 */
[----:B------:R-:W-:-:S05]  /*1d6c0*/  @!P0 LOP3.LUT R15, R15, R14, RZ, 0x3c, !PT ;  /* 0x0000000e0f0f8212 */ /* 0x000fca00078e3cff */
[----:B------:R-:W2:Y:S04]  /*1d6d0*/  @!P0 LDG.E.U16 R6, [R14.64] ;  /* 0x0000000a0e068981 */ /* 0x000ea8000c1e1500 */
[----:B------:R-:W-:Y:S04]  /*1d6e0*/  STS.U16 [R4+0x10b00], R5 ;  /* 0x010b000504007388 */ /* 0x000fe80000000400 */
[----:B--2---:R0:W-:Y:S04]  /*1d6f0*/  STL [R1+0x15c], R6 ;  /* 0x00015c0601007387 */ /* 0x0041e80000100800 */
[----:B0-----:R-:W2:Y:S04]  /*1d700*/  LDL.LU R6, [R1+0x18e0] ;  /* 0x0018e00001067983 */ /* 0x001ea80000300800 */
[----:B------:R-:W3:Y:S04]  /*1d710*/  LDL R14, [R1+0xa90] ;  /* 0x000a9000010e7983 */ /* 0x000ee80000100800 */
[----:B------:R-:W3:Y:S04]  /*1d720*/  LDL R15, [R1+0xa94] ;  /* 0x000a9400010f7983 */ /* 0x000ee80000100800 */
[----:B------:R-:W2:Y:S01]  /*1d730*/  LDL.LU R5, [R1+0x18dc] ;  /* 0x0018dc0001057983 */ /* 0x000ea20000300800 */
[----:B---3--:R-:W-:-:S04]  /*1d740*/  @!P0 LOP3.LUT R15, R15, R14, RZ, 0x3c, !PT ;  /* 0x0000000e0f0f8212 */ /* 0x008fc800078e3cff */
[C---:B------:R-:W-:Y:S02]  /*1d750*/  @!P0 LOP3.LUT R14, R15.reuse, R14, RZ, 0x3c, !PT ;  /* 0x0000000e0f0e8212 */ /* 0x040fe400078e3cff */
[----:B--2---:R-:W-:Y:S02]  /*1d760*/  PRMT R5, RZ, 0x7610, R5 ;  /* 0x00007610ff057816 */ /* 0x004fe40000000005 */
        /* <DEDUP_REMOVED lines=9> */
[----:B----4-:R0:W-:Y:S04]  /*1d800*/  STS.U16 [R4+0x10d00], R28 ;  /* 0x010d001c04007388 */ /* 0x0101e80000000400 */
[----:B0-----:R-:W4:Y:S04]  /*1d810*/  LDL R28, [R1+0xa14] ;  /* 0x000a1400011c7983 */ /* 0x001f280000100800 */
[----:B--2---:R0:W-:Y:S04]  /*1d820*/  STL [R1+0x158], R5 ;  /* 0x0001580501007387 */ /* 0x0041e80000100800 */
[----:B0-----:R-:W2:Y:S04]  /*1d830*/  LDL.LU R5, [R1+0x60] ;  /* 0x0000600001057983 */ /* 0x001ea80000300800 */
[----:B------:R-:W-:Y:S04]  /*1d840*/  STS.U16 [R4+0x10f00], R3 ;  /* 0x010f000304007388 */ /* 0x000fe80000000400 */
[----:B---3--:R0:W-:Y:S04]  /*1d850*/  STL [R1+0x154], R6 ;  /* 0x0001540601007387 */ /* 0x0081e80000100800 */
[----:B0-----:R-:W3:Y:S04]  /*1d860*/  LDL.LU R6, [R1+0x18d8] ;  /* 0x0018d80001067983 */ /* 0x001ee80000300800 */
[----:B------:R-:W2:Y:S04]  /*1d870*/  LDL R14, [R1+0xa50] ;  /* 0x000a5000010e7983 */ /* 0x000ea80000100800 */
[----:B------:R-:W2:Y:S04]  /*1d880*/  LDL R15, [R1+0xa54] ;  /* 0x000a5400010f7983 */ /* 0x000ea80000100800 */
[----:B------:R-:W3:Y:S04]  /*1d890*/  LDL.LU R4, [R1+0x18d4] ;  /* 0x0018d40001047983 */ /* 0x000ee80000300800 */
[----:B------:R-:W4:Y:S01]  /*1d8a0*/  LDL.LU R3, [R1+0x18d0] ;  /* 0x0018d00001037983 */ /* 0x000f220000300800 */
[----:B--2---:R-:W-:-:S04]  /*1d8b0*/  @!P0 LOP3.LUT R15, R15, R14, RZ, 0x3c, !PT ;  /* 0x0000000e0f0f8212 */ /* 0x004fc800078e3cff */
[C---:B------:R-:W-:Y:S02]  /*1d8c0*/  @!P0 LOP3.LUT R14, R15.reuse, R14, RZ, 0x3c, !PT ;  /* 0x0000000e0f0e8212 */ /* 0x040fe400078e3cff */
[----:B---3--:R-:W-:Y:S02]  /*1d8d0*/  PRMT R4, RZ, 0x7610, R4 ;  /* 0x00007610ff047816 */ /* 0x008fe40000000004 */
        /* <DEDUP_REMOVED lines=9> */
[----:B------:R0:W-:Y:S04]  /*1d970*/  STS.U16 [R0], R27 ;  /* 0x0000001b00007388 */ /* 0x0001e80000000400 */
[----:B0-----:R-:W4:Y:S04]  /*1d980*/  LDL R27, [R1+0x9d0] ;  /* 0x0009d000011b7983 */ /* 0x001f280000100800 */
[----:B--2---:R0:W-:Y:S04]  /*1d990*/  STL [R1+0x150], R4 ;  /* 0x0001500401007387 */ /* 0x0041e80000100800 */
[----:B0-----:R-:W2:Y:S04]  /*1d9a0*/  LDL R4, [R1+0x9d4] ;  /* 0x0009d40001047983 */ /* 0x001ea80000100800 */
[----:B---3--:R0:W-:Y:S04]  /*1d9b0*/  STL [R1+0x14c], R3 ;  /* 0x00014c0301007387 */ /* 0x0081e80000100800 */
[----:B0-----:R-:W3:Y:S04]  /*1d9c0*/  LDL.LU R3, [R1+0x18cc] ;  /* 0x0018cc0001037983 */ /* 0x001ee80000300800 */
[----:B------:R-:W2:Y:S04]  /*1d9d0*/  LDL.LU R14, [R1+0x68] ;  /* 0x00006800010e7983 */ /* 0x000ea80000300800 */
[----:B------:R-:W4:Y:S01]  /*1d9e0*/  LDL R15, [R1+0xa10] ;  /* 0x000a1000010f7983 */ /* 0x000f220000100800 */
[----:B---3--:R-:W-:-:S03]  /*1d9f0*/  PRMT R3, RZ, 0x7610, R3 ;  /* 0x00007610ff037816 */ /* 0x008fc60000000003 */
[----:B--2---:R0:W-:Y:S02]  /*1da00*/  STS.U16 [R0+0x400], R14 ;  /* 0x0004000e00007388 */ /* 0x0041e40000000400 */
[----:B0-----:R-:W-:Y:S01]  /*1da10*/  @!P0 IMAD.MOV.U32 R14, RZ, RZ, R28 ;  /* 0x000000ffff0e8224 */ /* 0x001fe200078e001c */
[----:B------:R-:W-:Y:S01]  /*1da20*/  PRMT R6, RZ, 0x7610, R6 ;  /* 0x00007610ff067816 */ /* 0x000fe20000000006 */
[----:B------:R-:W2:Y:S04]  /*1da30*/  LDL R28, [R1+0x990] ;  /* 0x00099000011c7983 */ /* 0x000ea80000100800 */
[----:B----4-:R0:W3:Y:S04]  /*1da40*/  @!P0 LDG.E.U16 R3, [R14.64] ;  /* 0x0000000a0e038981 */ /* 0x0100e8000c1e1500 */
[----:B0-----:R-:W4:Y:S04]  /*1da50*/  LDL R14, [R1+0x9f0] ;  /* 0x0009f000010e7983 */ /* 0x001f280000100800 */
[----:B------:R-:W4:Y:S02]  /*1da60*/  LDL R15, [R1+0x9f4] ;  /* 0x0009f400010f7983 */ /* 0x000f240000100800 */
[----:B----4-:R-:W-:-:S04]  /*1da70*/  @!P0 LOP3.LUT R15, R15, R14, RZ, 0x3c, !PT ;  /* 0x0000000e0f0f8212 */ /* 0x010fc800078e3cff */
[----:B------:R-:W-:-:S04]  /*1da80*/  @!P0 LOP3.LUT R14, R15, R14, RZ, 0x3c, !PT ;  /* 0x0000000e0f0e8212 */ /* 0x000fc800078e3cff */
[----:B------:R-:W-:-:S05]  /*1da90*/  @!P0 LOP3.LUT R15, R15, R14, RZ, 0x3c, !PT ;  /* 0x0000000e0f0f8212 */ /* 0x000fca00078e3cff */
[----:B------:R-:W4:Y:S04]  /*1daa0*/  @!P0 LDG.E.U16 R6, [R14.64] ;  /* 0x0000000a0e068981 */ /* 0x000f28000c1e1500 */
[----:B---3--:R0:W-:Y:S04]  /*1dab0*/  STL [R1+0x148], R3 ;  /* 0x0001480301007387 */ /* 0x0081e80000100800 */
[----:B------:R1:W-:Y:S04]  /*1dac0*/  STS.U16 [R0+0x800], R29 ;  /* 0x0008001d00007388 */ /* 0x0003e80000000400 */
[----:B0-----:R-:W3:Y:S04]  /*1dad0*/  LDL R3, [R1+0x994] ;  /* 0x0009940001037983 */ /* 0x001ee80000100800 */
[----:B-1----:R-:W2:Y:S04]  /*1dae0*/  LDL.LU R29, [R1+0x54] ;  /* 0x00005400011d7983 */ /* 0x002ea80000300800 */
[----:B----4-:R0:W-:Y:S04]  /*1daf0*/  STL [R1+0x144], R6 ;  /* 0x0001440601007387 */ /* 0x0101e80000100800 */
[----:B0-----:R-:W4:Y:S04]  /*1db00*/  LDL.LU R6, [R1+0x18c8] ;  /* 0x0018c80001067983 */ /* 0x001f280000300800 */
[----:B------:R-:W2:Y:S01]  /*1db10*/  LDL.LU R15, [R1+0x64] ;  /* 0x00006400010f7983 */ /* 0x000ea20000300800 */
[----:B------:R-:W-:-:S03]  /*1db20*/  @!P0 IMAD.MOV.U32 R14, RZ, RZ, R4 ;  /* 0x000000ffff0e8224 */ /* 0x000fc600078e0004 */
[----:B------:R-:W3:Y:S01]  /*1db30*/  LDL R4, [R1+0x974] ;  /* 0x0009740001047983 */ /* 0x000ee20000100800 */
[----:B----4-:R-:W-:-:S03]  /*1db40*/  PRMT R6, RZ, 0x7610, R6 ;  /* 0x00007610ff067816 */ /* 0x010fc60000000006 */
[----:B--2---:R0:W-:Y:S02]  /*1db50*/  STS.U16 [R0+0xc00], R15 ;  /* 0x000c000f00007388 */ /* 0x0041e40000000400 */
[----:B0-----:R-:W-:Y:S02]  /*1db60*/  @!P0 IMAD.MOV.U32 R15, RZ, RZ, R27 ;  /* 0x000000ffff0f8224 */ /* 0x001fe400078e001b */
[----:B------:R-:W2:Y:S04]  /*1db70*/  LDL R27, [R1+0x970] ;  /* 0x00097000011b7983 */ /* 0x000ea80000100800 */
[----:B------:R-:W4:Y:S04]  /*1db80*/  @!P0 LDG.E.U16 R6, [R14.64] ;  /* 0x0000000a0e068981 */ /* 0x000f28000c1e1500 */
[----:B------:R-:W-:Y:S04]  /*1db90*/  STS.U16 [R0+0x1000], R5 ;  /* 0x0010000500007388 */ /* 0x000fe80000000400 */
[----:B----4-:R0:W-:Y:S04]  /*1dba0*/  STL [R1+0x140], R6 ;  /* 0x0001400601007387 */ /* 0x0101e80000100800 */
[----:B0-----:R-:W4:Y:S04]  /*1dbb0*/  LDL.LU R6, [R1+0x18c4] ;  /* 0x0018c40001067983 */ /* 0x001f280000300800 */
        /* <DEDUP_REMOVED lines=8> */
[----:B--2---:R0:W-:Y:S04]  /*1dc40*/  STL [R1+0x13c], R5 ;  /* 0x00013c0501007387 */ /* 0x0041e80000100800 */
[----:B0-----:R-:W2:Y:S04]  /*1dc50*/  LDL.LU R5, [R1+0x18bc] ;  /* 0x0018bc0001057983 */ /* 0x001ea80000300800 */
[----:B------:R-:W3:Y:S01]  /*1dc60*/  LDL.LU R15, [R1+0x5c] ;  /* 0x00005c00010f7983 */ /* 0x000ee20000300800 */
[----:B------:R-:W-:Y:S01]  /*1dc70*/  PRMT R26, RZ, 0x7610, R26 ;  /* 0x00007610ff1a7816 */ /* 0x000fe2000000001a */
[----:B------:R-:W-:-:S02]  /*1dc80*/  @!P0 IMAD.MOV.U32 R14, RZ, RZ, R3 ;  /* 0x000000ffff0e8224 */ /* 0x000fc400078e0003 */
[----:B------:R-:W2:Y:S04]  /*1dc90*/  LDL R3, [R1+0x954] ;  /* 0x0009540001037983 */ /* 0x000ea80000100800 */
[----:B---3--:R0:W-:Y:S02]  /*1dca0*/  STS.U16 [R0+0x1400], R15 ;  /* 0x0014000f00007388 */ /* 0x0081e40000000400 */
[----:B0-----:R-:W-:Y:S02]  /*1dcb0*/  @!P0 IMAD.MOV.U32 R15, RZ, RZ, R28 ;  /* 0x000000ffff0f8224 */ /* 0x001fe400078e001c */
[----:B------:R-:W3:Y:S04]  /*1dcc0*/  LDL R28, [R1+0x950] ;  /* 0x00095000011c7983 */ /* 0x000ee80000100800 */
[----:B------:R0:W2:Y:S04]  /*1dcd0*/  @!P0 LDG.E.U16 R26, [R14.64] ;  /* 0x0000000a0e1a8981 */ /* 0x0000a8000c1e1500 */
[----:B0-----:R-:W2:Y:S01]  /*1dce0*/  LDL.LU R15, [R1+0x58] ;  /* 0x00005800010f7983 */ /* 0x001ea20000300800 */
[----:B------:R-:W-:Y:S01]  /*1dcf0*/  PRMT R24, RZ, 0x7610, R24 ;  /* 0x00007610ff187816 */ /* 0x000fe20000000018 */
[----:B------:R-:W-:-:S02]  /*1dd00*/  @!P0 IMAD.MOV.U32 R14, RZ, RZ, R4 ;  /* 0x000000ffff0e8224 */ /* 0x000fc400078e0004 */
[----:B--2---:R0:W-:Y:S02]  /*1dd10*/  STS.U16 [R0+0x1800], R15 ;  /* 0x0018000f00007388 */ /* 0x0041e40000000400 */
[----:B0-----:R-:W-:-:S05]  /*1dd20*/  @!P0 IMAD.MOV.U32 R15, RZ, RZ, R27 ;  /* 0x000000ffff0f8224 */ /* 0x001fca00078e001b */
[----:B------:R0:W2:Y:S04]  /*1dd30*/  @!P0 LDG.E.U16 R24, [R14.64] ;  /* 0x0000000a0e188981 */ /* 0x0000a8000c1e1500 */
[----:B------:R-:W-:Y:S04]  /*1dd40*/  STL [R1+0x17cc], R26 ;  /* 0x0017cc1a01007387 */ /* 0x000fe80000100800 */
[----:B------:R-:W-:Y:S01]  /*1dd50*/  STL [R1+0x17d0], R26 ;  /* 0x0017d01a01007387 */ /* 0x000fe20000100800 */
[----:B------:R-:W-:-:S03]  /*1dd60*/  PRMT R22, RZ, 0x7610, R22 ;  /* 0x00007610ff167816 */ /* 0x000fc60000000016 */
[----:B------:R-:W-:Y:S01]  /*1dd70*/  STL [R1+0x1820], R26 ;  /* 0x0018201a01007387 */ /* 0x000fe20000100800 */
[----:B0-----:R-:W-:-:S03]  /*1dd80*/  @!P0 IMAD.MOV.U32 R14, RZ, RZ, R3 ;  /* 0x000000ffff0e8224 */ /* 0x001fc600078e0003 */
[----:B------:R-:W4:Y:S01]  /*1dd90*/  LDL R4, [R1+0x934] ;  /* 0x0009340001047983 */ /* 0x000f220000100800 */
[----:B---3--:R-:W-:-:S03]  /*1dda0*/  @!P0 IMAD.MOV.U32 R15, RZ, RZ, R28 ;  /* 0x000000ffff0f8224 */ /* 0x008fc600078e001c */
[----:B------:R-:W3:Y:S04]  /*1ddb0*/  LDL.LU R27, [R1+0x4c] ;  /* 0x00004c00011b7983 */ /* 0x000ee80000300800 */
[----:B------:R0:W-:Y:S04]  /*1ddc0*/  STS.U16 [R0+0x1c00], R29 ;  /* 0x001c001d00007388 */ /* 0x0001e80000000400 */
[----:B------:R1:W3:Y:S04]  /*1ddd0*/  @!P0 LDG.E.U16 R22, [R14.64] ;  /* 0x0000000a0e168981 */ /* 0x0002e8000c1e1500 */
[----:B--2---:R-:W-:Y:S04]  /*1dde0*/  STL [R1+0x17d4], R24 ;  /* 0x0017d41801007387 */ /* 0x004fe80000100800 */
[----:B------:R-:W-:Y:S04]  /*1ddf0*/  STL [R1+0x17d8], R24 ;  /* 0x0017d81801007387 */ /* 0x000fe80000100800 */
[----:B------:R-:W-:Y:S04]  /*1de00*/  STL [R1+0x17dc], R24 ;  /* 0x0017dc1801007387 */ /* 0x000fe80000100800 */
[----:B------:R-:W-:Y:S04]  /*1de10*/  STL [R1+0x1800], R24 ;  /* 0x0018001801007387 */ /* 0x000fe80000100800 */
[----:B------:R-:W-:Y:S04]  /*1de20*/  STL [R1+0x1850], R24 ;  /* 0x0018501801007387 */ /* 0x000fe80000100800 */
[----:B0-----:R-:W2:Y:S04]  /*1de30*/  LDL R29, [R1+0x910] ;  /* 0x00091000011d7983 */ /* 0x001ea80000100800 */
[----:B------:R-:W2:Y:S04]  /*1de40*/  LDL R28, [R1+0x914] ;  /* 0x00091400011c7983 */ /* 0x000ea80000100800 */
[----:B------:R-:W2:Y:S04]  /*1de50*/  LDL.LU R3, [R1+0x48] ;  /* 0x0000480001037983 */ /* 0x000ea80000300800 */
[----:B-1----:R-:W2:Y:S04]  /*1de60*/  LDL.LU R14, [R1+0x50] ;  /* 0x00005000010e7983 */ /* 0x002ea80000300800 */
[----:B------:R-:W3:Y:S01]  /*1de70*/  LDL R15, [R1+0x930] ;  /* 0x00093000010f7983 */ /* 0x000ee20000100800 */
[----:B------:R-:W-:-:S03]  /*1de80*/  PRMT R20, RZ, 0x7610, R20 ;  /* 0x00007610ff147816 */ /* 0x000fc60000000014 */
[----:B--2---:R4:W-:Y:S02]  /*1de90*/  STS.U16 [R0+0x2000], R14 ;  /* 0x0020000e00007388 */ /* 0x0049e40000000400 */
[----:B----4-:R-:W-:-:S05]  /*1dea0*/  @!P0 IMAD.MOV.U32 R14, RZ, RZ, R4 ;  /* 0x000000ffff0e8224 */ /* 0x010fca00078e0004 */
[----:B---3--:R0:W2:Y:S04]  /*1deb0*/  @!P0 LDG.E.U16 R20, [R14.64] ;  /* 0x0000000a0e148981 */ /* 0x0080a8000c1e1500 */
[----:B------:R-:W-:Y:S04]  /*1dec0*/  STL [R1+0x17e0], R22 ;  /* 0x0017e01601007387 */ /* 0x000fe80000100800 */
[----:B------:R-:W-:Y:S04]  /*1ded0*/  STL [R1+0x17e4], R22 ;  /* 0x0017e41601007387 */ /* 0x000fe80000100800 */
[----:B------:R-:W-:Y:S04]  /*1dee0*/  STL [R1+0x17e8], R22 ;  /* 0x0017e81601007387 */ /* 0x000fe80000100800 */
[----:B------:R-:W-:Y:S04]  /*1def0*/  STL [R1+0x1854], R22 ;  /* 0x0018541601007387 */ /* 0x000fe80000100800 */
[----:B------:R-:W-:Y:S04]  /*1df00*/  STL [R1+0x1858], R22 ;  /* 0x0018581601007387 */ /* 0x000fe80000100800 */
[----:B------:R-:W3:Y:S01]  /*1df10*/  LDL.LU R4, [R1+0x44] ;  /* 0x0000440001047983 */ /* 0x000ee20000300800 */
[----:B------:R-:W-:Y:S01]  /*1df20*/  PRMT R18, RZ, 0x7610, R18 ;  /* 0x00007610ff127816 */ /* 0x000fe20000000012 */
[----:B0-----:R-:W-:-:S02]  /*1df30*/  @!P0 IMAD.MOV.U32 R14, RZ, RZ, R28 ;  /* 0x000000ffff0e8224 */ /* 0x001fc400078e001c */
[----:B------:R0:W-:Y:S01]  /*1df40*/  STS.U16 [R0+0x2400], R27 ;  /* 0x0024001b00007388 */ /* 0x0001e20000000400 */
[----:B------:R-:W-:-:S05]  /*1df50*/  @!P0 IMAD.MOV.U32 R15, RZ, RZ, R29 ;  /* 0x000000ffff0f8224 */ /* 0x000fca00078e001d */
[----:B------:R1:W4:Y:S04]  /*1df60*/  @!P0 LDG.E.U16 R18, [R14.64] ;  /* 0x0000000a0e128981 */ /* 0x000328000c1e1500 */
        /* <DEDUP_REMOVED lines=8> */
[----:B------:R-:W3:Y:S04]  /*1dff0*/  LDL.LU R28, [R1+0x3c] ;  /* 0x00003c00011c7983 */ /* 0x000ee80000300800 */
[----:B------:R-:W3:Y:S04]  /*1e000*/  LDL.LU R29, [R1+0x38] ;  /* 0x00003800011d7983 */ /* 0x000ee80000300800 */
[----:B-1----:R-:W3:Y:S01]  /*1e010*/  LDL R15, [R1+0x8f0] ;  /* 0x0008f000010f7983 */ /* 0x002ee20000100800 */
[----:B------:R-:W-:Y:S01]  /*1e020*/  PRMT R16, RZ, 0x7610, R16 ;  /* 0x00007610ff107816 */ /* 0x000fe20000000010 */
[----:B--2---:R-:W-:-:S05]  /*1e030*/  @!P0 IMAD.MOV.U32 R14, RZ, RZ, R27 ;  /* 0x000000ffff0e8224 */ /* 0x004fca00078e001b */
[----:B---3--:R0:W2:Y:S04]  /*1e040*/  @!P0 LDG.E.U16 R16, [R14.64] ;  /* 0x0000000a0e108981 */ /* 0x0080a8000c1e1500 */
        /* <DEDUP_REMOVED lines=8> */
[----:B------:R1:W-:Y:S04]  /*1e0d0*/  STS.U16 [R0+0x2800], R3 ;  /* 0x0028000300007388 */ /* 0x0003e80000000400 */
[----:B-1----:R-:W3:Y:S04]  /*1e0e0*/  LDL R3, [R1+0x8b4] ;  /* 0x0008b40001037983 */ /* 0x002ee80000100800 */
[----:B------:R-:W4:Y:S04]  /*1e0f0*/  LDL.LU R27, [R1+0x34] ;  /* 0x00003400011b7983 */ /* 0x000f280000300800 */
[----:B0-----:R-:W3:Y:S04]  /*1e100*/  LDL R14, [R1+0x8d0] ;  /* 0x0008d000010e7983 */ /* 0x001ee80000100800 */
[----:B------:R-:W3:Y:S04]  /*1e110*/  LDL R15, [R1+0x8d4] ;  /* 0x0008d400010f7983 */ /* 0x000ee80000100800 */
[----:B------:R0:W-:Y:S04]  /*1e120*/  STS.U16 [R0+0x2c00], R4 ;  /* 0x002c000400007388 */ /* 0x0001e80000000400 */
[----:B--2---:R-:W-:Y:S04]  /*1e130*/  STL [R1+0x1810], R16 ;  /* 0x0018101001007387 */ /* 0x004fe80000100800 */
[----:B------:R-:W-:Y:S04]  /*1e140*/  STL [R1+0x1814], R16 ;  /* 0x0018141001007387 */ /* 0x000fe80000100800 */
[----:B------:R-:W-:Y:S04]  /*1e150*/  STL [R1+0x1818], R16 ;  /* 0x0018181001007387 */ /* 0x000fe80000100800 */
[----:B------:R-:W-:Y:S04]  /*1e160*/  STL [R1+0x181c], R16 ;  /* 0x00181c1001007387 */ /* 0x000fe80000100800 */
[----:B------:R-:W-:Y:S04]  /*1e170*/  STL [R1+0x183c], R16 ;  /* 0x00183c1001007387 */ /* 0x000fe80000100800 */
[----:B------:R-:W-:Y:S04]  /*1e180*/  STL [R1+0x1840], R16 ;  /* 0x0018401001007387 */ /* 0x000fe80000100800 */
[----:B------:R-:W-:Y:S04]  /*1e190*/  STL [R1+0x1844], R16 ;  /* 0x0018441001007387 */ /* 0x000fe80000100800 */
[----:B0-----:R-:W2:Y:S01]  /*1e1a0*/  LDL.LU R4, [R1+0x18b8] ;  /* 0x0018b80001047983 */ /* 0x001ea20000300800 */
[----:B---3--:R-:W-:-:S04]  /*1e1b0*/  @!P0 LOP3.LUT R15, R15, R14, RZ, 0x3c, !PT ;  /* 0x0000000e0f0f8212 */ /* 0x008fc800078e3cff */
[----:B------:R-:W-:-:S04]  /*1e1c0*/  @!P0 LOP3.LUT R14, R15, R14, RZ, 0x3c, !PT ;  /* 0x0000000e0f0e8212 */ /* 0x000fc800078e3cff */
[----:B------:R-:W-:Y:S02]  /*1e1d0*/  @!P0 LOP3.LUT R15, R15, R14, RZ, 0x3c, !PT ;  /* 0x0000000e0f0f8212 */ /* 0x000fe400078e3cff */
[----:B--2---:R-:W-:-:S06]  /*1e1e0*/  PRMT R4, RZ, 0x7610, R4 ;  /* 0x00007610ff047816 */ /* 0x004fcc0000000004 */
[----:B------:R-:W2:Y:S04]  /*1e1f0*/  @!P0 LDG.E.U16 R4, [R14.64] ;  /* 0x0000000a0e048981 */ /* 0x000ea8000c1e1500 */
[----:B--2---:R0:W-:Y:S04]  /*1e200*/  STL [R1+0x138], R4 ;  /* 0x0001380401007387 */ /* 0x0041e80000100800 */
[----:B0-----:R-:W2:Y:S04]  /*1e210*/  LDL.LU R4, [R1+0x18b4] ;  /* 0x0018b40001047983 */ /* 0x001ea80000300800 */
[----:B------:R-:W3:Y:S04]  /*1e220*/  LDL.LU R14, [R1+0x40] ;  /* 0x00004000010e7983 */ /* 0x000ee80000300800 */
[----:B------:R-:W2:Y:S01]  /*1e230*/  LDL R15, [R1+0x8b0] ;  /* 0x0008b000010f7983 */ /* 0x000ea20000100800 */
[----:B------:R-:W-:-:S03]  /*1e240*/  PRMT R2, RZ, 0x7610, R2 ;  /* 0x00007610ff027816 */ /* 0x000fc60000000002 */
[----:B---3--:R0:W-:Y:S02]  /*1e250*/  STS.U16 [R0+0x3000], R14 ;  /* 0x0030000e00007388 */ /* 0x0081e40000000400 */
[----:B0-----:R-:W-:Y:S01]  /*1e260*/  @!P0 IMAD.MOV.U32 R14, RZ, RZ, R3 ;  /* 0x000000ffff0e8224 */ /* 0x001fe200078e0003 */
[----:B--2---:R-:W-:Y:S01]  /*1e270*/  PRMT R4, RZ, 0x7610, R4 ;  /* 0x00007610ff047816 */ /* 0x004fe20000000004 */
[----:B------:R-:W2:Y:S04]  /*1e280*/  LDL R3, [R1+0x830] ;  /* 0x0008300001037983 */ /* 0x000ea80000100800 */
[----:B------:R0:W3:Y:S04]  /*1e290*/  @!P0 LDG.E.U16 R2, [R14.64] ;  /* 0x0000000a0e028981 */ /* 0x0000e8000c1e1500 */
[----:B0-----:R-:W2:Y:S04]  /*1e2a0*/  LDL R14, [R1+0x890] ;  /* 0x00089000010e7983 */ /* 0x001ea80000100800 */
[----:B------:R-:W2:Y:S02]  /*1e2b0*/  LDL R15, [R1+0x894] ;  /* 0x00089400010f7983 */ /* 0x000ea40000100800 */
[----:B--2---:R-:W-:-:S04]  /*1e2c0*/  @!P0 LOP3.LUT R15, R15, R14, RZ, 0x3c, !PT ;  /* 0x0000000e0f0f8212 */ /* 0x004fc800078e3cff */
[----:B------:R-:W-:-:S04]  /*1e2d0*/  @!P0 LOP3.LUT R14, R15, R14, RZ, 0x3c, !PT ;  /* 0x0000000e0f0e8212 */ /* 0x000fc800078e3cff */
[----:B------:R-:W-:-:S05]  /*1e2e0*/  @!P0 LOP3.LUT R15, R15, R14, RZ, 0x3c, !PT ;  /* 0x0000000e0f0f8212 */ /* 0x000fca00078e3cff */
[----:B------:R-:W2:Y:S04]  /*1e2f0*/  @!P0 LDG.E.U16 R4, [R14.64] ;  /* 0x0000000a0e048981 */ /* 0x000ea8000c1e1500 */
[----:B---3--:R0:W-:Y:S04]  /*1e300*/  STL [R1+0x134], R2 ;  /* 0x0001340201007387 */ /* 0x0081e80000100800 */
[----:B------:R1:W-:Y:S04]  /*1e310*/  STS.U16 [R0+0x3400], R28 ;  /* 0x0034001c00007388 */ /* 0x0003e80000000400 */
[----:B0-----:R-:W3:Y:S04]  /*1e320*/  LDL R2, [R1+0x834] ;  /* 0x0008340001027983 */ /* 0x001ee80000100800 */
[----:B-1----:R-:W3:Y:S04]  /*1e330*/  LDL.LU R28, [R1+0x24] ;  /* 0x00002400011c7983 */ /* 0x002ee80000300800 */
[----:B--2---:R0:W-:Y:S04]  /*1e340*/  STL [R1+0x130], R4 ;  /* 0x0001300401007387 */ /* 0x0041e80000100800 */
[----:B0-----:R-:W2:Y:S04]  /*1e350*/  LDL.LU R4, [R1+0x18b0] ;  /* 0x0018b00001047983 */ /* 0x001ea80000300800 */
[----:B------:R-:W2:Y:S04]  /*1e360*/  LDL R14, [R1+0x870] ;  /* 0x00087000010e7983 */ /* 0x000ea80000100800 */
[----:B------:R-:W2:Y:S01]  /*1e370*/  LDL R15, [R1+0x874] ;  /* 0x00087400010f7983 */ /* 0x000ea20000100800 */
[----:B------:R-:W-:-:S03]  /*1e380*/  PRMT R5, RZ, 0x7610, R5 ;  /* 0x00007610ff057816 */ /* 0x000fc60000000005 */
[----:B------:R0:W-:Y:S04]  /*1e390*/  STS.U16 [R0+0x3800], R29 ;  /* 0x0038001d00007388 */ /* 0x0001e80000000400 */
[----:B0-----:R-:W3:Y:S01]  /*1e3a0*/  LDL.LU R29, [R1+0x20] ;  /* 0x00002000011d7983 */ /* 0x001ee20000300800 */
[----:B--2---:R-:W-:-:S04]  /*1e3b0*/  @!P0 LOP3.LUT R15, R15, R14, RZ, 0x3c, !PT ;  /* 0x0000000e0f0f8212 */ /* 0x004fc800078e3cff */
[----:B------:R-:W-:-:S04]  /*1e3c0*/  @!P0 LOP3.LUT R14, R15, R14, RZ, 0x3c, !PT ;  /* 0x0000000e0f0e8212 */ /* 0x000fc800078e3cff */
[----:B------:R-:W-:-:S05]  /*1e3d0*/  @!P0 LOP3.LUT R15, R15, R14, RZ, 0x3c, !PT ;  /* 0x0000000e0f0f8212 */ /* 0x000fca00078e3cff */
[----:B------:R0:W2:Y:S04]  /*1e3e0*/  @!P0 LDG.E.U16 R5, [R14.64] ;  /* 0x0000000a0e058981 */ /* 0x0000a8000c1e1500 */
[----:B0-----:R-:W3:Y:S04]  /*1e3f0*/  LDL R14, [R1+0x850] ;  /* 0x00085000010e7983 */ /* 0x001ee80000100800 */
[----:B------:R-:W3:Y:S01]  /*1e400*/  LDL R15, [R1+0x854] ;  /* 0x00085400010f7983 */ /* 0x000ee20000100800 */
[----:B------:R-:W-:-:S03]  /*1e410*/  PRMT R4, RZ, 0x7610, R4 ;  /* 0x00007610ff047816 */ /* 0x000fc60000000004 */
[----:B----4-:R0:W-:Y:S04]  /*1e420*/  STS.U16 [R0+0x3c00], R27 ;  /* 0x003c001b00007388 */ /* 0x0101e80000000400 */
[----:B0-----:R-:W4:Y:S04]  /*1e430*/  LDL R27, [R1+0x814] ;  /* 0x00081400011b7983 */ /* 0x001f280000100800 */
[----:B--2---:R0:W-:Y:S04]  /*1e440*/  STL [R1+0x12c], R5 ;  /* 0x00012c0501007387 */ /* 0x0041e80000100800 */
[----:B0-----:R-:W2:Y:S01]  /*1e450*/  LDL.LU R5, [R1+0x1c] ;  /* 0x00001c0001057983 */ /* 0x001ea20000300800 */
[----:B---3--:R-:W-:-:S04]  /*1e460*/  @!P0 LOP3.LUT R15, R15, R14, RZ, 0x3c, !PT ;  /* 0x0000000e0f0f8212 */ /* 0x008fc800078e3cff */
[----:B------:R-:W-:-:S04]  /*1e470*/  @!P0 LOP3.LUT R14, R15, R14, RZ, 0x3c, !PT ;  /* 0x0000000e0f0e8212 */ /* 0x000fc800078e3cff */
[----:B------:R-:W-:-:S05]  /*1e480*/  @!P0 LOP3.LUT R15, R15, R14, RZ, 0x3c, !PT ;  /* 0x0000000e0f0f8212 */ /* 0x000fca00078e3cff */
[----:B------:R0:W3:Y:S04]  /*1e490*/  @!P0 LDG.E.U16 R4, [R14.64] ;  /* 0x0000000a0e048981 */ /* 0x0000e8000c1e1500 */
[----:B0-----:R-:W2:Y:S01]  /*1e4a0*/  LDL.LU R15, [R1+0x2c] ;  /* 0x00002c00010f7983 */ /* 0x001ea20000300800 */
[----:B------:R-:W-:Y:S01]  /*1e4b0*/  PRMT R17, RZ, 0x7610, R17 ;  /* 0x00007610ff117816 */ /* 0x000fe20000000011 */
[----:B------:R-:W-:Y:S02]  /*1e4c0*/  @!P0 IMAD.MOV.U32 R14, RZ, RZ, R2 ;  /* 0x000000ffff0e8224 */ /* 0x000fe400078e0002 */
[----:B---3--:R0:W-:Y:S04]  /*1e4d0*/  STL [R1+0x128], R4 ;  /* 0x0001280401007387 */ /* 0x0081e80000100800 */
[----:B--2---:R1:W-:Y:S04]  /*1e4e0*/  STS.U16 [R0+0x4000], R15 ;  /* 0x0040000f00007388 */ /* 0x0043e80000000400 */
[----:B0-----:R-:W2:Y:S01]  /*1e4f0*/  LDL.LU R4, [R1+0x18] ;  /* 0x0000180001047983 */ /* 0x001ea20000300800 */
[----:B-1----:R-:W-:-:S03]  /*1e500*/  @!P0 IMAD.MOV.U32 R15, RZ, RZ, R3 ;  /* 0x000000ffff0f8224 */ /* 0x002fc600078e0003 */
[----:B------:R-:W3:Y:S04]  /*1e510*/  LDL.LU R3, [R1+0x14] ;  /* 0x0000140001037983 */ /* 0x000ee80000300800 */
[----:B------:R-:W2:Y:S04]  /*1e520*/  LDL.LU R2, [R1+0x10] ;  /* 0x0000100001027983 */ /* 0x000ea80000300800 */
[----:B------:R0:W2:Y:S04]  /*1e530*/  @!P0 LDG.E.U16 R17, [R14.64] ;  /* 0x0000000a0e118981 */ /* 0x0000a8000c1e1500 */
[----:B0-----:R-:W3:Y:S04]  /*1e540*/  LDL.LU R14, [R1+0x28] ;  /* 0x00002800010e7983 */ /* 0x001ee80000300800 */
[----:B------:R-:W4:Y:S01]  /*1e550*/  LDL R15, [R1+0x810] ;  /* 0x00081000010f7983 */ /* 0x000f220000100800 */
[----:B------:R-:W-:-:S03]  /*1e560*/  PRMT R19, RZ, 0x7610, R19 ;  /* 0x00007610ff137816 */ /* 0x000fc60000000013 */
[----:B--2---:R-:W-:Y:S04]  /*1e570*/  STL [R1+0x1824], R17 ;  /* 0x0018241101007387 */ /* 0x004fe80000100800 */
[----:B------:R-:W-:Y:S04]  /*1e580*/  STL [R1+0x1848], R17 ;  /* 0x0018481101007387 */ /* 0x000fe80000100800 */
[----:B---3--:R4:W-:Y:S04]  /*1e590*/  STS.U16 [R0+0x4400], R14 ;  /* 0x0044000e00007388 */ /* 0x0089e80000000400 */
[----:B------:R-:W-:Y:S01]  /*1e5a0*/  STL [R1+0x184c], R17 ;  /* 0x00184c1101007387 */ /* 0x000fe20000100800 */
[----:B----4-:R-:W-:-:S03]  /*1e5b0*/  @!P0 IMAD.MOV.U32 R14, RZ, RZ, R27 ;  /* 0x000000ffff0e8224 */ /* 0x010fc600078e001b */
[----:B------:R-:W2:Y:S04]  /*1e5c0*/  LDL.LU R27, [R1+0xc] ;  /* 0x00000c00011b7983 */ /* 0x000ea80000300800 */
[----:B------:R0:W3:Y:S04]  /*1e5d0*/  @!P0 LDG.E.U16 R19, [R14.64] ;  /* 0x0000000a0e138981 */ /* 0x0000e8000c1e1500 */
[----:B0-----:R-:W4:Y:S04]  /*1e5e0*/  LDL R14, [R1+0x7f0] ;  /* 0x0007f000010e7983 */ /* 0x001f280000100800 */
[----:B------:R-:W4:Y:S01]  /*1e5f0*/  LDL R15, [R1+0x7f4] ;  /* 0x0007f400010f7983 */ /* 0x000f220000100800 */
[----:B------:R-:W-:-:S03]  /*1e600*/  PRMT R21, RZ, 0x7610, R21 ;  /* 0x00007610ff157816 */ /* 0x000fc60000000015 */
[----:B------:R0:W-:Y:S04]  /*1e610*/  STS.U16 [R0+0x4800], R28 ;  /* 0x0048001c00007388 */ /* 0x0001e80000000400 */
[----:B0-----:R-:W2:Y:S01]  /*1e620*/  LDL.LU R28, [R1+0x8] ;  /* 0x00000800011c7983 */ /* 0x001ea20000300800 */
[----:B----4-:R-:W-:-:S04]  /*1e630*/  @!P0 LOP3.LUT R15, R15, R14, RZ, 0x3c, !PT ;  /* 0x0000000e0f0f8212 */ /* 0x010fc800078e3cff */
[----:B------:R-:W-:-:S04]  /*1e640*/  @!P0 LOP3.LUT R14, R15, R14, RZ, 0x3c, !PT ;  /* 0x0000000e0f0e8212 */ /* 0x000fc800078e3cff */
[----:B------:R-:W-:-:S05]  /*1e650*/  @!P0 LOP3.LUT R15, R15, R14, RZ, 0x3c, !PT ;  /* 0x0000000e0f0f8212 */ /* 0x000fca00078e3cff */
[----:B------:R0:W4:Y:S04]  /*1e660*/  @!P0 LDG.E.U16 R21, [R14.64] ;  /* 0x0000000a0e158981 */ /* 0x000128000c1e1500 */
[----:B0-----:R-:W2:Y:S04]  /*1e670*/  LDL R14, [R1+0x7d0] ;  /* 0x0007d000010e7983 */ /* 0x001ea80000100800 */
        /* <DEDUP_REMOVED lines=8> */
[----:B0-----:R-:W2:Y:S04]  /*1e700*/  LDL R14, [R1+0x7b0] ;  /* 0x0007b000010e7983 */ /* 0x001ea80000100800 */
[----:B------:R-:W2:Y:S01]  /*1e710*/  LDL R15, [R1+0x7b4] ;  /* 0x0007b400010f7983 */ /* 0x000ea20000100800 */
[----:B------:R-:W-:-:S03]  /*1e720*/  PRMT R25, RZ, 0x7610, R25 ;  /* 0x00007610ff197816 */ /* 0x000fc60000000019 */
[----:B------:R0:W-:Y:S04]  /*1e730*/  STS.U16 [R0+0x5000], R5 ;  /* 0x0050000500007388 */ /* 0x0001e80000000400 */
[----:B0-----:R-:W3:Y:S04]  /*1e740*/  LDL.LU R5, [R1+0x18ac] ;  /* 0x0018ac0001057983 */ /* 0x001ee80000300800 */
[----:B------:R0:W-:Y:S01]  /*1e750*/  STS.U16 [R0+0x5400], R4 ;  /* 0x0054000400007388 */ /* 0x0001e20000000400 */
[----:B--2---:R-:W-:-:S04]  /*1e760*/  @!P0 LOP3.LUT R15, R15, R14, RZ, 0x3c, !PT ;  /* 0x0000000e0f0f8212 */ /* 0x004fc800078e3cff */
[----:B------:R-:W-:-:S04]  /*1e770*/  @!P0 LOP3.LUT R14, R15, R14, RZ, 0x3c, !PT ;  /* 0x0000000e0f0e8212 */ /* 0x000fc800078e3cff */
[----:B------:R-:W-:-:S05]  /*1e780*/  @!P0 LOP3.LUT R15, R15, R14, RZ, 0x3c, !PT ;  /* 0x0000000e0f0f8212 */ /* 0x000fca00078e3cff */
[----:B------:R1:W2:Y:S04]  /*1e790*/  @!P0 LDG.E.U16 R25, [R14.64] ;  /* 0x0000000a0e198981 */ /* 0x0002a8000c1e1500 */
[----:B-1----:R-:W2:Y:S04]  /*1e7a0*/  LDL R14, [R1+0x790] ;  /* 0x00079000010e7983 */ /* 0x002ea80000100800 */
[----:B------:R-:W2:Y:S04]  /*1e7b0*/  LDL R15, [R1+0x794] ;  /* 0x00079400010f7983 */ /* 0x000ea80000100800 */
[----:B0-----:R-:W3:Y:S01]  /*1e7c0*/  LDL.LU R4, [R1+0x18a8] ;  /* 0x0018a80001047983 */ /* 0x001ee20000300800 */
        /* <DEDUP_REMOVED lines=25> */
[----:B------:R0:W-:Y:S04]  /*1e960*/  STS.U16 [R0+0x5c00], R2 ;  /* 0x005c000200007388 */ /* 0x0001e80000000400 */
[----:B0-----:R-:W3:Y:S04]  /*1e970*/  LDL R2, [R1+0x6d4] ;  /* 0x0006d40001027983 */ /* 0x001ee80000100800 */
        /* <DEDUP_REMOVED lines=35> */
[----:B------:R-:W3:Y:S04]  /*1ebb0*/  LDL.LU R14, [R1] ;  /* 0x00000000010e7983 */ /* 0x000ee80000300800 */
[----:B------:R-:W4:Y:S01]  /*1ebc0*/  LDL R15, [R1+0x6d0] ;  /* 0x0006d000010f7983 */ /* 0x000f220000100800 */
[----:B--2---:R-:W-:-:S03]  /*1ebd0*/  PRMT R29, RZ, 0x7610, R29 ;  /* 0x00007610ff1d7816 */ /* 0x004fc6000000001d */
[----:B---3--:R0:W-:Y:S02]  /*1ebe0*/  STS.U16 [R0+0x6c00], R14 ;  /* 0x006c000e00007388 */ /* 0x0081e40000000400 */
[----:B0-----:R-:W-:Y:S02]  /*1ebf0*/  @!P0 IMAD.MOV.U32 R14, RZ, RZ, R2 ;  /* 0x000000ffff0e8224 */ /* 0x001fe400078e0002 */
[----:B------:R-:W2:Y:S04]  /*1ec00*/  LDL R2, [R1+0x654] ;  /* 0x0006540001027983 */ /* 0x000ea80000100800 */
[----:B----4-:R-:W3:Y:S04]  /*1ec10*/  @!P0 LDG.E.U16 R29, [R14.64] ;  /* 0x0000000a0e1d8981 */ /* 0x010ee8000c1e1500 */
        /* <DEDUP_REMOVED lines=28> */
[----:B0-----:R-:W2:Y:S01]  /*1ede0*/  LDL.LU R3, [R1+0x1874] ;  /* 0x0018740001037983 */ /* 0x001ea20000300800 */
[----:B------:R-:W-:-:S03]  /*1edf0*/  PRMT R4, RZ, 0x7610, R4 ;  /* 0x00007610ff047816 */ /* 0x000fc60000000004 */
[----:B--2---:R0:W-:Y:S04]  /*1ee00*/  STS.U16 [R0+0x7c00], R3 ;  /* 0x007c000300007388 */ /* 0x0041e80000000400 */
[----:B0-----:R-:W2:Y:S04]  /*1ee10*/  LDL R3, [R1+0x650] ;  /* 0x0006500001037983 */ /* 0x001ea80000100800 */
[----:B--2---:R-:W2:Y:S04]  /*1ee20*/  @!P0 LDG.E.U16 R4, [R2.64] ;  /* 0x0000000a02048981 */ /* 0x004ea8000c1e1500 */
        /* <DEDUP_REMOVED lines=22> */
[----:B---3--:R-:W-:Y:S01]  /*1ef90*/  @!P0 IMAD.MOV.U32 R2, RZ, RZ, R24 ;  /* 0x000000ffff028224 */ /* 0x008fe200078e0018 */
[----:B------:R-:W-:-:S02]  /*1efa0*/  PRMT R16, RZ, 0x7610, R16 ;  /* 0x00007610ff107816 */ /* 0x000fc40000000010 */
[----:B------:R-:W3:Y:S04]  /*1efb0*/  LDL R24, [R1+0x570] ;  /* 0x0005700001187983 */ /* 0x000ee80000100800 */
[----:B--2---:R0:W2:Y:S04]  /*1efc0*/  @!P0 LDG.E.U16 R18, [R2.64] ;  /* 0x0000000a02128981 */ /* 0x0040a8000c1e1500 */
[----:B0-----:R-:W3:Y:S04]  /*1efd0*/  LDL R2, [R1+0x5d0] ;  /* 0x0005d00001027983 */ /* 0x001ee80000100800 */
[----:B------:R-:W3:Y:S04]  /*1efe0*/  LDL R3, [R1+0x5d4] ;  /* 0x0005d40001037983 */ /* 0x000ee80000100800 */
[----:B--2---:R0:W-:Y:S01]  /*1eff0*/  STL [R1+0xa8], R18 ;  /* 0x0000a81201007387 */ /* 0x0041e20000100800 */
[----:B------:R-:W-:-:S03]  /*1f000*/  PRMT R22, RZ, 0x7610, R22 ;  /* 0x00007610ff167816 */ /* 0x000fc60000000016 */
[----:B0-----:R-:W2:Y:S01]  /*1f010*/  LDL R18, [R1+0x574] ;  /* 0x0005740001127983 */ /* 0x001ea20000100800 */
[----:B---3--:R-:W-:-:S04]  /*1f020*/  @!P0 LOP3.LUT R3, R3, R2, RZ, 0x3c, !PT ;  /* 0x0000000203038212 */ /* 0x008fc800078e3cff */
[----:B------:R-:W-:-:S04]  /*1f030*/  @!P0 LOP3.LUT R2, R3, R2, RZ, 0x3c, !PT ;  /* 0x0000000203028212 */ /* 0x000fc800078e3cff */
[----:B------:R-:W-:-:S05]  /*1f040*/  @!P0 LOP3.LUT R3, R3, R2, RZ, 0x3c, !PT ;  /* 0x0000000203038212 */ /* 0x000fca00078e3cff */
[----:B------:R0:W3:Y:S04]  /*1f050*/  @!P0 LDG.E.U16 R16, [R2.64] ;  /* 0x0000000a02108981 */ /* 0x0000e8000c1e1500 */
[----:B0-----:R-:W2:Y:S04]  /*1f060*/  LDL R2, [R1+0x5b0] ;  /* 0x0005b00001027983 */ /* 0x001ea80000100800 */
[----:B------:R-:W2:Y:S04]  /*1f070*/  LDL R3, [R1+0x5b4] ;  /* 0x0005b40001037983 */ /* 0x000ea80000100800 */
[----:B---3--:R0:W-:Y:S04]  /*1f080*/  STL [R1+0xa4], R16 ;  /* 0x0000a41001007387 */ /* 0x0081e80000100800 */
[----:B0-----:R-:W3:Y:S01]  /*1f090*/  LDL.LU R16, [R1+0x80] ;  /* 0x0000800001107983 */ /* 0x001ee20000300800 */
        /* <DEDUP_REMOVED lines=10> */
[----:B------:R0:W2:Y:S01]  /*1f140*/  @!P0 LDG.E.U16 R13, [R2.64] ;  /* 0x0000000a020d8981 */ /* 0x0000a2000c1e1500 */
[----:B------:R-:W-:-:S03]  /*1f150*/  PRMT R17, RZ, 0x7610, R17 ;  /* 0x00007610ff117816 */ /* 0x000fc60000000011 */
[----:B------:R1:W-:Y:S01]  /*1f160*/  STL [R1+0xa0], R22 ;  /* 0x0000a01601007387 */ /* 0x0003e20000100800 */
[----:B0-----:R-:W-:Y:S02]  /*1f170*/  @!P0 IMAD.MOV.U32 R2, RZ, RZ, R18 ;  /* 0x000000ffff028224 */ /* 0x001fe400078e0012 */
[----:B------:R-:W-:Y:S01]  /*1f180*/  @!P0 IMAD.MOV.U32 R3, RZ, RZ, R24 ;  /* 0x000000ffff038224 */ /* 0x000fe200078e0018 */
[----:B-1----:R-:W3:Y:S04]  /*1f190*/  LDL.LU R22, [R1+0x84] ;  /* 0x0000840001167983 */ /* 0x002ee80000300800 */
[----:B------:R0:W3:Y:S04]  /*1f1a0*/  @!P0 LDG.E.U16 R17, [R2.64] ;  /* 0x0000000a02118981 */ /* 0x0000e8000c1e1500 */
[----:B--2---:R1:W-:Y:S04]  /*1f1b0*/  STL [R1+0x9c], R13 ;  /* 0x00009c0d01007387 */ /* 0x0043e80000100800 */
[----:B-1----:R-:W2:Y:S04]  /*1f1c0*/  LDL.LU R13, [R1+0x1864] ;  /* 0x00186400010d7983 */ /* 0x002ea80000300800 */
[----:B0-----:R-:W2:Y:S04]  /*1f1d0*/  LDL R2, [R1+0x550] ;  /* 0x0005500001027983 */ /* 0x001ea80000100800 */
[----:B------:R-:W2:Y:S01]  /*1f1e0*/  LDL R3, [R1+0x554] ;  /* 0x0005540001037983 */ /* 0x000ea20000100800 */
[----:B------:R-:W-:-:S03]  /*1f1f0*/  PRMT R20, RZ, 0x7610, R20 ;  /* 0x00007610ff147816 */ /* 0x000fc60000000014 */
[----:B---3--:R0:W-:Y:S04]  /*1f200*/  STL [R1+0x98], R17 ;  /* 0x0000981101007387 */ /* 0x0081e80000100800 */
[----:B0-----:R-:W3:Y:S04]  /*1f210*/  LDL R17, [R1+0x514] ;  /* 0x0005140001117983 */ /* 0x001ee80000100800 */
[----:B------:R-:W3:Y:S04]  /*1f220*/  LDL.LU R18, [R1+0x88] ;  /* 0x0000880001127983 */ /* 0x000ee80000300800 */
[----:B------:R-:W3:Y:S01]  /*1f230*/  LDL.LU R24, [R1+0x8c] ;  /* 0x00008c0001187983 */ /* 0x000ee20000300800 */
        /* <DEDUP_REMOVED lines=11> */
[----:B------:R1:W-:Y:S04]  /*1f2f0*/  STL [R1+0x94], R20 ;  /* 0x0000941401007387 */ /* 0x0003e80000100800 */
[----:B------:R0:W-:Y:S04]  /*1f300*/  STS.U16 [R0+0xa000], R11 ;  /* 0x00a0000b00007388 */ /* 0x0001e80000000400 */
[----:B-1----:R-:W3:Y:S04]  /*1f310*/  LDL.LU R20, [R1+0xc0] ;  /* 0x0000c00001147983 */ /* 0x002ee80000300800 */
[----:B0-----:R-:W4:Y:S04]  /*1f320*/  LDL R11, [R1+0x4f4] ;  /* 0x0004f400010b7983 */ /* 0x001f280000100800 */
[----:B------:R-:W4:Y:S04]  /*1f330*/  LDL R3, [R1+0x510] ;  /* 0x0005100001037983 */ /* 0x000f280000100800 */
[----:B------:R-:W-:Y:S04]  /*1f340*/  STS.U16 [R0+0xa400], R10 ;  /* 0x00a4000a00007388 */ /* 0x000fe80000000400 */
[----:B--2---:R0:W-:Y:S04]  /*1f350*/  STL [R1+0x90], R26 ;  /* 0x0000901a01007387 */ /* 0x0041e80000100800 */
[----:B0-----:R-:W2:Y:S04]  /*1f360*/  LDL.LU R26, [R1+0xc4] ;  /* 0x0000c400011a7983 */ /* 0x001ea80000300800 */
[----:B------:R-:W2:Y:S01]  /*1f370*/  LDL R10, [R1+0x4f0] ;  /* 0x0004f000010a7983 */ /* 0x000ea20000100800 */
[----:B---3--:R-:W-:-:S03]  /*1f380*/  @!P0 IMAD.MOV.U32 R2, RZ, RZ, R17 ;  /* 0x000000ffff028224 */ /* 0x008fc600078e0011 */
[----:B------:R0:W-:Y:S04]  /*1f390*/  STS.U16 [R0+0x9000], R8 ;  /* 0x0090000800007388 */ /* 0x0001e80000000400 */
[----:B------:R1:W-:Y:S04]  /*1f3a0*/  STS.U16 [R0+0x8c00], R7 ;  /* 0x008c000700007388 */ /* 0x0003e80000000400 */
[----:B------:R3:W-:Y:S01]  /*1f3b0*/  STS.U16 [R0+0xa800], R16 ;  /* 0x00a8001000007388 */ /* 0x0007e20000000400 */
[----:B0-----:R-:W-:-:S03]  /*1f3c0*/  PRMT R8, RZ, 0x7610, R8 ;  /* 0x00007610ff087816 */ /* 0x001fc60000000008 */
[----:B------:R-:W2:Y:S01]  /*1f3d0*/  LDL R17, [R1+0x494] ;  /* 0x0004940001117983 */ /* 0x000ea20000100800 */
[----:B-1----:R-:W-:-:S03]  /*1f3e0*/  PRMT R7, RZ, 0x7610, R7 ;  /* 0x00007610ff077816 */ /* 0x002fc60000000007 */
[----:B----4-:R0:W4:Y:S04]  /*1f3f0*/  @!P0 LDG.E.U16 R8, [R2.64] ;  /* 0x0000000a02088981 */ /* 0x010128000c1e1500 */
[----:B---3--:R-:W3:Y:S01]  /*1f400*/  LDL.LU R16, [R1+0xc8] ;  /* 0x0000c80001107983 */ /* 0x008ee20000300800 */
[----:B0-----:R-:W-:-:S03]  /*1f410*/  @!P0 IMAD.MOV.U32 R2, RZ, RZ, R11 ;  /* 0x000000ffff028224 */ /* 0x001fc600078e000b */
[----:B------:R0:W-:Y:S04]  /*1f420*/  STS.U16 [R0+0x8800], R6 ;  /* 0x0088000600007388 */ /* 0x0001e80000000400 */
[----:B------:R1:W-:Y:S04]  /*1f430*/  STS.U16 [R0+0xac00], R22 ;  /* 0x00ac001600007388 */ /* 0x0003e80000000400 */
[----:B------:R-:W3:Y:S01]  /*1f440*/  LDL R11, [R1+0x470] ;  /* 0x00047000010b7983 */ /* 0x000ee20000100800 */
[----:B--2---:R-:W-:Y:S01]  /*1f450*/  @!P0 IMAD.MOV.U32 R3, RZ, RZ, R10 ;  /* 0x000000ffff038224 */ /* 0x004fe200078e000a */
[----:B0-----:R-:W-:-:S02]  /*1f460*/  PRMT R6, RZ, 0x7610, R6 ;  /* 0x00007610ff067816 */ /* 0x001fc40000000006 */
[----:B------:R-:W3:Y:S04]  /*1f470*/  LDL R10, [R1+0x474] ;  /* 0x00047400010a7983 */ /* 0x000ee80000100800 */
[----:B------:R0:W2:Y:S04]  /*1f480*/  @!P0 LDG.E.U16 R7, [R2.64] ;  /* 0x0000000a02078981 */ /* 0x0000a8000c1e1500 */
[----:B0-----:R-:W2:Y:S04]  /*1f490*/  LDL R2, [R1+0x4d0] ;  /* 0x0004d00001027983 */ /* 0x001ea80000100800 */
[----:B------:R-:W2:Y:S04]  /*1f4a0*/  LDL R3, [R1+0x4d4] ;  /* 0x0004d40001037983 */ /* 0x000ea80000100800 */
[----:B-1----:R-:W3:Y:S01]  /*1f4b0*/  LDL.LU R22, [R1+0xd0] ;  /* 0x0000d00001167983 */ /* 0x002ee20000300800 */
[----:B--2---:R-:W-:-:S04]  /*1f4c0*/  @!P0 LOP3.LUT R3, R3, R2, RZ, 0x3c, !PT ;  /* 0x0000000203038212 */ /* 0x004fc800078e3cff */
[----:B------:R-:W-:-:S04]  /*1f4d0*/  @!P0 LOP3.LUT R2, R3, R2, RZ, 0x3c, !PT ;  /* 0x0000000203028212 */ /* 0x000fc800078e3cff */
[----:B------:R-:W-:-:S05]  /*1f4e0*/  @!P0 LOP3.LUT R3, R3, R2, RZ, 0x3c, !PT ;  /* 0x0000000203038212 */ /* 0x000fca00078e3cff */
[----:B------:R0:W2:Y:S04]  /*1f4f0*/  @!P0 LDG.E.U16 R6, [R2.64] ;  /* 0x0000000a02068981 */ /* 0x0000a8000c1e1500 */
[----:B0-----:R-:W2:Y:S04]  /*1f500*/  LDL R2, [R1+0x4b0] ;  /* 0x0004b00001027983 */ /* 0x001ea80000100800 */
[----:B------:R-:W2:Y:S04]  /*1f510*/  LDL R3, [R1+0x4b4] ;  /* 0x0004b40001037983 */ /* 0x000ea80000100800 */
[----:B------:R0:W-:Y:S04]  /*1f520*/  STS.U16 [R0+0x8400], R5 ;  /* 0x0084000500007388 */ /* 0x0001e80000000400 */
[----:B------:R1:W-:Y:S01]  /*1f530*/  STS.U16 [R0+0xb000], R18 ;  /* 0x00b0001200007388 */ /* 0x0003e20000000400 */
[----:B0-----:R-:W-:-:S03]  /*1f540*/  PRMT R5, RZ, 0x7610, R5 ;  /* 0x00007610ff057816 */ /* 0x001fc60000000005 */
[----:B-1----:R-:W3:Y:S01]  /*1f550*/  LDL.LU R18, [R1+0x1860] ;  /* 0x0018600001127983 */ /* 0x002ee20000300800 */
[----:B--2---:R-:W-:-:S04]  /*1f560*/  @!P0 LOP3.LUT R3, R3, R2, RZ, 0x3c, !PT ;  /* 0x0000000203038212 */ /* 0x004fc800078e3cff */
[----:B------:R-:W-:-:S04]  /*1f570*/  @!P0 LOP3.LUT R2, R3, R2, RZ, 0x3c, !PT ;  /* 0x0000000203028212 */ /* 0x000fc800078e3cff */
[----:B------:R-:W-:-:S05]  /*1f580*/  @!P0 LOP3.LUT R3, R3, R2, RZ, 0x3c, !PT ;  /* 0x0000000203038212 */ /* 0x000fca00078e3cff */
[----:B------:R0:W2:Y:S04]  /*1f590*/  @!P0 LDG.E.U16 R5, [R2.64] ;  /* 0x0000000a02058981 */ /* 0x0000a8000c1e1500 */
[----:B0-----:R-:W2:Y:S01]  /*1f5a0*/  LDL R3, [R1+0x490] ;  /* 0x0004900001037983 */ /* 0x001ea20000100800 */
[----:B------:R-:W-:-:S03]  /*1f5b0*/  @!P0 IMAD.MOV.U32 R2, RZ, RZ, R17 ;  /* 0x000000ffff028224 */ /* 0x000fc600078e0011 */
[----:B------:R0:W-:Y:S02]  /*1f5c0*/  STS.U16 [R0+0x8000], R4 ;  /* 0x0080000400007388 */ /* 0x0001e40000000400 */
[----:B0-----:R-:W-:Y:S02]  /*1f5d0*/  PRMT R4, RZ, 0x7610, R4 ;  /* 0x00007610ff047816 */ /* 0x001fe40000000004 */
[----:B------:R0:W-:Y:S04]  /*1f5e0*/  STS.U16 [R0+0xb400], R24 ;  /* 0x00b4001800007388 */ /* 0x0001e80000000400 */
[----:B------:R1:W-:Y:S04]  /*1f5f0*/  STS.U16 [R0+0xb800], R20 ;  /* 0x00b8001400007388 */ /* 0x0003e80000000400 */
[----:B0-----:R-:W4:Y:S04]  /*1f600*/  LDL.LU R24, [R1+0xd8] ;  /* 0x0000d80001187983 */ /* 0x001f280000300800 */
[----:B-1----:R-:W4:Y:S04]  /*1f610*/  LDL.LU R20, [R1+0xe0] ;  /* 0x0000e00001147983 */ /* 0x002f280000300800 */
[----:B--2---:R0:W2:Y:S02]  /*1f620*/  @!P0 LDG.E.U16 R4, [R2.64] ;  /* 0x0000000a02048981 */ /* 0x0040a4000c1e1500 */
[----:B0-----:R-:W-:-:S06]  /*1f630*/  PRMT R3, RZ, 0x7610, R3 ;  /* 0x00007610ff037816 */ /* 0x001fcc0000000003 */
[----:B---3--:R0:W3:Y:S04]  /*1f640*/  @!P0 LDG.E.U16 R3, [R10.64] ;  /* 0x0000000a0a038981 */ /* 0x0080e8000c1e1500 */
[----:B0-----:R-:W2:Y:S04]  /*1f650*/  LDL R10, [R1+0x450] ;  /* 0x00045000010a7983 */ /* 0x001ea80000100800 */
[----:B------:R-:W2:Y:S01]  /*1f660*/  LDL R11, [R1+0x454] ;  /* 0x00045400010b7983 */ /* 0x000ea20000100800 */
[----:B------:R-:W-:-:S03]  /*1f670*/  PRMT R2, RZ, 0x7610, R2 ;  /* 0x00007610ff027816 */ /* 0x000fc60000000002 */
[----:B------:R0:W-:Y:S04]  /*1f680*/  STS.U16 [R0+0xbc00], R26 ;  /* 0x00bc001a00007388 */ /* 0x0001e80000000400 */
[----:B0-----:R-:W3:Y:S04]  /*1f690*/  LDL R26, [R1+0xbec] ;  /* 0x000bec00011a7983 */ /* 0x001ee80000100800 */
        /* <DEDUP_REMOVED lines=12> */
[----:B------:R0:W-:Y:S04]  /*1f760*/  STS.U16 [R0+0xc000], R16 ;  /* 0x00c0001000007388 */ /* 0x0001e80000000400 */
[----:B0-----:R-:W3:Y:S04]  /*1f770*/  LDL.LU R16, [R1+0xe8] ;  /* 0x0000e80001107983 */ /* 0x001ee80000300800 */
[----:B--2---:R0:W-:Y:S04]  /*1f780*/  STL [R1+0x8c], R18 ;  /* 0x00008c1201007387 */ /* 0x0041e80000100800 */
[----:B0-----:R-:W2:Y:S04]  /*1f790*/  LDL.LU R18, [R1+0x185c] ;  /* 0x00185c0001127983 */ /* 0x001ea80000300800 */
[----:B------:R-:W3:Y:S04]  /*1f7a0*/  LDL R10, [R1+0x428] ;  /* 0x00042800010a7983 */ /* 0x000ee80000100800 */
[----:B------:R-:W3:Y:S04]  /*1f7b0*/  LDL R11, [R1+0xc04] ;  /* 0x000c0400010b7983 */ /* 0x000ee80000100800 */
[----:B------:R0:W-:Y:S04]  /*1f7c0*/  STS.U16 [R0+0xc400], R22 ;  /* 0x00c4001600007388 */ /* 0x0001e80000000400 */
[----:B0-----:R-:W4:Y:S01]  /*1f7d0*/  LDL.LU R22, [R1+0x1858] ;  /* 0x0018580001167983 */ /* 0x001f220000300800 */
[----:B--2---:R-:W-:-:S02]  /*1f7e0*/  PRMT R18, RZ, 0x7610, R18 ;  /* 0x00007610ff127816 */ /* 0x004fc40000000012 */
[----:B---3--:R-:W-:-:S04]  /*1f7f0*/  @!P0 LOP3.LUT R11, R11, R10, RZ, 0x3c, !PT ;  /* 0x0000000a0b0b8212 */ /* 0x008fc800078e3cff */
[----:B------:R-:W-:-:S04]  /*1f800*/  @!P0 LOP3.LUT R10, R11, R10, RZ, 0x3c, !PT ;  /* 0x0000000a0b0a8212 */ /* 0x000fc800078e3cff */
[----:B------:R-:W-:-:S05]  /*1f810*/  @!P0 LOP3.LUT R11, R11, R10, RZ, 0x3c, !PT ;  /* 0x0000000a0b0b8212 */ /* 0x000fca00078e3cff */
[----:B------:R0:W2:Y:S04]  /*1f820*/  @!P0 LDG.E.U16 R18, [R10.64] ;  /* 0x0000000a0a128981 */ /* 0x0000a8000c1e1500 */
[----:B0-----:R-:W3:Y:S04]  /*1f830*/  LDL.LU R10, [R1+0xd4] ;  /* 0x0000d400010a7983 */ /* 0x001ee80000300800 */
[----:B------:R-:W2:Y:S01]  /*1f840*/  LDL R11, [R1+0xbe8] ;  /* 0x000be800010b7983 */ /* 0x000ea20000100800 */
[----:B----4-:R-:W-:-:S03]  /*1f850*/  PRMT R22, RZ, 0x7610, R22 ;  /* 0x00007610ff167816 */ /* 0x010fc60000000016 */
[----:B---3--:R0:W-:Y:S02]  /*1f860*/  STS.U16 [R0+0xc800], R10 ;  /* 0x00c8000a00007388 */ /* 0x0081e40000000400 */
[----:B0-----:R-:W-:-:S05]  /*1f870*/  @!P0 IMAD.MOV.U32 R10, RZ, RZ, R26 ;  /* 0x000000ffff0a8224 */ /* 0x001fca00078e001a */
[----:B--2---:R-:W2:Y:S04]  /*1f880*/  @!P0 LDG.E.U16 R22, [R10.64] ;  /* 0x0000000a0a168981 */ /* 0x004ea8000c1e1500 */
[----:B------:R0:W-:Y:S04]  /*1f890*/  STL [R1+0x88], R18 ;  /* 0x0000881201007387 */ /* 0x0001e80000100800 */
[----:B0-----:R-:W3:Y:S04]  /*1f8a0*/  LDL.LU R18, [R1+0xf4] ;  /* 0x0000f40001127983 */ /* 0x001ee80000300800 */
[----:B------:R-:W4:Y:S04]  /*1f8b0*/  LDL.LU R26, [R1+0xf8] ;  /* 0x0000f800011a7983 */ /* 0x000f280000300800 */
        /* <DEDUP_REMOVED lines=17> */
[----:B------:R0:W3:Y:S04]  /*1f9d0*/  @!P0 LDG.E.U16 R22, [R10.64] ;  /* 0x0000000a0a168981 */ /* 0x0000e8000c1e1500 */
[----:B--2---:R1:W-:Y:S04]  /*1f9e0*/  STL [R1+0x80], R24 ;  /* 0x0000801801007387 */ /* 0x0043e80000100800 */
[----:B------:R2:W-:Y:S04]  /*1f9f0*/  STS.U16 [R0+0xd000], R20 ;  /* 0x00d0001400007388 */ /* 0x0005e80000000400 */
[----:B-1----:R-:W4:Y:S04]  /*1fa00*/  LDL R24, [R1+0xb4c] ;  /* 0x000b4c0001187983 */ /* 0x002f280000100800 */
[----:B--2---:R-:W2:Y:S04]  /*1fa10*/  LDL.LU R20, [R1+0x100] ;  /* 0x0001000001147983 */ /* 0x004ea80000300800 */
[----:B0-----:R-:W2:Y:S04]  /*1fa20*/  LDL R10, [R1+0xb88] ;  /* 0x000b8800010a7983 */ /* 0x001ea80000100800 */
[----:B------:R-:W2:Y:S04]  /*1fa30*/  LDL R11, [R1+0xb8c] ;  /* 0x000b8c00010b7983 */ /* 0x000ea80000100800 */
[----:B------:R-:W-:Y:S04]  /*1fa40*/  STS.U16 [R0+0xd400], R17 ;  /* 0x00d4001100007388 */ /* 0x000fe80000000400 */
[----:B---3--:R0:W-:Y:S04]  /*1fa50*/  STL [R1+0x7c], R22 ;  /* 0x00007c1601007387 */ /* 0x0081e80000100800 */
[----:B0-----:R-:W3:Y:S04]  /*1fa60*/  LDL.LU R22, [R1+0x104] ;  /* 0x0001040001167983 */ /* 0x001ee80000300800 */
[----:B------:R-:W3:Y:S01]  /*1fa70*/  LDL.LU R17, [R1+0x184c] ;  /* 0x00184c0001117983 */ /* 0x000ee20000300800 */
[----:B--2---:R-:W-:-:S04]  /*1fa80*/  @!P0 LOP3.LUT R11, R11, R10, RZ, 0x3c, !PT ;  /* 0x0000000a0b0b8212 */ /* 0x004fc800078e3cff */
[----:B------:R-:W-:-:S04]  /*1fa90*/  @!P0 LOP3.LUT R10, R11, R10, RZ, 0x3c, !PT ;  /* 0x0000000a0b0a8212 */ /* 0x000fc800078e3cff */
[----:B------:R-:W-:Y:S02]  /*1faa0*/  @!P0 LOP3.LUT R11, R11, R10, RZ, 0x3c, !PT ;  /* 0x0000000a0b0b8212 */ /* 0x000fe400078e3cff */
[----:B---3--:R-:W-:-:S06]  /*1fab0*/  PRMT R17, RZ, 0x7610, R17 ;  /* 0x00007610ff117816 */ /* 0x008fcc0000000011 */
        /* <DEDUP_REMOVED lines=14> */
[----:B------:R-:W3:Y:S04]  /*1fba0*/  LDL.LU R10, [R1+0xf0] ;  /* 0x0000f000010a7983 */ /* 0x000ee80000300800 */
[----:B------:R-:W4:Y:S01]  /*1fbb0*/  LDL R11, [R1+0xb48] ;  /* 0x000b4800010b7983 */ /* 0x000f220000100800 */
[----:B--2---:R-:W-:-:S03]  /*1fbc0*/  PRMT R16, RZ, 0x7610, R16 ;  /* 0x00007610ff107816 */ /* 0x004fc60000000010 */
[----:B---3--:R4:W-:Y:S02]  /*1fbd0*/  STS.U16 [R0+0xdc00], R10 ;  /* 0x00dc000a00007388 */ /* 0x0089e40000000400 */
[----:B----4-:R-:W-:Y:S02]  /*1fbe0*/  @!P0 IMAD.MOV.U32 R10, RZ, RZ, R24 ;  /* 0x000000ffff0a8224 */ /* 0x010fe400078e0018 */
[----:B------:R-:W2:Y:S04]  /*1fbf0*/  LDL.LU R24, [R1+0x114] ;  /* 0x0001140001187983 */ /* 0x000ea80000300800 */
[----:B------:R-:W3:Y:S04]  /*1fc00*/  @!P0 LDG.E.U16 R16, [R10.64] ;  /* 0x0000000a0a108981 */ /* 0x000ee8000c1e1500 */
[----:B---3--:R0:W-:Y:S04]  /*1fc10*/  STL [R1+0x70], R16 ;  /* 0x0000701001007387 */ /* 0x0081e80000100800 */
[----:B0-----:R-:W3:Y:S04]  /*1fc20*/  LDL.LU R16, [R1+0x183c] ;  /* 0x00183c0001107983 */ /* 0x001ee80000300800 */
[----:B------:R-:W4:Y:S04]  /*1fc30*/  LDL R10, [R1+0xb28] ;  /* 0x000b2800010a7983 */ /* 0x000f280000100800 */
[----:B------:R-:W4:Y:S04]  /*1fc40*/  LDL R11, [R1+0xb2c] ;  /* 0x000b2c00010b7983 */ /* 0x000f280000100800 */
[----:B------:R0:W-:Y:S04]  /*1fc50*/  STS.U16 [R0+0x9800], R13 ;  /* 0x0098000d00007388 */ /* 0x0001e80000000400 */
[----:B------:R1:W-:Y:S01]  /*1fc60*/  STS.U16 [R0+0xe000], R18 ;  /* 0x00e0001200007388 */ /* 0x0003e20000000400 */
[----:B0-----:R-:W-:-:S03]  /*1fc70*/  PRMT R13, RZ, 0x7610, R13 ;  /* 0x00007610ff0d7816 */ /* 0x001fc6000000000d */
[----:B-1----:R-:W2:Y:S01]  /*1fc80*/  LDL.LU R18, [R1+0x1838] ;  /* 0x0018380001127983 */ /* 0x002ea20000300800 */
[----:B----4-:R-:W-:-:S04]  /*1fc90*/  @!P0 LOP3.LUT R11, R11, R10, RZ, 0x3c, !PT ;  /* 0x0000000a0b0b8212 */ /* 0x010fc800078e3cff */
[----:B------:R-:W-:-:S04]  /*1fca0*/  @!P0 LOP3.LUT R10, R11, R10, RZ, 0x3c, !PT ;  /* 0x0000000a0b0a8212 */ /* 0x000fc800078e3cff */
[----:B------:R-:W-:-:S05]  /*1fcb0*/  @!P0 LOP3.LUT R11, R11, R10, RZ, 0x3c, !PT ;  /* 0x0000000a0b0b8212 */ /* 0x000fca00078e3cff */
[----:B------:R0:W4:Y:S04]  /*1fcc0*/  @!P0 LDG.E.U16 R13, [R10.64] ;  /* 0x0000000a0a0d8981 */ /* 0x000128000c1e1500 */
[----:B0-----:R-:W2:Y:S04]  /*1fcd0*/  LDL R10, [R1+0xb08] ;  /* 0x000b0800010a7983 */ /* 0x001ea80000100800 */
[----:B------:R-:W2:Y:S01]  /*1fce0*/  LDL R11, [R1+0xb0c] ;  /* 0x000b0c00010b7983 */ /* 0x000ea20000100800 */
[----:B---3--:R-:W-:Y:S02]  /*1fcf0*/  PRMT R16, RZ, 0x7610, R16 ;  /* 0x00007610ff107816 */ /* 0x008fe40000000010 */
[----:B--2---:R-:W-:-:S04]  /*1fd00*/  @!P0 LOP3.LUT R11, R11, R10, RZ, 0x3c, !PT ;  /* 0x0000000a0b0b8212 */ /* 0x004fc800078e3cff */
[----:B------:R-:W-:-:S04]  /*1fd10*/  @!P0 LOP3.LUT R10, R11, R10, RZ, 0x3c, !PT ;  /* 0x0000000a0b0a8212 */ /* 0x000fc800078e3cff */
[----:B------:R-:W-:-:S05]  /*1fd20*/  @!P0 LOP3.LUT R11, R11, R10, RZ, 0x3c, !PT ;  /* 0x0000000a0b0b8212 */ /* 0x000fca00078e3cff */
[----:B------:R0:W2:Y:S04]  /*1fd30*/  @!P0 LDG.E.U16 R16, [R10.64] ;  /* 0x0000000a0a108981 */ /* 0x0000a8000c1e1500 */
[----:B------:R1:W-:Y:S04]  /*1fd40*/  STS.U16 [R0+0xe400], R26 ;  /* 0x00e4001a00007388 */ /* 0x0003e80000000400 */
[----:B-1----:R-:W3:Y:S04]  /*1fd50*/  LDL R26, [R1+0xaac] ;  /* 0x000aac00011a7983 */ /* 0x002ee80000100800 */
[----:B----4-:R1:W-:Y:S04]  /*1fd60*/  STL [R1+0x6c], R13 ;  /* 0x00006c0d01007387 */ /* 0x0103e80000100800 */
[----:B-1----:R-:W4:Y:S04]  /*1fd70*/  LDL.LU R13, [R1+0x118] ;  /* 0x00011800010d7983 */ /* 0x002f280000300800 */
[----:B0-----:R-:W3:Y:S04]  /*1fd80*/  LDL R10, [R1+0xae8] ;  /* 0x000ae800010a7983 */ /* 0x001ee80000100800 */
[----:B------:R-:W3:Y:S04]  /*1fd90*/  LDL R11, [R1+0xaec] ;  /* 0x000aec00010b7983 */ /* 0x000ee80000100800 */
[----:B------:R-:W-:Y:S04]  /*1fda0*/  STS.U16 [R0+0xe800], R20 ;  /* 0x00e8001400007388 */ /* 0x000fe80000000400 */
[----:B--2---:R0:W-:Y:S04]  /*1fdb0*/  STL [R1+0x68], R16 ;  /* 0x0000681001007387 */ /* 0x0041e80000100800 */
[----:B0-----:R-:W2:Y:S04]  /*1fdc0*/  LDL R16, [R1+0xa8c] ;  /* 0x000a8c0001107983 */ /* 0x001ea80000100800 */
[----:B------:R-:W2:Y:S01]  /*1fdd0*/  LDL.LU R20, [R1+0x1834] ;  /* 0x0018340001147983 */ /* 0x000ea20000300800 */
[----:B---3--:R-:W-:-:S04]  /*1fde0*/  @!P0 LOP3.LUT R11, R11, R10, RZ, 0x3c, !PT ;  /* 0x0000000a0b0b8212 */ /* 0x008fc800078e3cff */
[----:B------:R-:W-:-:S04]  /*1fdf0*/  @!P0 LOP3.LUT R10, R11, R10, RZ, 0x3c, !PT ;  /* 0x0000000a0b0a8212 */ /* 0x000fc800078e3cff */
[----:B------:R-:W-:Y:S02]  /*1fe00*/  @!P0 LOP3.LUT R11, R11, R10, RZ, 0x3c, !PT ;  /* 0x0000000a0b0b8212 */ /* 0x000fe400078e3cff */
[----:B--2---:R-:W-:-:S06]  /*1fe10*/  PRMT R20, RZ, 0x7610, R20 ;  /* 0x00007610ff147816 */ /* 0x004fcc0000000014 */
        /* <DEDUP_REMOVED lines=12> */
[----:B--2---:R0:W-:Y:S04]  /*1fee0*/  STL [R1+0x60], R20 ;  /* 0x0000601401007387 */ /* 0x0041e80000100800 */
[----:B0-----:R-:W2:Y:S04]  /*1fef0*/  LDL.LU R20, [R1+0x182c] ;  /* 0x00182c0001147983 */ /* 0x001ea80000300800 */
[----:B------:R-:W3:Y:S04]  /*1ff00*/  LDL.LU R10, [R1+0x108] ;  /* 0x00010800010a7983 */ /* 0x000ee80000300800 */
[----:B------:R-:W4:Y:S01]  /*1ff10*/  LDL R11, [R1+0xaa8] ;  /* 0x000aa800010b7983 */ /* 0x000f220000100800 */
[----:B--2---:R-:W-:-:S03]  /*1ff20*/  PRMT R20, RZ, 0x7610, R20 ;  /* 0x00007610ff147816 */ /* 0x004fc60000000014 */
[----:B---3--:R0:W-:Y:S02]  /*1ff30*/  STS.U16 [R0+0xf000], R10 ;  /* 0x00f0000a00007388 */ /* 0x0081e40000000400 */
[----:B0-----:R-:W-:Y:S02]  /*1ff40*/  @!P0 IMAD.MOV.U32 R10, RZ, RZ, R26 ;  /* 0x000000ffff0a8224 */ /* 0x001fe400078e001a */
[----:B------:R-:W2:Y:S04]  /*1ff50*/  LDL.LU R26, [R1+0x188] ;  /* 0x00018800011a7983 */ /* 0x000ea80000300800 */
[----:B----4-:R-:W3:Y:S04]  /*1ff60*/  @!P0 LDG.E.U16 R20, [R10.64] ;  /* 0x0000000a0a148981 */ /* 0x010ee8000c1e1500 */
[----:B---3--:R0:W-:Y:S04]  /*1ff70*/  STL [R1+0x5c], R20 ;  /* 0x00005c1401007387 */ /* 0x0081e80000100800 */
[----:B0-----:R-:W3:Y:S04]  /*1ff80*/  LDL.LU R20, [R1+0x1828] ;  /* 0x0018280001147983 */ /* 0x001ee80000300800 */
[----:B------:R-:W4:Y:S04]  /*1ff90*/  LDL.LU R10, [R1+0x110] ;  /* 0x00011000010a7983 */ /* 0x000f280000300800 */
[----:B------:R-:W2:Y:S01]  /*1ffa0*/  LDL R11, [R1+0xa88] ;  /* 0x000a8800010b7983 */ /* 0x000ea20000100800 */
[----:B------:R-:W-:-:S03]  /*1ffb0*/  PRMT R14, RZ, 0x7610, R14 ;  /* 0x00007610ff0e7816 */ /* 0x000fc6000000000e */
[----:B----4-:R0:W-:Y:S02]  /*1ffc0*/  STS.U16 [R0+0xf400], R10 ;  /* 0x00f4000a00007388 */ /* 0x0101e40000000400 */
[----:B0-----:R-:W-:Y:S02]  /*1ffd0*/  @!P0 IMAD.MOV.U32 R10, RZ, RZ, R16 ;  /* 0x000000ffff0a8224 */ /* 0x001fe400078e0010 */
[----:B------:R-:W4:Y:S04]  /*1ffe0*/  LDL.LU R16, [R1+0x184] ;  /* 0x0001840001107983 */ /* 0x000f280000300800 */
[----:B--2---:R0:W2:Y:S04]  /*1fff0*/  @!P0 LDG.E.U16 R14, [R10.64] ;  /* 0x0000000a0a0e8981 */ /* 0x0040a8000c1e1500 */
[----:B0-----:R-:W3:Y:S01]  /*20000*/  LDL R11, [R1+0xa68] ;  /* 0x000a6800010b7983 */ /* 0x001ee20000100800 */
[----:B------:R-:W-:Y:S01]  /*20010*/  PRMT R18, RZ, 0x7610, R18 ;  /* 0x00007610ff127816 */ /* 0x000fe20000000012 */
[----:B------:R-:W-:-:S02]  /*20020*/  @!P0 IMAD.MOV.U32 R10, RZ, RZ, R22 ;  /* 0x000000ffff0a8224 */ /* 0x000fc400078e0016 */
[----:B------:R-:W-:Y:S04]  /*20030*/  STS.U16 [R0+0xf800], R24 ;  /* 0x00f8001800007388 */ /* 0x000fe80000000400 */
[----:B------:R-:W0:Y:S04]  /*20040*/  S2R R22, SR_TID.X ;  /* 0x0000000000167919 */ /* 0x000e280000002100 */
[----:B--2---:R1:W-:Y:S04]  /*20050*/  STL [R1+0x58], R14 ;  /* 0x0000580e01007387 */ /* 0x0043e80000100800 */
[----:B-1----:R-:W2:Y:S04]  /*20060*/  LDL R14, [R1+0xa2c] ;  /* 0x000a2c00010e7983 */ /* 0x002ea80000100800 */
[----:B------:R-:W2:Y:S04]  /*20070*/  LDL.LU R24, [R1+0x180] ;  /* 0x0001800001187983 */ /* 0x000ea80000300800 */
[----:B---3--:R1:W3:Y:S04]  /*20080*/  @!P0 LDG.E.U16 R18, [R10.64] ;  /* 0x0000000a0a128981 */ /* 0x0082e8000c1e1500 */
[----:B-1----:R-:W2:Y:S04]  /*20090*/  LDL R10, [R1+0xa48] ;  /* 0x000a4800010a7983 */ /* 0x002ea80000100800 */
[----:B------:R-:W2:Y:S04]  /*200a0*/  LDL R11, [R1+0xa4c] ;  /* 0x000a4c00010b7983 */ /* 0x000ea80000100800 */
[----:B------:R0:W-:Y:S01]  /*200b0*/  STS.U16 [R0+0xfc00], R13 ;  /* 0x00fc000d00007388 */ /* 0x0001e20000000400 */
[----:B------:R-:W-:-:S02]  /*200c0*/  PRMT R20, RZ, 0x7610, R20 ;  /* 0x00007610ff147816 */ /* 0x000fc40000000014 */
[----:B0-----:R-:W-:-:S04]  /*200d0*/  LOP3.LUT R13, R22, 0x40, RZ, 0xc0, !PT ;  /* 0x00000040160d7812 */ /* 0x001fc800078ec0ff */
[----:B------:R-:W-:-:S04]  /*200e0*/  ISETP.NE.U32.AND P1, PT, R13, RZ, PT ;  /* 0x000000ff0d00720c */ /* 0x000fc80003f25070 */
[----:B------:R-:W-:Y:S01]  /*200f0*/  SEL R13, RZ, 0x90, !P1 ;  /* 0x00000090ff0d7807 */ /* 0x000fe20004800000 */
[----:B---3--:R0:W-:Y:S02]  /*20100*/  STL [R1+0x54], R18 ;  /* 0x0000541201007387 */ /* 0x0081e40000100800 */
[----:B0-----:R-:W-:Y:S02]  /*20110*/  LOP3.LUT R18, R22, 0x3f, RZ, 0xc0, !PT ;  /* 0x0000003f16127812 */ /* 0x001fe400078ec0ff */
[----:B------:R-:W3:Y:S01]  /*20120*/  LDL.LU R22, [R1+0x17c] ;  /* 0x00017c0001167983 */ /* 0x000ee20000300800 */
[-C--:B--2---:R-:W-:Y:S02]  /*20130*/  @!P0 LOP3.LUT R11, R11, R10.reuse, RZ, 0x3c, !PT ;  /* 0x0000000a0b0b8212 */ /* 0x084fe400078e3cff */
[----:B------:R-:W-:Y:S02]  /*20140*/  IMAD.SHL.U32 R18, R18, 0x2, RZ ;  /* 0x0000000212127824 */ /* 0x000fe400078e00ff */
[----:B------:R-:W-:-:S04]  /*20150*/  @!P0 LOP3.LUT R10, R11, R10, RZ, 0x3c, !PT ;  /* 0x0000000a0b0a8212 */ /* 0x000fc800078e3cff */
[----:B------:R-:W-:Y:S01]  /*20160*/  @!P0 LOP3.LUT R11, R11, R10, RZ, 0x3c, !PT ;  /* 0x0000000a0b0b8212 */ /* 0x000fe200078e3cff */
[----:B------:R-:W-:Y:S01]  /*20170*/  STL [R1+0xc8c], R0 ;  /* 0x000c8c0001007387 */ /* 0x000fe20000100800 */
[----:B------:R-:W-:-:S03]  /*20180*/  LOP3.LUT R13, R13, R18, RZ, 0x3c, !PT ;  /* 0x000000120d0d7212 */ /* 0x000fc600078e3cff */
[----:B------:R-:W2:Y:S04]  /*20190*/  LDL.LU R18, [R1+0x178] ;  /* 0x0001780001127983 */ /* 0x000ea80000300800 */
[----:B------:R0:W2:Y:S04]  /*201a0*/  @!P0 LDG.E.U16 R20, [R10.64] ;  /* 0x0000000a0a148981 */ /* 0x0000a8000c1e1500 */
[----:B0-----:R-:W2:Y:S04]  /*201b0*/  LDL.LU R10, [R1+0x18c] ;  /* 0x00018c00010a7983 */ /* 0x001ea80000300800 */
[----:B------:R-:W3:Y:S01]  /*201c0*/  LDL R11, [R1+0xa28] ;  /* 0x000a2800010b7983 */ /* 0x000ee20000100800 */
[----:B------:R-:W-:-:S02]  /*201d0*/  LOP3.LUT R13, R13, 0x20, RZ, 0x3c, !PT ;  /* 0x000000200d0d7812 */ /* 0x000fc400078e3cff */
[----:B------:R-:W-:Y:S01]  /*201e0*/  PRMT R17, RZ, 0x7610, R17 ;  /* 0x00007610ff117816 */ /* 0x000fe20000000011 */
[----:B------:R-:W-:Y:S04]  /*201f0*/  STS.U16 [R0+0x7000], R29 ;  /* 0x0070001d00007388 */ /* 0x000fe80000000400 */
[----:B------:R-:W-:Y:S04]  /*20200*/  STS.U16 [R0+0x7400], R28 ;  /* 0x0074001c00007388 */ /* 0x000fe80000000400 */
[----:B------:R-:W-:Y:S04]  /*20210*/  STS.U16 [R0+0x7800], R27 ;  /* 0x0078001b00007388 */ /* 0x000fe80000000400 */
[----:B------:R-:W-:Y:S04]  /*20220*/  STS.U16 [R0+0x9400], R9 ;  /* 0x0094000900007388 */ /* 0x000fe80000000400 */
[----:B------:R-:W-:Y:S04]  /*20230*/  STS.U16 [R0+0x9c00], R12 ;  /* 0x009c000c00007388 */ /* 0x000fe80000000400 */
[----:B--2---:R0:W-:Y:S02]  /*20240*/  STS.U16 [R13+0x100], R10 ;  /* 0x0001000a0d007388 */ /* 0x0041e40000000400 */
[----:B0-----:R-:W-:-:S05]  /*20250*/  @!P0 IMAD.MOV.U32 R10, RZ, RZ, R14 ;  /* 0x000000ffff0a8224 */ /* 0x001fca00078e000e */
[----:B---3--:R-:W2:Y:S04]  /*20260*/  @!P0 LDG.E.U16 R17, [R10.64] ;  /* 0x0000000a0a118981 */ /* 0x008ea8000c1e1500 */
[----:B------:R0:W-:Y:S04]  /*20270*/  STL [R1+0x50], R20 ;  /* 0x0000501401007387 */ /* 0x0001e80000100800 */
[----:B0-----:R-:W3:Y:S04]  /*20280*/  LDL.LU R20, [R1+0x174] ;  /* 0x0001740001147983 */ /* 0x001ee80000300800 */
[----:B------:R-:W3:Y:S04]  /*20290*/  LDL.LU R14, [R1+0x170] ;  /* 0x00017000010e7983 */ /* 0x000ee80000300800 */
        /* <DEDUP_REMOVED lines=11> */
[----:B----4-:R-:W-:Y:S04]  /*20350*/  STS.U16 [R13+0x900], R16 ;  /* 0x000900100d007388 */ /* 0x010fe80000000400 */
[----:B0-----:R-:W3:Y:S04]  /*20360*/  LDL R10, [R1+0x9e8] ;  /* 0x0009e800010a7983 */ /* 0x001ee80000100800 */
[----:B------:R-:W3:Y:S04]  /*20370*/  LDL R11, [R1+0x9ec] ;  /* 0x0009ec00010b7983 */ /* 0x000ee80000100800 */
[----:B--2---:R0:W-:Y:S04]  /*20380*/  STL [R1+0x48], R26 ;  /* 0x0000481a01007387 */ /* 0x0041e80000100800 */
[----:B0-----:R-:W2:Y:S04]  /*20390*/  LDL.LU R26, [R1+0x16c] ;  /* 0x00016c00011a7983 */ /* 0x001ea80000300800 */
[----:B------:R-:W4:Y:S01]  /*203a0*/  LDL.LU R16, [R1+0x181c] ;  /* 0x00181c0001107983 */ /* 0x000f220000300800 */
[----:B---3--:R-:W-:-:S04]  /*203b0*/  @!P0 LOP3.LUT R11, R11, R10, RZ, 0x3c, !PT ;  /* 0x0000000a0b0b8212 */ /* 0x008fc800078e3cff */
[----:B------:R-:W-:-:S04]  /*203c0*/  @!P0 LOP3.LUT R10, R11, R10, RZ, 0x3c, !PT ;  /* 0x0000000a0b0a8212 */ /* 0x000fc800078e3cff */
[----:B------:R-:W-:Y:S02]  /*203d0*/  @!P0 LOP3.LUT R11, R11, R10, RZ, 0x3c, !PT ;  /* 0x0000000a0b0b8212 */ /* 0x000fe400078e3cff */
[----:B----4-:R-:W-:-:S06]  /*203e0*/  PRMT R16, RZ, 0x7610, R16 ;  /* 0x00007610ff107816 */ /* 0x010fcc0000000010 */
[----:B------:R-:W3:Y:S04]  /*203f0*/  @!P0 LDG.E.U16 R16, [R10.64] ;  /* 0x0000000a0a108981 */ /* 0x000ee8000c1e1500 */
[----:B---3--:R0:W-:Y:S04]  /*20400*/  STL [R1+0x44], R16 ;  /* 0x0000441001007387 */ /* 0x0081e80000100800 */
[----:B0-----:R-:W3:Y:S04]  /*20410*/  LDL.LU R16, [R1+0x1818] ;  /* 0x0018180001107983 */ /* 0x001ee80000300800 */
[----:B------:R-:W4:Y:S04]  /*20420*/  LDL R10, [R1+0x9c8] ;  /* 0x0009c800010a7983 */ /* 0x000f280000100800 */
[----:B------:R-:W4:Y:S01]  /*20430*/  LDL R11, [R1+0x9cc] ;  /* 0x0009cc00010b7983 */ /* 0x000f220000100800 */
[----:B---3--:R-:W-:-:S02]  /*20440*/  PRMT R16, RZ, 0x7610, R16 ;  /* 0x00007610ff107816 */ /* 0x008fc40000000010 */
[----:B----4-:R-:W-:-:S04]  /*20450*/  @!P0 LOP3.LUT R11, R11, R10, RZ, 0x3c, !PT ;  /* 0x0000000a0b0b8212 */ /* 0x010fc800078e3cff */
[----:B------:R-:W-:-:S04]  /*20460*/  @!P0 LOP3.LUT R10, R11, R10, RZ, 0x3c, !PT ;  /* 0x0000000a0b0a8212 */ /* 0x000fc800078e3cff */
[----:B------:R-:W-:-:S05]  /*20470*/  @!P0 LOP3.LUT R11, R11, R10, RZ, 0x3c, !PT ;  /* 0x0000000a0b0b8212 */ /* 0x000fca00078e3cff */
[----:B------:R-:W3:Y:S04]  /*20480*/  @!P0 LDG.E.U16 R16, [R10.64] ;  /* 0x0000000a0a108981 */ /* 0x000ee8000c1e1500 */
[----:B------:R0:W-:Y:S04]  /*20490*/  STS.U16 [R13+0xd00], R24 ;  /* 0x000d00180d007388 */ /* 0x0001e80000000400 */
[----:B0-----:R-:W4:Y:S04]  /*204a0*/  LDL.LU R24, [R1+0x168] ;  /* 0x0001680001187983 */ /* 0x001f280000300800 */
        /* <DEDUP_REMOVED lines=24> */
[----:B------:R-:W3:Y:S04]  /*20630*/  LDL R10, [R1+0x968] ;  /* 0x00096800010a7983 */ /* 0x000ee80000100800 */
[----:B------:R-:W3:Y:S01]  /*20640*/  LDL R11, [R1+0x96c] ;  /* 0x00096c00010b7983 */ /* 0x000ee20000100800 */
[----:B------:R-:W-:-:S03]  /*20650*/  PRMT R12, RZ, 0x7610, R12 ;  /* 0x00007610ff0c7816 */ /* 0x000fc6000000000c */
[----:B------:R0:W-:Y:S04]  /*20660*/  STS.U16 [R13+0x1900], R20 ;  /* 0x001900140d007388 */ /* 0x0001e80000000400 */
[----:B0-----:R-:W2:Y:S01]  /*20670*/  LDL.LU R20, [R1+0x15c] ;  /* 0x00015c0001147983 */ /* 0x001ea20000300800 */
[----:B---3--:R-:W-:-:S04]  /*20680*/  @!P0 LOP3.LUT R11, R11, R10, RZ, 0x3c, !PT ;  /* 0x0000000a0b0b8212 */ /* 0x008fc800078e3cff */
[----:B------:R-:W-:-:S04]  /*20690*/  @!P0 LOP3.LUT R10, R11, R10, RZ, 0x3c, !PT ;  /* 0x0000000a0b0a8212 */ /* 0x000fc800078e3cff */
[----:B------:R-:W-:-:S05]  /*206a0*/  @!P0 LOP3.LUT R11, R11, R10, RZ, 0x3c, !PT ;  /* 0x0000000a0b0b8212 */ /* 0x000fca00078e3cff */
[----:B------:R0:W3:Y:S04]  /*206b0*/  @!P0 LDG.E.U16 R12, [R10.64] ;  /* 0x0000000a0a0c8981 */ /* 0x0000e8000c1e1500 */
[----:B0-----:R-:W2:Y:S01]  /*206c0*/  LDL R11, [R1+0x948] ;  /* 0x00094800010b7983 */ /* 0x001ea20000100800 */
[----:B------:R-:W-:Y:S01]  /*206d0*/  PRMT R15, RZ, 0x7610, R15 ;  /* 0x00007610ff0f7816 */ /* 0x000fe2000000000f */
[----:B------:R-:W-:Y:S02]  /*206e0*/  @!P0 IMAD.MOV.U32 R10, RZ, RZ, R22 ;  /* 0x000000ffff0a8224 */ /* 0x000fe400078e0016 */
[----:B------:R-:W-:Y:S04]  /*206f0*/  STS.U16 [R13+0x1d00], R14 ;  /* 0x001d000e0d007388 */ /* 0x000fe80000000400 */
[----:B---3--:R0:W-:Y:S04]  /*20700*/  STL [R1+0x34], R12 ;  /* 0x0000340c01007387 */ /* 0x0081e80000100800 */
[----:B0-----:R-:W3:Y:S04]  /*20710*/  LDL R12, [R1+0x8ec] ;  /* 0x0008ec00010c7983 */ /* 0x001ee80000100800 */
[----:B------:R-:W3:Y:S04]  /*20720*/  LDL.LU R14, [R1+0x158] ;  /* 0x00015800010e7983 */ /* 0x000ee80000300800 */
[----:B--2---:R0:W2:Y:S04]  /*20730*/  @!P0 LDG.E.U16 R15, [R10.64] ;  /* 0x0000000a0a0f8981 */ /* 0x0040a8000c1e1500 */
[----:B0-----:R-:W2:Y:S04]  /*20740*/  LDL R10, [R1+0x928] ;  /* 0x00092800010a7983 */ /* 0x001ea80000100800 */
[----:B------:R-:W2:Y:S01]  /*20750*/  LDL R11, [R1+0x92c] ;  /* 0x00092c00010b7983 */ /* 0x000ea20000100800 */
[----:B------:R-:W-:-:S02]  /*20760*/  PRMT R18, RZ, 0x7610, R18 ;  /* 0x00007610ff127816 */ /* 0x000fc40000000012 */
[----:B--2---:R-:W-:-:S04]  /*20770*/  @!P0 LOP3.LUT R11, R11, R10, RZ, 0x3c, !PT ;  /* 0x0000000a0b0b8212 */ /* 0x004fc800078e3cff */
[----:B------:R-:W-:-:S04]  /*20780*/  @!P0 LOP3.LUT R10, R11, R10, RZ, 0x3c, !PT ;  /* 0x0000000a0b0a8212 */ /* 0x000fc800078e3cff */
[----:B------:R-:W-:-:S05]  /*20790*/  @!P0 LOP3.LUT R11, R11, R10, RZ, 0x3c, !PT ;  /* 0x0000000a0b0b8212 */ /* 0x000fca00078e3cff */
[----:B------:R-:W2:Y:S04]  /*207a0*/  @!P0 LDG.E.U16 R18, [R10.64] ;  /* 0x0000000a0a128981 */ /* 0x000ea8000c1e1500 */
[----:B------:R0:W-:Y:S04]  /*207b0*/  STS.U16 [R13+0x2100], R26 ;  /* 0x0021001a0d007388 */ /* 0x0001e80000000400 */
[----:B0-----:R-:W3:Y:S04]  /*207c0*/  LDL R26, [R1+0x8c8] ;  /* 0x0008c800011a7983 */ /* 0x001ee80000100800 */
[----:B------:R0:W-:Y:S04]  /*207d0*/  STL [R1+0x30], R15 ;  /* 0x0000300f01007387 */ /* 0x0001e80000100800 */
[----:B0-----:R-:W3:Y:S04]  /*207e0*/  LDL R15, [R1+0x8cc] ;  /* 0x0008cc00010f7983 */ /* 0x001ee80000100800 */
[----:B------:R-:W3:Y:S04]  /*207f0*/  LDL.LU R22, [R1+0x154] ;  /* 0x0001540001167983 */ /* 0x000ee80000300800 */
[----:B----4-:R-:W-:Y:S04]  /*20800*/  STS.U16 [R13+0x2500], R24 ;  /* 0x002500180d007388 */ /* 0x010fe80000000400 */
[----:B--2---:R0:W-:Y:S04]  /*20810*/  STL [R1+0x2c], R18 ;  /* 0x00002c1201007387 */ /* 0x0041e80000100800 */
[----:B0-----:R-:W2:Y:S04]  /*20820*/  LDL.LU R18, [R1+0x1804] ;  /* 0x0018040001127983 */ /* 0x001ea80000300800 */
[----:B------:R-:W4:Y:S04]  /*20830*/  LDL R10, [R1+0x908] ;  /* 0x00090800010a7983 */ /* 0x000f280000100800 */
[----:B------:R-:W4:Y:S04]  /*20840*/  LDL R11, [R1+0x90c] ;  /* 0x00090c00010b7983 */ /* 0x000f280000100800 */
[----:B------:R-:W2:Y:S01]  /*20850*/  LDL.LU R24, [R1+0x1800] ;  /* 0x0018000001187983 */ /* 0x000ea20000300800 */
[----:B----4-:R-:W-:-:S04]  /*20860*/  @!P0 LOP3.LUT R11, R11, R10, RZ, 0x3c, !PT ;  /* 0x0000000a0b0b8212 */ /* 0x010fc800078e3cff */
[C---:B------:R-:W-:Y:S02]  /*20870*/  @!P0 LOP3.LUT R10, R11.reuse, R10, RZ, 0x3c, !PT ;  /* 0x0000000a0b0a8212 */ /* 0x040fe400078e3cff */
[----:B--2---:R-:W-:Y:S02]  /*20880*/  PRMT R24, RZ, 0x7610, R24 ;  /* 0x00007610ff187816 */ /* 0x004fe40000000018 */
[----:B------:R-:W-:-:S05]  /*20890*/  @!P0 LOP3.LUT R11, R11, R10, RZ, 0x3c, !PT ;  /* 0x0000000a0b0b8212 */ /* 0x000fca00078e3cff */
[----:B------:R0:W2:Y:S04]  /*208a0*/  @!P0 LDG.E.U16 R24, [R10.64] ;  /* 0x0000000a0a188981 */ /* 0x0000a8000c1e1500 */
[----:B0-----:R-:W4:Y:S04]  /*208b0*/  LDL.LU R10, [R1+0x164] ;  /* 0x00016400010a7983 */ /* 0x001f280000300800 */
[----:B------:R-:W2:Y:S01]  /*208c0*/  LDL R11, [R1+0x8e8] ;  /* 0x0008e800010b7983 */ /* 0x000ea20000100800 */
[----:B------:R-:W-:-:S03]  /*208d0*/  PRMT R18, RZ, 0x7610, R18 ;  /* 0x00007610ff127816 */ /* 0x000fc60000000012 */
[----:B----4-:R3:W-:Y:S02]  /*208e0*/  STS.U16 [R13+0x2900], R10 ;  /* 0x0029000a0d007388 */ /* 0x0107e40000000400 */
[----:B---3--:R-:W-:-:S05]  /*208f0*/  @!P0 IMAD.MOV.U32 R10, RZ, RZ, R12 ;  /* 0x000000ffff0a8224 */ /* 0x008fca00078e000c */
[----:B--2---:R-:W2:Y:S04]  /*20900*/  @!P0 LDG.E.U16 R18, [R10.64] ;  /* 0x0000000a0a128981 */ /* 0x004ea8000c1e1500 */
[----:B------:R0:W-:Y:S04]  /*20910*/  STL [R1+0x28], R24 ;  /* 0x0000281801007387 */ /* 0x0001e80000100800 */
[----:B0-----:R-:W3:Y:S04]  /*20920*/  LDL.LU R24, [R1+0x14c] ;  /* 0x00014c0001187983 */ /* 0x001ee80000300800 */
[----:B------:R-:W4:Y:S04]  /*20930*/  LDL.LU R12, [R1+0x148] ;  /* 0x00014800010c7983 */ /* 0x000f280000300800 */
[----:B--2---:R0:W-:Y:S04]  /*20940*/  STL [R1+0x24], R18 ;  /* 0x0000241201007387 */ /* 0x0041e80000100800 */
[----:B0-----:R-:W2:Y:S04]  /*20950*/  LDL.LU R18, [R1+0x17fc] ;  /* 0x0017fc0001127983 */ /* 0x001ea80000300800 */
[----:B------:R-:W3:Y:S01]  /*20960*/  LDL.LU R11, [R1+0x160] ;  /* 0x00016000010b7983 */ /* 0x000ee20000300800 */
[----:B------:R-:W-:-:S03]  /*20970*/  @!P0 IMAD.MOV.U32 R10, RZ, RZ, R15 ;  /* 0x000000ffff0a8224 */ /* 0x000fc600078e000f */
[----:B------:R-:W4:Y:S01]  /*20980*/  LDL R15, [R1+0x84c] ;  /* 0x00084c00010f7983 */ /* 0x000f220000100800 */
[----:B--2---:R-:W-:-:S03]  /*20990*/  PRMT R18, RZ, 0x7610, R18 ;  /* 0x00007610ff127816 */ /* 0x004fc60000000012 */
[----:B---3--:R0:W-:Y:S02]  /*209a0*/  STS.U16 [R13+0x2d00], R11 ;  /* 0x002d000b0d007388 */ /* 0x0081e40000000400 */
[----:B0-----:R-:W-:Y:S02]  /*209b0*/  @!P0 IMAD.MOV.U32 R11, RZ, RZ, R26 ;  /* 0x000000ffff0b8224 */ /* 0x001fe400078e001a */
[----:B------:R-:W2:Y:S04]  /*209c0*/  LDL.LU R26, [R1+0x144] ;  /* 0x00014400011a7983 */ /* 0x000ea80000300800 */
[----:B------:R-:W3:Y:S04]  /*209d0*/  @!P0 LDG.E.U16 R18, [R10.64] ;  /* 0x0000000a0a128981 */ /* 0x000ee8000c1e1500 */
[----:B------:R-:W-:Y:S04]  /*209e0*/  STS.U16 [R13+0x3100], R20 ;  /* 0x003100140d007388 */ /* 0x000fe80000000400 */
[----:B---3--:R0:W-:Y:S04]  /*209f0*/  STL [R1+0x20], R18 ;  /* 0x0000201201007387 */ /* 0x0081e80000100800 */
[----:B0-----:R-:W3:Y:S04]  /*20a00*/  LDL.LU R18, [R1+0x17f8] ;  /* 0x0017f80001127983 */ /* 0x001ee80000300800 */
        /* <DEDUP_REMOVED lines=18> */
[----:B0-----:R-:W3:Y:S04]  /*20b30*/  LDL.LU R14, [R1+0x13c] ;  /* 0x00013c00010e7983 */ /* 0x001ee80000300800 */
        /* <DEDUP_REMOVED lines=18> */
[----:B------:R-:W2:Y:S04]  /*20c60*/  LDL R15, [R1+0x7cc] ;  /* 0x0007cc00010f7983 */ /* 0x000ea80000100800 */
[----:B------:R-:W3:Y:S04]  /*20c70*/  @!P0 LDG.E.U16 R22, [R10.64] ;  /* 0x0000000a0a168981 */ /* 0x000ee8000c1e1500 */
[----:B------:R-:W-:Y:S04]  /*20c80*/  STS.U16 [R13+0x4100], R24 ;  /* 0x004100180d007388 */ /* 0x000fe80000000400 */
[----:B---3--:R0:W-:Y:S04]  /*20c90*/  STL [R1+0x10], R22 ;  /* 0x0000101601007387 */ /* 0x0081e80000100800 */
[----:B0-----:R-:W3:Y:S04]  /*20ca0*/  LDL.LU R22, [R1+0x17e0] ;  /* 0x0017e00001167983 */ /* 0x001ee80000300800 */
[----:B------:R-:W4:Y:S04]  /*20cb0*/  LDL R10, [R1+0x828] ;  /* 0x00082800010a7983 */ /* 0x000f280000100800 */
[----:B------:R-:W4:Y:S04]  /*20cc0*/  LDL R11, [R1+0x82c] ;  /* 0x00082c00010b7983 */ /* 0x000f280000100800 */
[----:B------:R-:W2:Y:S01]  /*20cd0*/  LDL.LU R24, [R1+0x17dc] ;  /* 0x0017dc0001187983 */ /* 0x000ea20000300800 */
[----:B----4-:R-:W-:-:S04]  /*20ce0*/  @!P0 LOP3.LUT R11, R11, R10, RZ, 0x3c, !PT ;  /* 0x0000000a0b0b8212 */ /* 0x010fc800078e3cff */
[C---:B------:R-:W-:Y:S02]  /*20cf0*/  @!P0 LOP3.LUT R10, R11.reuse, R10, RZ, 0x3c, !PT ;  /* 0x0000000a0b0a8212 */ /* 0x040fe400078e3cff */
[----:B--2---:R-:W-:Y:S02]  /*20d00*/  PRMT R24, RZ, 0x7610, R24 ;  /* 0x00007610ff187816 */ /* 0x004fe40000000018 */
[----:B------:R-:W-:-:S05]  /*20d10*/  @!P0 LOP3.LUT R11, R11, R10, RZ, 0x3c, !PT ;  /* 0x0000000a0b0b8212 */ /* 0x000fca00078e3cff */
[----:B------:R-:W2:Y:S04]  /*20d20*/  @!P0 LDG.E.U16 R24, [R10.64] ;  /* 0x0000000a0a188981 */ /* 0x000ea8000c1e1500 */
[----:B--2---:R0:W-:Y:S04]  /*20d30*/  STL [R1+0xc], R24 ;  /* 0x00000c1801007387 */ /* 0x0041e80000100800 */
[----:B0-----:R-:W2:Y:S04]  /*20d40*/  LDL.LU R24, [R1+0x17d8] ;  /* 0x0017d80001187983 */ /* 0x001ea80000300800 */
[----:B------:R-:W4:Y:S04]  /*20d50*/  LDL R10, [R1+0x808] ;  /* 0x00080800010a7983 */ /* 0x000f280000100800 */
[----:B------:R-:W4:Y:S01]  /*20d60*/  LDL R11, [R1+0x80c] ;  /* 0x00080c00010b7983 */ /* 0x000f220000100800 */
[----:B--2---:R-:W-:-:S02]  /*20d70*/  PRMT R24, RZ, 0x7610, R24 ;  /* 0x00007610ff187816 */ /* 0x004fc40000000018 */
[----:B----4-:R-:W-:-:S04]  /*20d80*/  @!P0 LOP3.LUT R11, R11, R10, RZ, 0x3c, !PT ;  /* 0x0000000a0b0b8212 */ /* 0x010fc800078e3cff */
[----:B------:R-:W-:-:S04]  /*20d90*/  @!P0 LOP3.LUT R10, R11, R10, RZ, 0x3c, !PT ;  /* 0x0000000a0b0a8212 */ /* 0x000fc800078e3cff */
[----:B------:R-:W-:-:S05]  /*20da0*/  @!P0 LOP3.LUT R11, R11, R10, RZ, 0x3c, !PT ;  /* 0x0000000a0b0b8212 */ /* 0x000fca00078e3cff */
[----:B------:R-:W2:Y:S04]  /*20db0*/  @!P0 LDG.E.U16 R24, [R10.64] ;  /* 0x0000000a0a188981 */ /* 0x000ea8000c1e1500 */
[----:B------:R0:W-:Y:S04]  /*20dc0*/  STS.U16 [R13+0x4500], R12 ;  /* 0x0045000c0d007388 */ /* 0x0001e80000000400 */
[----:B0-----:R-:W4:Y:S04]  /*20dd0*/  LDL R12, [R1+0x7ac] ;  /* 0x0007ac00010c7983 */ /* 0x001f280000100800 */
        /* <DEDUP_REMOVED lines=18> */
[----:B------:R-:W-:Y:S01]  /*20f00*/  PRMT R28, RZ, 0x7610, R28 ;  /* 0x00007610ff1c7816 */ /* 0x000fe2000000001c */
[----:B------:R-:W3:Y:S04]  /*20f10*/  LDL R15, [R1+0x78c] ;  /* 0x00078c00010f7983 */ /* 0x000ee80000100800 */
[----:B--2---:R0:W2:Y:S04]  /*20f20*/  @!P0 LDG.E.U16 R0, [R10.64] ;  /* 0x0000000a0a008981 */ /* 0x0040a8000c1e1500 */
[----:B0-----:R-:W2:Y:S01]  /*20f30*/  LDL R11, [R1+0x7a8] ;  /* 0x0007a800010b7983 */ /* 0x001ea20000100800 */
[----:B----4-:R-:W-:-:S05]  /*20f40*/  @!P0 IMAD.MOV.U32 R10, RZ, RZ, R12 ;  /* 0x000000ffff0a8224 */ /* 0x010fca00078e000c */
[----:B--2---:R0:W2:Y:S04]  /*20f50*/  @!P0 LDG.E.U16 R28, [R10.64] ;  /* 0x0000000a0a1c8981 */ /* 0x0040a8000c1e1500 */
[----:B0-----:R-:W0:Y:S04]  /*20f60*/  S2R R11, SR_TID.X ;  /* 0x00000000000b7919 */ /* 0x001e280000002100 */
[----:B------:R1:W-:Y:S04]  /*20f70*/  STL [R1+0x1758], R0 ;  /* 0x0017580001007387 */ /* 0x0003e80000100800 */
[----:B------:R4:W-:Y:S04]  /*20f80*/  STS.U16 [R13+0x5100], R14 ;  /* 0x0051000e0d007388 */ /* 0x0009e80000000400 */
[----:B------:R-:W3:Y:S04]  /*20f90*/  LDL R12, [R1+0x748] ;  /* 0x00074800010c7983 */ /* 0x000ee80000100800 */
[----:B-1----:R-:W3:Y:S04]  /*20fa0*/  LDL R0, [R1+0x74c] ;  /* 0x00074c0001007983 */ /* 0x002ee80000100800 */
[----:B----4-:R-:W4:Y:S01]  /*20fb0*/  LDL R14, [R1+0x768] ;  /* 0x00076800010e7983 */ /* 0x010f220000100800 */
[----:B0-----:R-:W-:-:S03]  /*20fc0*/  LOP3.LUT R10, R11, 0x3f, RZ, 0xc0, !PT ;  /* 0x0000003f0b0a7812 */ /* 0x001fc600078ec0ff */
[----:B------:R-:W3:Y:S04]  /*20fd0*/  LDL R13, [R1+0x76c] ;  /* 0x00076c00010d7983 */ /* 0x000ee80000100800 */
[----:B------:R-:W3:Y:S01]  /*20fe0*/  LDL R11, [R1+0x788] ;  /* 0x00078800010b7983 */ /* 0x000ee20000100800 */
[----:B------:R-:W-:-:S03]  /*20ff0*/  IMAD.SHL.U32 R10, R10, 0x2, RZ ;  /* 0x000000020a0a7824 */ /* 0x000fc600078e00ff */
[----:B--2---:R0:W-:Y:S04]  /*21000*/  STL [R1+0x175c], R28 ;  /* 0x00175c1c01007387 */ /* 0x0041e80000100800 */
[----:B0-----:R-:W0:Y:S02]  /*21010*/  S2R R28, SR_TID.X ;  /* 0x00000000001c7919 */ /* 0x001e240000002100 */
[----:B0-----:R-:W-:-:S04]  /*21020*/  LOP3.LUT R28, R28, 0x40, RZ, 0xc0, !PT ;  /* 0x000000401c1c7812 */ /* 0x001fc800078ec0ff */
[----:B------:R-:W-:-:S04]  /*21030*/  ISETP.NE.U32.AND P1, PT, R28, RZ, PT ;  /* 0x000000ff1c00720c */ /* 0x000fc80003f25070 */
[----:B------:R-:W-:-:S04]  /*21040*/  SEL R28, RZ, 0x90, !P1 ;  /* 0x00000090ff1c7807 */ /* 0x000fc80004800000 */
[----:B------:R-:W-:-:S04]  /*21050*/  LOP3.LUT R28, R28, R10, RZ, 0x3c, !PT ;  /* 0x0000000a1c1c7212 */ /* 0x000fc800078e3cff */
[----:B------:R-:W-:Y:S01]  /*21060*/  LOP3.LUT R28, R28, 0x20, RZ, 0x3c, !PT ;  /* 0x000000201c1c7812 */ /* 0x000fe200078e3cff */
[----:B---3--:R-:W-:-:S04]  /*21070*/  @!P0 IMAD.MOV.U32 R10, RZ, RZ, R15 ;  /* 0x000000ffff0a8224 */ /* 0x008fc800078e000f */
[----:B------:R0:W-:Y:S02]  /*21080*/  STS.U16 [R28+0x5500], R26 ;  /* 0x0055001a1c007388 */ /* 0x0001e40000000400 */
[----:B0-----:R-:W-:-:S06]  /*21090*/  PRMT R26, RZ, 0x7610, R26 ;  /* 0x00007610ff1a7816 */ /* 0x001fcc000000001a */
[----:B------:R0:W2:Y:S04]  /*210a0*/  @!P0 LDG.E.U16 R26, [R10.64] ;  /* 0x0000000a0a1a8981 */ /* 0x0000a8000c1e1500 */
[----:B------:R1:W-:Y:S01]  /*210b0*/  STS.U16 [R28+0x5900], R24 ;  /* 0x005900181c007388 */ /* 0x0003e20000000400 */
[----:B0-----:R-:W-:Y:S02]  /*210c0*/  @!P0 IMAD.MOV.U32 R10, RZ, RZ, R13 ;  /* 0x000000ffff0a8224 */ /* 0x001fe400078e000d */
[----:B----4-:R-:W-:Y:S01]  /*210d0*/  @!P0 IMAD.MOV.U32 R11, RZ, RZ, R14 ;  /* 0x000000ffff0b8224 */ /* 0x010fe200078e000e */
[----:B-1----:R-:W-:Y:S01]  /*210e0*/  PRMT R24, RZ, 0x7610, R24 ;  /* 0x00007610ff187816 */ /* 0x002fe20000000018 */
[----:B------:R0:W-:Y:S05]  /*210f0*/  STS.U16 [R28+0x5d00], R22 ;  /* 0x005d00161c007388 */ /* 0x0001ea0000000400 */
[----:B------:R1:W3:Y:S01]  /*21100*/  @!P0 LDG.E.U16 R24, [R10.64] ;  /* 0x0000000a0a188981 */ /* 0x0002e2000c1e1500 */
[----:B0-----:R-:W-:Y:S01]  /*21110*/  PRMT R22, RZ, 0x7610, R22 ;  /* 0x00007610ff167816 */ /* 0x001fe20000000016 */
[----:B-1----:R-:W-:-:S02]  /*21120*/  @!P0 IMAD.MOV.U32 R10, RZ, RZ, R0 ;  /* 0x000000ffff0a8224 */ /* 0x002fc400078e0000 */
[----:B------:R-:W-:-:S05]  /*21130*/  @!P0 IMAD.MOV.U32 R11, RZ, RZ, R12 ;  /* 0x000000ffff0b8224 */ /* 0x000fca00078e000c */
[----:B------:R-:W4:Y:S04]  /*21140*/  @!P0 LDG.E.U16 R22, [R10.64] ;  /* 0x0000000a0a168981 */ /* 0x000f28000c1e1500 */
[----:B------:R-:W0:Y:S04]  /*21150*/  S2R R13, SR_TID.X ;  /* 0x00000000000d7919 */ /* 0x000e280000002100 */
[----:B--2---:R-:W-:Y:S04]  /*21160*/  STL [R1+0x1760], R26 ;  /* 0x0017601a01007387 */ /* 0x004fe80000100800 */
[----:B------:R-:W2:Y:S04]  /*21170*/  LDL R15, [R1+0x728] ;  /* 0x00072800010f7983 */ /* 0x000ea80000100800 */
[----:B------:R-:W2:Y:S01]  /*21180*/  LDL R14, [R1+0x72c] ;  /* 0x00072c00010e7983 */ /* 0x000ea20000100800 */
[----:B0-----:R-:W-:-:S02]  /*21190*/  LOP3.LUT R12, R13, 0x40, RZ, 0xc0, !PT ;  /* 0x000000400d0c7812 */ /* 0x001fc400078ec0ff */
[----:B------:R-:W-:Y:S02]  /*211a0*/  LOP3.LUT R13, R13, 0x3f, RZ, 0xc0, !PT ;  /* 0x0000003f0d0d7812 */ /* 0x000fe400078ec0ff */
[----:B------:R-:W-:-:S03]  /*211b0*/  ISETP.NE.U32.AND P2, PT, R12, RZ, PT ;  /* 0x000000ff0c00720c */ /* 0x000fc60003f45070 */
[----:B------:R-:W-:Y:S01]  /*211c0*/  IMAD.SHL.U32 R13, R13, 0x2, RZ ;  /* 0x000000020d0d7824 */ /* 0x000fe200078e00ff */
[----:B---3--:R-:W-:Y:S04]  /*211d0*/  STL [R1+0x1764], R24 ;  /* 0x0017641801007387 */ /* 0x008fe80000100800 */
[----:B----4-:R0:W-:Y:S04]  /*211e0*/  STL [R1+0x1768], R22 ;  /* 0x0017681601007387 */ /* 0x0101e80000100800 */
[----:B------:R-:W3:Y:S04]  /*211f0*/  LDL R12, [R1+0x708] ;  /* 0x00070800010c7983 */ /* 0x000ee80000100800 */
[----:B------:R-:W4:Y:S01]  /*21200*/  LDL R0, [R1+0x70c] ;  /* 0x00070c0001007983 */ /* 0x000f220000100800 */
[----:B0-----:R-:W-:-:S04]  /*21210*/  SEL R22, RZ, 0x90, !P2 ;  /* 0x00000090ff167807 */ /* 0x001fc80005000000 */
[----:B------:R-:W-:Y:S02]  /*21220*/  LOP3.LUT R22, R22, R13, RZ, 0x3c, !PT ;  /* 0x0000000d16167212 */ /* 0x000fe400078e3cff */
[----:B------:R-:W4:Y:S02]  /*21230*/  LDL.LU R13, [R1+0x134] ;  /* 0x00013400010d7983 */ /* 0x000f240000300800 */
[----:B------:R-:W-:-:S05]  /*21240*/  LOP3.LUT R22, R22, 0x20, RZ, 0x3c, !PT ;  /* 0x0000002016167812 */ /* 0x000fca00078e3cff */
[----:B------:R0:W-:Y:S02]  /*21250*/  STS.U16 [R22+0x6100], R20 ;  /* 0x0061001416007388 */ /* 0x0001e40000000400 */
[----:B0-----:R-:W-:Y:S01]  /*21260*/  PRMT R20, RZ, 0x7610, R20 ;  /* 0x00007610ff147816 */ /* 0x001fe20000000014 */
[----:B--2---:R-:W-:Y:S02]  /*21270*/  @!P0 IMAD.MOV.U32 R11, RZ, RZ, R15 ;  /* 0x000000ffff0b8224 */ /* 0x004fe400078e000f */
[----:B------:R-:W-:Y:S01]  /*21280*/  @!P0 IMAD.MOV.U32 R10, RZ, RZ, R14 ;  /* 0x000000ffff0a8224 */ /* 0x000fe200078e000e */
[----:B------:R-:W2:Y:S04]  /*21290*/  LDL R15, [R1+0x6c8] ;  /* 0x0006c800010f7983 */ /* 0x000ea80000100800 */
[----:B------:R3:W2:Y:S04]  /*212a0*/  @!P0 LDG.E.U16 R20, [R10.64] ;  /* 0x0000000a0a148981 */ /* 0x0006a8000c1e1500 */
[----:B------:R-:W2:Y:S04]  /*212b0*/  LDL R14, [R1+0x6cc] ;  /* 0x0006cc00010e7983 */ /* 0x000ea80000100800 */
[----:B------:R-:W2:Y:S04]  /*212c0*/  LDL.LU R24, [R1+0x130] ;  /* 0x0001300001187983 */ /* 0x000ea80000300800 */
[----:B------:R0:W-:Y:S04]  /*212d0*/  STS.U16 [R22+0x6500], R18 ;  /* 0x0065001216007388 */ /* 0x0001e80000000400 */
[----:B------:R-:W2:Y:S01]  /*212e0*/  LDL.LU R26, [R1+0x12c] ;  /* 0x00012c00011a7983 */ /* 0x000ea20000300800 */
[----:B0-----:R-:W-:Y:S01]  /*212f0*/  PRMT R18, RZ, 0x7610, R18 ;  /* 0x00007610ff127816 */ /* 0x001fe20000000012 */
[----:B---3--:R-:W-:-:S02]  /*21300*/  @!P0 IMAD.MOV.U32 R11, RZ, RZ, R12 ;  /* 0x000000ffff0b8224 */ /* 0x008fc400078e000c */
[----:B----4-:R-:W-:-:S05]  /*21310*/  @!P0 IMAD.MOV.U32 R10, RZ, RZ, R0 ;  /* 0x000000ffff0a8224 */ /* 0x010fca00078e0000 */
[----:B------:R0:W3:Y:S04]  /*21320*/  @!P0 LDG.E.U16 R18, [R10.64] ;  /* 0x0000000a0a128981 */ /* 0x0000e8000c1e1500 */
[----:B--2---:R1:W-:Y:S04]  /*21330*/  STL [R1+0x176c], R20 ;  /* 0x00176c1401007387 */ /* 0x0043e80000100800 */
[----:B------:R-:W2:Y:S04]  /*21340*/  LDL R12, [R1+0x6a8] ;  /* 0x0006a800010c7983 */ /* 0x000ea80000100800 */
[----:B------:R-:W4:Y:S04]  /*21350*/  LDL R0, [R1+0x6ac] ;  /* 0x0006ac0001007983 */ /* 0x000f280000100800 */
[----:B-1----:R-:W2:Y:S04]  /*21360*/  LDL R20, [R1+0x6ec] ;  /* 0x0006ec0001147983 */ /* 0x002ea80000100800 */
[----:B------:R-:W4:Y:S04]  /*21370*/  LDL.LU R28, [R1+0x128] ;  /* 0x00012800011c7983 */ /* 0x000f280000300800 */
[----:B0-----:R-:W4:Y:S04]  /*21380*/  LDL R11, [R1+0x6e8] ;  /* 0x0006e800010b7983 */ /* 0x001f280000100800 */
[----:B------:R0:W-:Y:S02]  /*21390*/  STS.U16 [R22+0x6900], R16 ;  /* 0x0069001016007388 */ /* 0x0001e40000000400 */
[----:B0-----:R-:W-:-:S02]  /*213a0*/  PRMT R16, RZ, 0x7610, R16 ;  /* 0x00007610ff107816 */ /* 0x001fc40000000010 */
[----:B---3--:R0:W-:Y:S04]  /*213b0*/  STL [R1+0x1770], R18 ;  /* 0x0017701201007387 */ /* 0x0081e80000100800 */
[----:B0-----:R-:W3:Y:S01]  /*213c0*/  LDL R18, [R1+0x68c] ;  /* 0x00068c0001127983 */ /* 0x001ee20000100800 */
[----:B--2---:R-:W-:-:S03]  /*213d0*/  @!P0 IMAD.MOV.U32 R10, RZ, RZ, R20 ;  /* 0x000000ffff0a8224 */ /* 0x004fc600078e0014 */
[----:B------:R-:W2:Y:S04]  /*213e0*/  LDL R20, [R1+0x688] ;  /* 0x0006880001147983 */ /* 0x000ea80000100800 */
[----:B----4-:R0:W4:Y:S04]  /*213f0*/  @!P0 LDG.E.U16 R16, [R10.64] ;  /* 0x0000000a0a108981 */ /* 0x010128000c1e1500 */
[----:B0-----:R-:W2:Y:S01]  /*21400*/  LDL.LU R11, [R1+0x138] ;  /* 0x00013800010b7983 */ /* 0x001ea20000300800 */
[----:B------:R-:W-:Y:S01]  /*21410*/  @!P0 IMAD.MOV.U32 R10, RZ, RZ, R14 ;  /* 0x000000ffff0a8224 */ /* 0x000fe200078e000e */
[----:B------:R-:W-:-:S02]  /*21420*/  PRMT R9, RZ, 0x7610, R9 ;  /* 0x00007610ff097816 */ /* 0x000fc40000000009 */
[----:B----4-:R-:W-:Y:S04]  /*21430*/  STL [R1+0x1774], R16 ;  /* 0x0017741001007387 */ /* 0x010fe80000100800 */
[----:B------:R-:W4:Y:S04]  /*21440*/  LDL R14, [R1+0x66c] ;  /* 0x00066c00010e7983 */ /* 0x000f280000100800 */
[----:B--2---:R0:W-:Y:S02]  /*21450*/  STS.U16 [R22+0x6d00], R11 ;  /* 0x006d000b16007388 */ /* 0x0041e40000000400 */
[----:B0-----:R-:W-:-:S02]  /*21460*/  @!P0 IMAD.MOV.U32 R11, RZ, RZ, R15 ;  /* 0x000000ffff0b8224 */ /* 0x001fc400078e000f */
[----:B------:R-:W4:Y:S04]  /*21470*/  LDL R15, [R1+0x668] ;  /* 0x00066800010f7983 */ /* 0x000f280000100800 */
[----:B------:R0:W2:Y:S04]  /*21480*/  @!P0 LDG.E.U16 R9, [R10.64] ;  /* 0x0000000a0a098981 */ /* 0x0000a8000c1e1500 */
[----:B------:R1:W-:Y:S01]  /*21490*/  STS.U16 [R22+0x7100], R13 ;  /* 0x0071000d16007388 */ /* 0x0003e20000000400 */
[----:B0-----:R-:W-:Y:S01]  /*214a0*/  PRMT R10, RZ, 0x7610, R10 ;  /* 0x00007610ff0a7816 */ /* 0x001fe2000000000a */
[----:B-1----:R-:W-:-:S02]  /*214b0*/  @!P0 IMAD.MOV.U32 R13, RZ, RZ, R12 ;  /* 0x000000ffff0d8224 */ /* 0x002fc400078e000c */
[----:B------:R-:W-:Y:S01]  /*214c0*/  @!P0 IMAD.MOV.U32 R12, RZ, RZ, R0 ;  /* 0x000000ffff0c8224 */ /* 0x000fe200078e0000 */
[----:B------:R-:W-:-:S04]  /*214d0*/  PRMT R11, RZ, 0x7610, R11 ;  /* 0x00007610ff0b7816 */ /* 0x000fc8000000000b */
[----:B------:R3:W2:Y:S02]  /*214e0*/  @!P0 LDG.E.U16 R10, [R12.64] ;  /* 0x0000000a0c0a8981 */ /* 0x0006a4000c1e1500 */
[----:B---3--:R-:W-:Y:S02]  /*214f0*/  @!P0 IMAD.MOV.U32 R12, RZ, RZ, R18 ;  /* 0x000000ffff0c8224 */ /* 0x008fe400078e0012 */
[----:B------:R-:W-:-:S05]  /*21500*/  @!P0 IMAD.MOV.U32 R13, RZ, RZ, R20 ;  /* 0x000000ffff0d8224 */ /* 0x000fca00078e0014 */
[----:B------:R0:W3:Y:S02]  /*21510*/  @!P0 LDG.E.U16 R11, [R12.64] ;  /* 0x0000000a0c0b8981 */ /* 0x0000e4000c1e1500 */
[----:B0-----:R-:W-:-:S06]  /*21520*/  PRMT R12, RZ, 0x7610, R12 ;  /* 0x00007610ff0c7816 */ /* 0x001fcc000000000c */
[----:B----4-:R-:W4:Y:S04]  /*21530*/  @!P0 LDG.E.U16 R12, [R14.64] ;  /* 0x0000000a0e0c8981 */ /* 0x010f28000c1e1500 */
[----:B--2---:R0:W-:Y:S04]  /*21540*/  STL [R1+0x1778], R9 ;  /* 0x0017780901007387 */ /* 0x0041e80000100800 */
[----:B------:R-:W2:Y:S04]  /*21550*/  LDL R0, [R1+0x64c] ;  /* 0x00064c0001007983 */ /* 0x000ea80000100800 */
[----:B0-----:R-:W2:Y:S04]  /*21560*/  LDL R9, [R1+0x648] ;  /* 0x0006480001097983 */ /* 0x001ea80000100800 */
[----:B------:R-:W-:Y:S04]  /*21570*/  STL [R1+0x177c], R10 ;  /* 0x00177c0a01007387 */ /* 0x000fe80000100800 */
[----:B---3--:R0:W-:Y:S04]  /*21580*/  STL [R1+0x1780], R11 ;  /* 0x0017800b01007387 */ /* 0x0081e80000100800 */
[----:B------:R-:W3:Y:S04]  /*21590*/  LDL R18, [R1+0x628] ;  /* 0x0006280001127983 */ /* 0x000ee80000100800 */
[----:B------:R-:W3:Y:S04]  /*215a0*/  LDL R16, [R1+0x62c] ;  /* 0x00062c0001107983 */ /* 0x000ee80000100800 */
[----:B----4-:R-:W-:Y:S04]  /*215b0*/  STL [R1+0x1784], R12 ;  /* 0x0017840c01007387 */ /* 0x010fe80000100800 */
[----:B0-----:R-:W4:Y:S04]  /*215c0*/  LDL R11, [R1+0x608] ;  /* 0x00060800010b7983 */ /* 0x001f280000100800 */
[----:B------:R-:W4:Y:S01]  /*215d0*/  LDL R10, [R1+0x60c] ;  /* 0x00060c00010a7983 */ /* 0x000f220000100800 */
[----:B------:R-:W-:Y:S01]  /*215e0*/  PRMT R13, RZ, 0x7610, R13 ;  /* 0x00007610ff0d7816 */ /* 0x000fe2000000000d */
[----:B--2---:R-:W-:-:S02]  /*215f0*/  @!P0 IMAD.MOV.U32 R14, RZ, RZ, R0 ;  /* 0x000000ffff0e8224 */ /* 0x004fc400078e0000 */
[----:B------:R-:W-:Y:S01]  /*21600*/  STS.U16 [R22+0x7500], R24 ;  /* 0x0075001816007388 */ /* 0x000fe20000000400 */
[----:B------:R-:W-:-:S03]  /*21610*/  @!P0 IMAD.MOV.U32 R15, RZ, RZ, R9 ;  /* 0x000000ffff0f8224 */ /* 0x000fc600078e0009 */
[----:B------:R-:W-:Y:S04]  /*21620*/  STS.U16 [R22+0x7900], R26 ;  /* 0x0079001a16007388 */ /* 0x000fe80000000400 */
[----:B------:R-:W-:Y:S04]  /*21630*/  STS.U16 [R22+0x7d00], R28 ;  /* 0x007d001c16007388 */ /* 0x000fe80000000400 */
[----:B------:R0:W-:Y:S04]  /*21640*/  STS.U16 [R22+0x8100], R17 ;  /* 0x0081001116007388 */ /* 0x0001e80000000400 */
[----:B------:R3:W2:Y:S04]  /*21650*/  @!P0 LDG.E.U16 R13, [R14.64] ;  /* 0x0000000a0e0d8981 */ /* 0x0006a8000c1e1500 */
[----:B------:R-:W2:Y:S01]  /*21660*/  LDL R9, [R1+0x5e8] ;  /* 0x0005e80001097983 */ /* 0x000ea20000100800 */
[----:B0-----:R-:W-:-:S03]  /*21670*/  PRMT R17, RZ, 0x7610, R17 ;  /* 0x00007610ff117816 */ /* 0x001fc60000000011 */
[----:B------:R0:W-:Y:S04]  /*21680*/  STS.U16 [R22+0x8500], R19 ;  /* 0x0085001316007388 */ /* 0x0001e80000000400 */
[----:B------:R-:W2:Y:S04]  /*21690*/  LDL R0, [R1+0x5ec] ;  /* 0x0005ec0001007983 */ /* 0x000ea80000100800 */
[----:B------:R-:W2:Y:S01]  /*216a0*/  LDL.LU R26, [R1+0x124] ;  /* 0x00012400011a7983 */ /* 0x000ea20000300800 */
[----:B---3--:R-:W-:Y:S02]  /*216b0*/  @!P0 IMAD.MOV.U32 R15, RZ, RZ, R18 ;  /* 0x000000ffff0f8224 */ /* 0x008fe400078e0012 */
[----:B------:R-:W-:Y:S01]  /*216c0*/  @!P0 IMAD.MOV.U32 R14, RZ, RZ, R16 ;  /* 0x000000ffff0e8224 */ /* 0x000fe200078e0010 */
[----:B0-----:R-:W-:Y:S01]  /*216d0*/  PRMT R19, RZ, 0x7610, R19 ;  /* 0x00007610ff137816 */ /* 0x001fe20000000013 */
[----:B------:R-:W3:Y:S04]  /*216e0*/  LDL.LU R28, [R1+0x120] ;  /* 0x00012000011c7983 */ /* 0x000ee80000300800 */
[----:B------:R4:W3:Y:S02]  /*216f0*/  @!P0 LDG.E.U16 R17, [R14.64] ;  /* 0x0000000a0e118981 */ /* 0x0008e4000c1e1500 */
[----:B----4-:R-:W-:-:S02]  /*21700*/  @!P0 IMAD.MOV.U32 R15, RZ, RZ, R11 ;  /* 0x000000ffff0f8224 */ /* 0x010fc400078e000b */
[----:B------:R-:W-:-:S05]  /*21710*/  @!P0 IMAD.MOV.U32 R14, RZ, RZ, R10 ;  /* 0x000000ffff0e8224 */ /* 0x000fca00078e000a */
[----:B------:R-:W4:Y:S04]  /*21720*/  @!P0 LDG.E.U16 R19, [R14.64] ;  /* 0x0000000a0e138981 */ /* 0x000f28000c1e1500 */
[----:B--2---:R0:W-:Y:S04]  /*21730*/  STL [R1+0x1788], R13 ;  /* 0x0017880d01007387 */ /* 0x0041e80000100800 */
[----:B------:R-:W2:Y:S04]  /*21740*/  LDL R18, [R1+0x5c8] ;  /* 0x0005c80001127983 */ /* 0x000ea80000100800 */
[----:B------:R-:W2:Y:S04]  /*21750*/  LDL R16, [R1+0x5cc] ;  /* 0x0005cc0001107983 */ /* 0x000ea80000100800 */
[----:B---3--:R-:W-:Y:S04]  /*21760*/  STL [R1+0x178c], R17 ;  /* 0x00178c1101007387 */ /* 0x008fe80000100800 */
[----:B0-----:R-:W3:Y:S04]  /*21770*/  LDL R13, [R1+0x5a8] ;  /* 0x0005a800010d7983 */ /* 0x001ee80000100800 */
[----:B------:R-:W3:Y:S04]  /*21780*/  LDL R12, [R1+0x5ac] ;  /* 0x0005ac00010c7983 */ /* 0x000ee80000100800 */
[----:B----4-:R-:W-:Y:S04]  /*21790*/  STL [R1+0x1790], R19 ;  /* 0x0017901301007387 */ /* 0x010fe80000100800 */
[----:B------:R-:W4:Y:S04]  /*217a0*/  LDL R11, [R1+0x588] ;  /* 0x00058800010b7983 */ /* 0x000f280000100800 */
[----:B------:R-:W4:Y:S01]  /*217b0*/  LDL R10, [R1+0x58c] ;  /* 0x00058c00010a7983 */ /* 0x000f220000100800 */
[----:B------:R-:W-:-:S02]  /*217c0*/  @!P0 IMAD.MOV.U32 R14, RZ, RZ, R0 ;  /* 0x000000ffff0e8224 */ /* 0x000fc400078e0000 */
[----:B------:R-:W-:Y:S01]  /*217d0*/  @!P0 IMAD.MOV.U32 R15, RZ, RZ, R9 ;  /* 0x000000ffff0f8224 */ /* 0x000fe200078e0009 */
[----:B------:R-:W4:Y:S04]  /*217e0*/  LDL R0, [R1+0x56c] ;  /* 0x00056c0001007983 */ /* 0x000f280000100800 */
[----:B------:R-:W4:Y:S04]  /*217f0*/  LDL R9, [R1+0x568] ;  /* 0x0005680001097983 */ /* 0x000f280000100800 */
[----:B------:R0:W-:Y:S04]  /*21800*/  STS.U16 [R22+0x8900], R21 ;  /* 0x0089001516007388 */ /* 0x0001e80000000400 */
[----:B------:R1:W-:Y:S01]  /*21810*/  STS.U16 [R22+0x8d00], R23 ;  /* 0x008d001716007388 */ /* 0x0003e20000000400 */
[----:B0-----:R-:W-:-:S02]  /*21820*/  PRMT R21, RZ, 0x7610, R21 ;  /* 0x00007610ff157816 */ /* 0x001fc40000000015 */
[----:B-1----:R-:W-:-:S04]  /*21830*/  PRMT R23, RZ, 0x7610, R23 ;  /* 0x00007610ff177816 */ /* 0x002fc80000000017 */
[----:B------:R2:W4:Y:S04]  /*21840*/  @!P0 LDG.E.U16 R21, [R14.64] ;  /* 0x0000000a0e158981 */ /* 0x000528000c1e1500 */
[----:B------:R0:W-:Y:S01]  /*21850*/  STS.U16 [R22+0x9100], R25 ;  /* 0x0091001916007388 */ /* 0x0001e20000000400 */
[----:B--2---:R-:W-:Y:S02]  /*21860*/  @!P0 IMAD.MOV.U32 R14, RZ, RZ, R16 ;  /* 0x000000ffff0e8224 */ /* 0x004fe400078e0010 */
[----:B------:R-:W-:Y:S01]  /*21870*/  @!P0 IMAD.MOV.U32 R15, RZ, RZ, R18 ;  /* 0x000000ffff0f8224 */ /* 0x000fe200078e0012 */
[----:B0-----:R-:W-:-:S04]  /*21880*/  PRMT R25, RZ, 0x7610, R25 ;  /* 0x00007610ff197816 */ /* 0x001fc80000000019 */
[----:B------:R3:W2:Y:S01]  /*21890*/  @!P0 LDG.E.U16 R23, [R14.64] ;  /* 0x0000000a0e178981 */ /* 0x0006a2000c1e1500 */
[----:B------:R-:W-:Y:S01]  /*218a0*/  PRMT R27, RZ, 0x7610, R27 ;  /* 0x00007610ff1b7816 */ /* 0x000fe2000000001b */
[----:B---3--:R-:W-:Y:S02]  /*218b0*/  @!P0 IMAD.MOV.U32 R14, RZ, RZ, R12 ;  /* 0x000000ffff0e8224 */ /* 0x008fe400078e000c */
[----:B------:R-:W-:-:S05]  /*218c0*/  @!P0 IMAD.MOV.U32 R15, RZ, RZ, R13 ;  /* 0x000000ffff0f8224 */ /* 0x000fca00078e000d */
[----:B------:R4:W3:Y:S02]  /*218d0*/  @!P0 LDG.E.U16 R25, [R14.64] ;  /* 0x0000000a0e198981 */ /* 0x0008e4000c1e1500 */
[----:B----4-:R-:W-:Y:S02]  /*218e0*/  @!P0 IMAD.MOV.U32 R15, RZ, RZ, R11 ;  /* 0x000000ffff0f8224 */ /* 0x010fe400078e000b */
[----:B------:R-:W-:-:S05]  /*218f0*/  @!P0 IMAD.MOV.U32 R14, RZ, RZ, R10 ;  /* 0x000000ffff0e8224 */ /* 0x000fca00078e000a */
[----:B------:R0:W4:Y:S01]  /*21900*/  @!P0 LDG.E.U16 R27, [R14.64] ;  /* 0x0000000a0e1b8981 */ /* 0x000122000c1e1500 */
[----:B------:R-:W-:Y:S01]  /*21910*/  PRMT R29, RZ, 0x7610, R29 ;  /* 0x00007610ff1d7816 */ /* 0x000fe2000000001d */
[----:B0-----:R-:W-:Y:S02]  /*21920*/  @!P0 IMAD.MOV.U32 R14, RZ, RZ, R0 ;  /* 0x000000ffff0e8224 */ /* 0x001fe400078e0000 */
[----:B------:R-:W-:-:S05]  /*21930*/  @!P0 IMAD.MOV.U32 R15, RZ, RZ, R9 ;  /* 0x000000ffff0f8224 */ /* 0x000fca00078e0009 */
[----:B------:R-:W4:Y:S04]  /*21940*/  @!P0 LDG.E.U16 R29, [R14.64] ;  /* 0x0000000a0e1d8981 */ /* 0x000f28000c1e1500 */
[----:B------:R-:W-:Y:S04]  /*21950*/  STL [R1+0x1794], R21 ;  /* 0x0017941501007387 */ /* 0x000fe80000100800 */
[----:B------:R-:W-:Y:S04]  /*21960*/  STS.U16 [R22+0x9500], R26 ;  /* 0x0095001a16007388 */ /* 0x000fe80000000400 */
[----:B--2---:R-:W-:Y:S04]  /*21970*/  STL [R1+0x1798], R23 ;  /* 0x0017981701007387 */ /* 0x004fe80000100800 */
[----:B------:R-:W-:Y:S04]  /*21980*/  STS.U16 [R22+0x9900], R28 ;  /* 0x0099001c16007388 */ /* 0x000fe80000000400 */
[----:B---3--:R-:W-:Y:S04]  /*21990*/  STL [R1+0x179c], R25 ;  /* 0x00179c1901007387 */ /* 0x008fe80000100800 */
[----:B----4-:R0:W-:Y:S04]  /*219a0*/  STL [R1+0x17a0], R27 ;  /* 0x0017a01b01007387 */ /* 0x0101e80000100800 */
[----:B0-----:R-:W2:Y:S04]  /*219b0*/  LDL.LU R27, [R1+0x11c] ;  /* 0x00011c00011b7983 */ /* 0x001ea80000300800 */
[----:B------:R-:W3:Y:S04]  /*219c0*/  LDL.LU R25, [R1+0x10c] ;  /* 0x00010c0001197983 */ /* 0x000ee80000300800 */
        /* <DEDUP_REMOVED lines=50> */
[----:B--2---:R-:W-:Y:S04]  /*21cf0*/  STS.U16 [R22+0x9d00], R27 ;  /* 0x009d001b16007388 */ /* 0x004fe80000000400 */
[----:B---3--:R-:W-:Y:S04]  /*21d00*/  STS.U16 [R22+0xa100], R25 ;  /* 0x00a1001916007388 */ /* 0x008fe80000000400 */
[----:B----4-:R-:W-:Y:S04]  /*21d10*/  STS.U16 [R22+0xa500], R23 ;  /* 0x00a5001716007388 */ /* 0x010fe80000000400 */
[----:B------:R-:W-:Y:S04]  /*21d20*/  STS.U16 [R22+0xa900], R21 ;  /* 0x00a9001516007388 */ /* 0x000fe80000000400 */
[----:B------:R-:W-:Y:S04]  /*21d30*/  STS.U16 [R22+0xad00], R19 ;  /* 0x00ad001316007388 */ /* 0x000fe80000000400 */
[----:B------:R-:W-:Y:S04]  /*21d40*/  STS.U16 [R22+0xb100], R17 ;  /* 0x00b1001116007388 */ /* 0x000fe80000000400 */
[----:B------:R-:W-:Y:S04]  /*21d50*/  STS.U16 [R22+0xb500], R13 ;  /* 0x00b5000d16007388 */ /* 0x000fe80000000400 */
[----:B------:R0:W-:Y:S04]  /*21d60*/  STS.U16 [R22+0xb900], R24 ;  /* 0x00b9001816007388 */ /* 0x0001e80000000400 */
[----:B------:R1:W-:Y:S04]  /*21d70*/  STS.U16 [R22+0xbd00], R26 ;  /* 0x00bd001a16007388 */ /* 0x0003e80000000400 */
[----:B------:R2:W-:Y:S04]  /*21d80*/  STS.U16 [R22+0xc100], R28 ;  /* 0x00c1001c16007388 */ /* 0x0005e80000000400 */
[----:B------:R3:W-:Y:S04]  /*21d90*/  STS.U16 [R22+0xc500], R0 ;  /* 0x00c5000016007388 */ /* 0x0007e80000000400 */
[----:B0-----:R-:W4:Y:S04]  /*21da0*/  LDL.LU R24, [R1+0x8c] ;  /* 0x00008c0001187983 */ /* 0x001f280000300800 */
[----:B-1----:R-:W4:Y:S04]  /*21db0*/  LDL.LU R26, [R1+0x88] ;  /* 0x00008800011a7983 */ /* 0x002f280000300800 */
[----:B------:R-:W-:Y:S04]  /*21dc0*/  STS.U16 [R22+0xc900], R12 ;  /* 0x00c9000c16007388 */ /* 0x000fe80000000400 */
[----:B--2---:R-:W2:Y:S04]  /*21dd0*/  LDL.LU R28, [R1+0x84] ;  /* 0x00008400011c7983 */ /* 0x004ea80000300800 */
[----:B------:R-:W-:Y:S04]  /*21de0*/  STS.U16 [R22+0xcd00], R11 ;  /* 0x00cd000b16007388 */ /* 0x000fe80000000400 */
[----:B---3--:R-:W3:Y:S04]  /*21df0*/  LDL.LU R0, [R1+0x80] ;  /* 0x0000800001007983 */ /* 0x008ee80000300800 */
[----:B------:R-:W-:Y:S04]  /*21e00*/  STS.U16 [R22+0xd100], R10 ;  /* 0x00d1000a16007388 */ /* 0x000fe80000000400 */
[----:B------:R-:W-:Y:S04]  /*21e10*/  STS.U16 [R22+0xd500], R9 ;  /* 0x00d5000916007388 */ /* 0x000fe80000000400 */
[----:B------:R-:W-:Y:S04]  /*21e20*/  STL [R1+0x16c8], R8 ;  /* 0x0016c80801007387 */ /* 0x000fe80000100800 */
        /* <DEDUP_REMOVED lines=15> */
[----:B------:R0:W-:Y:S04]  /*21f20*/  STL [R1+0x17bc], R4 ;  /* 0x0017bc0401007387 */ /* 0x0001e80000100800 */
[----:B0-----:R-:W2:Y:S04]  /*21f30*/  LDL.LU R4, [R1+0x70] ;  /* 0x0000700001047983 */ /* 0x001ea80000300800 */
[----:B--2---:R0:W-:Y:S04]  /*21f40*/  STL [R1+0x17c0], R4 ;  /* 0x0017c00401007387 */ /* 0x0041e80000100800 */
[----:B0-----:R-:W2:Y:S04]  /*21f50*/  LDL.LU R4, [R1+0x74] ;  /* 0x0000740001047983 */ /* 0x001ea80000300800 */
[----:B--2---:R0:W-:Y:S04]  /*21f60*/  STL [R1+0x17c4], R4 ;  /* 0x0017c40401007387 */ /* 0x0041e80000100800 */
[----:B0-----:R-:W2:Y:S04]  /*21f70*/  LDL.LU R4, [R1+0x78] ;  /* 0x0000780001047983 */ /* 0x001ea80000300800 */
[----:B------:R-:W0:Y:S04]  /*21f80*/  S2R R18, SR_TID.X ;  /* 0x0000000000127919 */ /* 0x000e280000002100 */
[----:B--2---:R1:W-:Y:S04]  /*21f90*/  STL [R1+0x17c8], R4 ;  /* 0x0017c80401007387 */ /* 0x0043e80000100800 */
[----:B-1----:R-:W2:Y:S01]  /*21fa0*/  LDL.LU R4, [R1+0x7c] ;  /* 0x00007c0001047983 */ /* 0x002ea20000300800 */
[----:B0-----:R-:W-:-:S02]  /*21fb0*/  LOP3.LUT R20, R18, 0x3f, RZ, 0xc0, !PT ;  /* 0x0000003f12147812 */ /* 0x001fc400078ec0ff */
[----:B------:R-:W-:Y:S01]  /*21fc0*/  LOP3.LUT R18, R18, 0x40, RZ, 0xc0, !PT ;  /* 0x0000004012127812 */ /* 0x000fe200078ec0ff */
[----:B------:R-:W2:Y:S04]  /*21fd0*/  LDL.LU R5, [R1+0x6c] ;  /* 0x00006c0001057983 */ /* 0x000ea80000300800 */
[----:B------:R-:W2:Y:S01]  /*21fe0*/  LDL.LU R6, [R1+0x68] ;  /* 0x0000680001067983 */ /* 0x000ea20000300800 */
[----:B------:R-:W-:-:S03]  /*21ff0*/  ISETP.NE.U32.AND P1, PT, R18, RZ, PT ;  /* 0x000000ff1200720c */ /* 0x000fc60003f25070 */
[----:B------:R-:W2:Y:S01]  /*22000*/  LDL.LU R7, [R1+0x64] ;  /* 0x0000640001077983 */ /* 0x000ea20000300800 */
[----:B------:R-:W-:-:S03]  /*22010*/  IMAD.SHL.U32 R20, R20, 0x2, RZ ;  /* 0x0000000214147824 */ /* 0x000fc600078e00ff */
[----:B------:R-:W2:Y:S01]  /*22020*/  LDL.LU R8, [R1+0x60] ;  /* 0x0000600001087983 */ /* 0x000ea20000300800 */
[----:B------:R-:W-:-:S03]  /*22030*/  SEL R14, RZ, 0x90, !P1 ;  /* 0x00000090ff0e7807 */ /* 0x000fc60004800000 */
[----:B------:R-:W2:Y:S04]  /*22040*/  LDL.LU R15, [R1+0x5c] ;  /* 0x00005c00010f7983 */ /* 0x000ea80000300800 */
[----:B------:R-:W2:Y:S04]  /*22050*/  LDL.LU R29, [R1+0x58] ;  /* 0x00005800011d7983 */ /* 0x000ea80000300800 */
[----:B------:R-:W2:Y:S04]  /*22060*/  LDL.LU R27, [R1+0x54] ;  /* 0x00005400011b7983 */ /* 0x000ea80000300800 */
[----:B------:R-:W2:Y:S01]  /*22070*/  LDL.LU R25, [R1+0x50] ;  /* 0x0000500001197983 */ /* 0x000ea20000300800 */
[----:B------:R-:W-:-:S03]  /*22080*/  LOP3.LUT R14, R14, R20, RZ, 0x3c, !PT ;  /* 0x000000140e0e7212 */ /* 0x000fc600078e3cff */
[----:B------:R-:W2:Y:S04]  /*22090*/  LDL.LU R23, [R1+0x4c] ;  /* 0x00004c0001177983 */ /* 0x000ea80000300800 */
[----:B------:R-:W2:Y:S04]  /*220a0*/  LDL.LU R21, [R1+0x48] ;  /* 0x0000480001157983 */ /* 0x000ea80000300800 */
[----:B------:R-:W2:Y:S04]  /*220b0*/  LDL.LU R19, [R1+0x44] ;  /* 0x0000440001137983 */ /* 0x000ea80000300800 */
[----:B------:R-:W2:Y:S01]  /*220c0*/  LDL.LU R17, [R1+0x40] ;  /* 0x0000400001117983 */ /* 0x000ea20000300800 */
[----:B------:R-:W-:-:S03]  /*220d0*/  LOP3.LUT R14, R14, 0x40, RZ, 0x3c, !PT ;  /* 0x000000400e0e7812 */ /* 0x000fc600078e3cff */
[----:B------:R-:W2:Y:S04]  /*220e0*/  LDL.LU R13, [R1+0x3c] ;  /* 0x00003c00010d7983 */ /* 0x000ea80000300800 */
[----:B------:R-:W2:Y:S04]  /*220f0*/  LDL.LU R12, [R1+0x38] ;  /* 0x00003800010c7983 */ /* 0x000ea80000300800 */
[----:B------:R-:W2:Y:S04]  /*22100*/  LDL.LU R11, [R1+0x34] ;  /* 0x00003400010b7983 */ /* 0x000ea80000300800 */
[----:B------:R-:W2:Y:S04]  /*22110*/  LDL.LU R10, [R1+0x30] ;  /* 0x00003000010a7983 */ /* 0x000ea80000300800 */
[----:B------:R-:W2:Y:S04]  /*22120*/  LDL.LU R9, [R1+0x2c] ;  /* 0x00002c0001097983 */ /* 0x000ea80000300800 */
[----:B------:R-:W2:Y:S04]  /*22130*/  LDL.LU R16, [R1+0x28] ;  /* 0x0000280001107983 */ /* 0x000ea80000300800 */
[----:B------:R-:W-:Y:S04]  /*22140*/  STS.U16 [R22+0xf900], R3 ;  /* 0x00f9000316007388 */ /* 0x000fe80000000400 */
[----:B------:R-:W2:Y:S04]  /*22150*/  LDL.LU R18, [R1+0x24] ;  /* 0x0000240001127983 */ /* 0x000ea80000300800 */
[----:B------:R0:W-:Y:S04]  /*22160*/  STS.U16 [R22+0xfd00], R2 ;  /* 0x00fd000216007388 */ /* 0x0001e80000000400 */
[----:B------:R-:W2:Y:S04]  /*22170*/  LDL.LU R20, [R1+0x20] ;  /* 0x0000200001147983 */ /* 0x000ea80000300800 */
[----:B----4-:R1:W-:Y:S04]  /*22180*/  STS.U16 [R14+0x200], R24 ;  /* 0x000200180e007388 */ /* 0x0103e80000000400 */
[----:B0-----:R-:W4:Y:S04]  /*22190*/  LDL.LU R22, [R1+0x1c] ;  /* 0x00001c0001167983 */ /* 0x001f280000300800 */
[----:B------:R0:W-:Y:S04]  /*221a0*/  STS.U16 [R14+0x600], R26 ;  /* 0x0006001a0e007388 */ /* 0x0001e80000000400 */
[----:B-1----:R-:W4:Y:S04]  /*221b0*/  LDL.LU R24, [R1+0x18] ;  /* 0x0000180001187983 */ /* 0x002f280000300800 */
[----:B------:R1:W-:Y:S04]  /*221c0*/  STS.U16 [R14+0xa00], R28 ;  /* 0x000a001c0e007388 */ /* 0x0003e80000000400 */
[----:B0-----:R-:W4:Y:S04]  /*221d0*/  LDL.LU R26, [R1+0x14] ;  /* 0x00001400011a7983 */ /* 0x001f280000300800 */
[----:B---3--:R0:W-:Y:S04]  /*221e0*/  STS.U16 [R14+0xe00], R0 ;  /* 0x000e00000e007388 */ /* 0x0081e80000000400 */
[----:B-1----:R-:W2:Y:S04]  /*221f0*/  LDL.LU R28, [R1+0x10] ;  /* 0x00001000011c7983 */ /* 0x002ea80000300800 */
[----:B0-----:R-:W2:Y:S04]  /*22200*/  LDL.LU R0, [R1+0xc] ;  /* 0x00000c0001007983 */ /* 0x001ea80000300800 */
[----:B------:R-:W2:Y:S04]  /*22210*/  LDL.LU R2, [R1+0x8] ;  /* 0x0000080001027983 */ /* 0x000ea80000300800 */
[----:B------:R-:W2:Y:S04]  /*22220*/  LDL.LU R3, [R1+0x4] ;  /* 0x0000040001037983 */ /* 0x000ea80000300800 */
[----:B--2---:R0:W-:Y:S04]  /*22230*/  STS.U16 [R14+0x1200], R4 ;  /* 0x001200040e007388 */ /* 0x0041e80000000400 */
[----:B0-----:R-:W2:Y:S04]  /*22240*/  LDL.LU R4, [R1+0x17c8] ;  /* 0x0017c80001047983 */ /* 0x001ea80000300800 */
[----:B--2---:R0:W-:Y:S04]  /*22250*/  STS.U16 [R14+0x1600], R4 ;  /* 0x001600040e007388 */ /* 0x0041e80000000400 */
[----:B0-----:R-:W2:Y:S04]  /*22260*/  LDL.LU R4, [R1+0x17c4] ;  /* 0x0017c40001047983 */ /* 0x001ea80000300800 */
[----:B--2---:R0:W-:Y:S04]  /*22270*/  STS.U16 [R14+0x1a00], R4 ;  /* 0x001a00040e007388 */ /* 0x0041e80000000400 */
[----:B0-----:R-:W2:Y:S04]  /*22280*/  LDL.LU R4, [R1+0x17c0] ;  /* 0x0017c00001047983 */ /* 0x001ea80000300800 */
[----:B--2---:R0:W-:Y:S04]  /*22290*/  STS.U16 [R14+0x1e00], R4 ;  /* 0x001e00040e007388 */ /* 0x0041e80000000400 */
[----:B------:R1:W-:Y:S04]  /*222a0*/  STS.U16 [R14+0x2200], R5 ;  /* 0x002200050e007388 */ /* 0x0003e80000000400 */
[----:B------:R2:W-:Y:S04]  /*222b0*/  STS.U16 [R14+0x2600], R6 ;  /* 0x002600060e007388 */ /* 0x0005e80000000400 */
[----:B0-----:R-:W3:Y:S04]  /*222c0*/  LDL.LU R4, [R1+0x17bc] ;  /* 0x0017bc0001047983 */ /* 0x001ee80000300800 */
[----:B-1----:R-:W3:Y:S04]  /*222d0*/  LDL.LU R5, [R1+0x17b8] ;  /* 0x0017b80001057983 */ /* 0x002ee80000300800 */
[----:B------:R0:W-:Y:S04]  /*222e0*/  STS.U16 [R14+0x2a00], R7 ;  /* 0x002a00070e007388 */ /* 0x0001e80000000400 */
[----:B--2---:R-:W2:Y:S04]  /*222f0*/  LDL.LU R6, [R1+0x17b4] ;  /* 0x0017b40001067983 */ /* 0x004ea80000300800 */
[----:B------:R1:W-:Y:S04]  /*22300*/  STS.U16 [R14+0x2e00], R8 ;  /* 0x002e00080e007388 */ /* 0x0003e80000000400 */
[----:B0-----:R-:W2:Y:S04]  /*22310*/  LDL.LU R7, [R1+0x17b0] ;  /* 0x0017b00001077983 */ /* 0x001ea80000300800 */
[----:B------:R0:W-:Y:S04]  /*22320*/  STS.U16 [R14+0x3200], R15 ;  /* 0x0032000f0e007388 */ /* 0x0001e80000000400 */
[----:B-1----:R-:W2:Y:S04]  /*22330*/  LDL.LU R8, [R1+0x17ac] ;  /* 0x0017ac0001087983 */ /* 0x002ea80000300800 */
[----:B------:R1:W-:Y:S04]  /*22340*/  STS.U16 [R14+0x3600], R29 ;  /* 0x0036001d0e007388 */ /* 0x0003e80000000400 */
[----:B0-----:R-:W3:Y:S04]  /*22350*/  LDL.LU R15, [R1+0x17a8] ;  /* 0x0017a800010f7983 */ /* 0x001ee80000300800 */
[----:B------:R0:W-:Y:S04]  /*22360*/  STS.U16 [R14+0x3a00], R27 ;  /* 0x003a001b0e007388 */ /* 0x0001e80000000400 */
[----:B-1----:R-:W3:Y:S04]  /*22370*/  LDL.LU R29, [R1+0x17a4] ;  /* 0x0017a400011d7983 */ /* 0x002ee80000300800 */
        /* <DEDUP_REMOVED lines=26> */
[----:B----4-:R0:W-:Y:S04]  /*22520*/  STS.U16 [R14+0x7200], R22 ;  /* 0x007200160e007388 */ /* 0x0101e80000000400 */
[----:B-1----:R-:W4:Y:S04]  /*22530*/  LDL.LU R20, [R1+0x176c] ;  /* 0x00176c0001147983 */ /* 0x002f280000300800 */
        /* <DEDUP_REMOVED lines=11> */
[----:B-1----:R-:W3:Y:S04]  /*225f0*/  LDL R2, [R1+0xc10] ;  /* 0x000c100001027983 */ /* 0x002ee80000100800 */
[----:B0-----:R-:W3:Y:S01]  /*22600*/  LDL R3, [R1+0x434] ;  /* 0x0004340001037983 */ /* 0x001ee20000100800 */
[----:B--2---:R-:W-:-:S06]  /*22610*/  PRMT R8, RZ, 0x7610, R8 ;  /* 0x00007610ff087816 */ /* 0x004fcc0000000008 */
[----:B---3--:R-:W2:Y:S04]  /*22620*/  @!P0 LDG.E.U16 R8, [R2.64] ;  /* 0x0000000a02088981 */ /* 0x008ea8000c1e1500 */
[----:B------:R0:W-:Y:S04]  /*22630*/  STS.U16 [R14+0x8e00], R0 ;  /* 0x008e00000e007388 */ /* 0x0001e80000000400 */
[----:B------:R-:W-:Y:S04]  /*22640*/  STS.U16 [R14+0x9200], R28 ;  /* 0x0092001c0e007388 */ /* 0x000fe80000000400 */
[----:B------:R-:W-:Y:S04]  /*22650*/  STS.U16 [R14+0x9600], R26 ;  /* 0x0096001a0e007388 */ /* 0x000fe80000000400 */
[----:B------:R-:W-:Y:S04]  /*22660*/  STS.U16 [R14+0x9a00], R24 ;  /* 0x009a00180e007388 */ /* 0x000fe80000000400 */
[----:B------:R-:W-:Y:S04]  /*22670*/  STS.U16 [R14+0x9e00], R22 ;  /* 0x009e00160e007388 */ /* 0x000fe80000000400 */
[----:B----4-:R-:W-:Y:S04]  /*22680*/  STS.U16 [R14+0xa200], R20 ;  /* 0x00a200140e007388 */ /* 0x010fe80000000400 */
        /* <DEDUP_REMOVED lines=13> */
[----:B0-----:R-:W3:Y:S04]  /*22760*/  LDL.LU R0, [R1+0x440] ;  /* 0x0004400001007983 */ /* 0x001ee80000300800 */
[----:B------:R0:W-:Y:S04]  /*22770*/  STS.U16 [R14+0xda00], R29 ;  /* 0x00da001d0e007388 */ /* 0x0001e80000000400 */
[----:B0-----:R-:W4:Y:S04]  /*22780*/  LDL.LU R14, [R1+0x1754] ;  /* 0x00175400010e7983 */ /* 0x001f280000300800 */
[----:B--2---:R0:W-:Y:S04]  /*22790*/  STL [R1+0xb8], R8 ;  /* 0x0000b80801007387 */ /* 0x0041e80000100800 */
[----:B0-----:R-:W2:Y:S04]  /*227a0*/  LDL.LU R8, [R1+0x1750] ;  /* 0x0017500001087983 */ /* 0x001ea80000300800 */
[----:B------:R-:W2:Y:S04]  /*227b0*/  LDL R2, [R1+0x424] ;  /* 0x0004240001027983 */ /* 0x000ea80000100800 */
[----:B------:R-:W2:Y:S01]  /*227c0*/  LDL R3, [R1+0xc00] ;  /* 0x000c000001037983 */ /* 0x000ea20000100800 */
[----:B----4-:R-:W-:-:S02]  /*227d0*/  PRMT R14, RZ, 0x7610, R14 ;  /* 0x00007610ff0e7816 */ /* 0x010fc4000000000e */
[----:B--2---:R-:W-:-:S04]  /*227e0*/  @!P0 LOP3.LUT R3, R3, R2, RZ, 0x3c, !PT ;  /* 0x0000000203038212 */ /* 0x004fc800078e3cff */
[----:B------:R-:W-:-:S04]  /*227f0*/  @!P0 LOP3.LUT R2, R3, R2, RZ, 0x3c, !PT ;  /* 0x0000000203028212 */ /* 0x000fc800078e3cff */
[----:B------:R-:W-:-:S05]  /*22800*/  @!P0 LOP3.LUT R3, R3, R2, RZ, 0x3c, !PT ;  /* 0x0000000203038212 */ /* 0x000fca00078e3cff */
[----:B------:R-:W2:Y:S04]  /*22810*/  @!P0 LDG.E.U16 R14, [R2.64] ;  /* 0x0000000a020e8981 */ /* 0x000ea8000c1e1500 */
[----:B--2---:R0:W-:Y:S04]  /*22820*/  STL [R1+0xb4], R14 ;  /* 0x0000b40e01007387 */ /* 0x0041e80000100800 */
[----:B0-----:R-:W2:Y:S04]  /*22830*/  LDL.LU R14, [R1+0x174c] ;  /* 0x00174c00010e7983 */ /* 0x001ea80000300800 */
        /* <DEDUP_REMOVED lines=33> */
[----:B------:R-:W2:Y:S04]  /*22a50*/  @!P0 LDG.E.U16 R14, [R2.64] ;  /* 0x0000000a020e8981 */ /* 0x000ea8000c1e1500 */
[----:B--2---:R0:W-:Y:S04]  /*22a60*/  STL [R1+0xa4], R14 ;  /* 0x0000a40e01007387 */ /* 0x0041e80000100800 */
[----:B0-----:R-:W2:Y:S04]  /*22a70*/  LDL.LU R14, [R1+0x173c] ;  /* 0x00173c00010e7983 */ /* 0x001ea80000300800 */
[----:B------:R-:W4:Y:S04]  /*22a80*/  LDL R2, [R1+0xb60] ;  /* 0x000b600001027983 */ /* 0x000f280000100800 */
[----:B------:R-:W4:Y:S01]  /*22a90*/  LDL R3, [R1+0xb64] ;  /* 0x000b640001037983 */ /* 0x000f220000100800 */
[----:B---3--:R-:W-:-:S02]  /*22aa0*/  PRMT R15, RZ, 0x7610, R15 ;  /* 0x00007610ff0f7816 */ /* 0x008fc4000000000f */
[----:B----4-:R-:W-:-:S04]  /*22ab0*/  @!P0 LOP3.LUT R3, R3, R2, RZ, 0x3c, !PT ;  /* 0x0000000203038212 */ /* 0x010fc800078e3cff */
        /* <DEDUP_REMOVED lines=58> */
[----:B0-----:R-:W3:Y:S01]  /*22e60*/  LDL.LU R15, [R1+0x1720] ;  /* 0x00172000010f7983 */ /* 0x001ee20000300800 */
[----:B------:R-:W4:Y:S02]  /*22e70*/  LDL R2, [R1+0xa80] ;  /* 0x000a800001027983 */ /* 0x000f240000100800 */
[----:B------:R-:W4:Y:S01]  /*22e80*/  LDL R3, [R1+0xa84] ;  /* 0x000a840001037983 */ /* 0x000f220000100800 */
[----:B--2---:R-:W-:-:S02]  /*22e90*/  PRMT R14, RZ, 0x7610, R14 ;  /* 0x00007610ff0e7816 */ /* 0x004fc4000000000e */
[----:B----4-:R-:W-:-:S04]  /*22ea0*/  @!P0 LOP3.LUT R3, R3, R2, RZ, 0x3c, !PT ;  /* 0x0000000203038212 */ /* 0x010fc800078e3cff */
[----:B------:R-:W-:-:S04]  /*22eb0*/  @!P0 LOP3.LUT R2, R3, R2, RZ, 0x3c, !PT ;  /* 0x0000000203028212 */ /* 0x000fc800078e3cff */
[----:B------:R-:W-:-:S05]  /*22ec0*/  @!P0 LOP3.LUT R3, R3, R2, RZ, 0x3c, !PT ;  /* 0x0000000203038212 */ /* 0x000fca00078e3cff */
[----:B------:R-:W2:Y:S04]  /*22ed0*/  @!P0 LDG.E.U16 R14, [R2.64] ;  /* 0x0000000a020e8981 */ /* 0x000ea8000c1e1500 */
[----:B--2---:R0:W-:Y:S04]  /*22ee0*/  STL [R1+0x84], R14 ;  /* 0x0000840e01007387 */ /* 0x0041e80000100800 */
[----:B0-----:R-:W2:Y:S01]  /*22ef0*/  LDL.LU R14, [R1+0x171c] ;  /* 0x00171c00010e7983 */ /* 0x001ea20000300800 */
[----:B------:R-:W4:Y:S02]  /*22f00*/  LDL R2, [R1+0xa60] ;  /* 0x000a600001027983 */ /* 0x000f240000100800 */
        /* <DEDUP_REMOVED lines=140> */
[----:B------:R0:W2:Y:S04]  /*237d0*/  @!P0 LDG.E.U16 R14, [R2.64] ;  /* 0x0000000a020e8981 */ /* 0x0000a8000c1e1500 */
[----:B0-----:R-:W4:Y:S04]  /*237e0*/  LDL R2, [R1+0x860] ;  /* 0x0008600001027983 */ /* 0x001f280000100800 */
[----:B------:R-:W4:Y:S01]  /*237f0*/  LDL R3, [R1+0x864] ;  /* 0x0008640001037983 */ /* 0x000f220000100800 */
[----:B---3--:R-:W-:Y:S02]  /*23800*/  PRMT R15, RZ, 0x7610, R15 ;  /* 0x00007610ff0f7816 */ /* 0x008fe4000000000f */
[----:B----4-:R-:W-:-:S04]  /*23810*/  @!P0 LOP3.LUT R3, R3, R2, RZ, 0x3c, !PT ;  /* 0x0000000203038212 */ /* 0x010fc800078e3cff */
[----:B------:R-:W-:-:S04]  /*23820*/  @!P0 LOP3.LUT R2, R3, R2, RZ, 0x3c, !PT ;  /* 0x0000000203028212 */ /* 0x000fc800078e3cff */
[----:B------:R-:W-:-:S05]  /*23830*/  @!P0 LOP3.LUT R3, R3, R2, RZ, 0x3c, !PT ;  /* 0x0000000203038212 */ /* 0x000fca00078e3cff */
[----:B------:R-:W3:Y:S04]  /*23840*/  @!P0 LDG.E.U16 R15, [R2.64] ;  /* 0x0000000a020f8981 */ /* 0x000ee8000c1e1500 */
[----:B--2---:R0:W-:Y:S04]  /*23850*/  STL [R1+0x44], R14 ;  /* 0x0000440e01007387 */ /* 0x0041e80000100800 */
[----:B0-----:R-:W2:Y:S04]  /*23860*/  LDL R14, [R1+0x7c4] ;  /* 0x0007c400010e7983 */ /* 0x001ea80000100800 */
[----:B---3--:R0:W-:Y:S04]  /*23870*/  STL [R1+0x40], R15 ;  /* 0x0000400f01007387 */ /* 0x0081e80000100800 */
[----:B0-----:R-:W3:Y:S01]  /*23880*/  LDL.LU R15, [R1+0x16dc] ;  /* 0x0016dc00010f7983 */ /* 0x001ee20000300800 */
[----:B------:R-:W4:Y:S02]  /*23890*/  LDL R2, [R1+0x840] ;  /* 0x0008400001027983 */ /* 0x000f240000100800 */
[----:B------:R-:W4:Y:S01]  /*238a0*/  LDL R3, [R1+0x844] ;  /* 0x0008440001037983 */ /* 0x000f220000100800 */
[----:B------:R-:W-:-:S02]  /*238b0*/  PRMT R12, RZ, 0x7610, R12 ;  /* 0x00007610ff0c7816 */ /* 0x000fc4000000000c */
        /* <DEDUP_REMOVED lines=10> */
[----:B------:R-:W2:Y:S04]  /*23960*/  @!P0 LDG.E.U16 R15, [R2.64] ;  /* 0x0000000a020f8981 */ /* 0x000ea8000c1e1500 */
[----:B----4-:R0:W-:Y:S04]  /*23970*/  STL [R1+0x3c], R12 ;  /* 0x00003c0c01007387 */ /* 0x0101e80000100800 */
[----:B0-----:R-:W3:Y:S04]  /*23980*/  LDL R12, [R1+0x7a4] ;  /* 0x0007a400010c7983 */ /* 0x001ee80000100800 */
[----:B--2---:R0:W-:Y:S04]  /*23990*/  STL [R1+0x38], R15 ;  /* 0x0000380f01007387 */ /* 0x0041e80000100800 */
[----:B0-----:R-:W2:Y:S01]  /*239a0*/  LDL.LU R15, [R1+0x16d8] ;  /* 0x0016d800010f7983 */ /* 0x001ea20000300800 */
[----:B------:R-:W4:Y:S02]  /*239b0*/  LDL R2, [R1+0x800] ;  /* 0x0008000001027983 */ /* 0x000f240000100800 */
[----:B------:R-:W4:Y:S02]  /*239c0*/  LDL R3, [R1+0x804] ;  /* 0x0008040001037983 */ /* 0x000f240000100800 */
[----:B----4-:R-:W-:-:S02]  /*239d0*/  @!P0 LOP3.LUT R3, R3, R2, RZ, 0x3c, !PT ;  /* 0x0000000203038212 */ /* 0x010fc400078e3cff */
[----:B--2---:R-:W-:Y:S02]  /*239e0*/  PRMT R15, RZ, 0x7610, R15 ;  /* 0x00007610ff0f7816 */ /* 0x004fe4000000000f */
[----:B------:R-:W-:-:S04]  /*239f0*/  @!P0 LOP3.LUT R2, R3, R2, RZ, 0x3c, !PT ;  /* 0x0000000203028212 */ /* 0x000fc800078e3cff */
[----:B------:R-:W-:-:S05]  /*23a00*/  @!P0 LOP3.LUT R3, R3, R2, RZ, 0x3c, !PT ;  /* 0x0000000203038212 */ /* 0x000fca00078e3cff */
[----:B------:R-:W2:Y:S04]  /*23a10*/  @!P0 LDG.E.U16 R15, [R2.64] ;  /* 0x0000000a020f8981 */ /* 0x000ea8000c1e1500 */
        /* <DEDUP_REMOVED lines=8> */
[----:B------:R0:W2:Y:S04]  /*23aa0*/  @!P0 LDG.E.U16 R15, [R2.64] ;  /* 0x0000000a020f8981 */ /* 0x0000a8000c1e1500 */
[----:B0-----:R-:W4:Y:S01]  /*23ab0*/  LDL R3, [R1+0x7c0] ;  /* 0x0007c00001037983 */ /* 0x001f220000100800 */
[----:B------:R-:W-:Y:S01]  /*23ac0*/  PRMT R13, RZ, 0x7610, R13 ;  /* 0x00007610ff0d7816 */ /* 0x000fe2000000000d */
[----:B------:R-:W-:Y:S02]  /*23ad0*/  @!P0 IMAD.MOV.U32 R2, RZ, RZ, R14 ;  /* 0x000000ffff028224 */ /* 0x000fe400078e000e */
[----:B--2---:R0:W-:Y:S01]  /*23ae0*/  STL [R1+0x30], R15 ;  /* 0x0000300f01007387 */ /* 0x0041e20000100800 */
[----:B------:R-:W-:Y:S01]  /*23af0*/  PRMT R10, RZ, 0x7610, R10 ;  /* 0x00007610ff0a7816 */ /* 0x000fe2000000000a */
[----:B------:R-:W2:Y:S02]  /*23b00*/  LDL R14, [R1+0x720] ;  /* 0x00072000010e7983 */ /* 0x000ea40000100800 */
[----:B----4-:R1:W4:Y:S04]  /*23b10*/  @!P0 LDG.E.U16 R13, [R2.64] ;  /* 0x0000000a020d8981 */ /* 0x010328000c1e1500 */
[----:B0-----:R-:W2:Y:S04]  /*23b20*/  LDL R15, [R1+0x744] ;  /* 0x00074400010f7983 */ /* 0x001ea80000100800 */
[----:B-1----:R-:W2:Y:S01]  /*23b30*/  LDL R3, [R1+0x7a0] ;  /* 0x0007a00001037983 */ /* 0x002ea20000100800 */
[----:B---3--:R-:W-:-:S03]  /*23b40*/  @!P0 IMAD.MOV.U32 R2, RZ, RZ, R12 ;  /* 0x000000ffff028224 */ /* 0x008fc600078e000c */
[----:B----4-:R0:W-:Y:S01]  /*23b50*/  STL [R1+0x2c], R13 ;  /* 0x00002c0d01007387 */ /* 0x0101e20000100800 */
[----:B------:R-:W-:Y:S01]  /*23b60*/  PRMT R8, RZ, 0x7610, R8 ;  /* 0x00007610ff087816 */ /* 0x000fe20000000008 */
[----:B------:R-:W3:Y:S02]  /*23b70*/  LDL R12, [R1+0x700] ;  /* 0x00070000010c7983 */ /* 0x000ee40000100800 */
[----:B--2---:R1:W2:Y:S04]  /*23b80*/  @!P0 LDG.E.U16 R10, [R2.64] ;  /* 0x0000000a020a8981 */ /* 0x0042a8000c1e1500 */
[----:B0-----:R-:W4:Y:S04]  /*23b90*/  LDL R13, [R1+0x724] ;  /* 0x00072400010d7983 */ /* 0x001f280000100800 */
[----:B-1----:R-:W2:Y:S04]  /*23ba0*/  LDL R2, [R1+0x780] ;  /* 0x0007800001027983 */ /* 0x002ea80000100800 */
[----:B------:R-:W2:Y:S02]  /*23bb0*/  LDL R3, [R1+0x784] ;  /* 0x0007840001037983 */ /* 0x000ea40000100800 */
        /* <DEDUP_REMOVED lines=8> */
[----:B------:R-:W2:Y:S02]  /*23c40*/  LDL R2, [R1+0x760] ;  /* 0x0007600001027983 */ /* 0x000ea40000100800 */
[----:B------:R-:W2:Y:S02]  /*23c50*/  LDL R3, [R1+0x764] ;  /* 0x0007640001037983 */ /* 0x000ea40000100800 */
[----:B--2---:R-:W-:-:S02]  /*23c60*/  @!P0 LOP3.LUT R3, R3, R2, RZ, 0x3c, !PT ;  /* 0x0000000203038212 */ /* 0x004fc400078e3cff */
[----:B------:R-:W-:Y:S02]  /*23c70*/  PRMT R8, RZ, 0x7610, R8 ;  /* 0x00007610ff087816 */ /* 0x000fe40000000008 */
[----:B------:R-:W-:-:S04]  /*23c80*/  @!P0 LOP3.LUT R2, R3, R2, RZ, 0x3c, !PT ;  /* 0x0000000203028212 */ /* 0x000fc800078e3cff */
[----:B------:R-:W-:-:S05]  /*23c90*/  @!P0 LOP3.LUT R3, R3, R2, RZ, 0x3c, !PT ;  /* 0x0000000203038212 */ /* 0x000fca00078e3cff */
[----:B------:R-:W2:Y:S01]  /*23ca0*/  @!P0 LDG.E.U16 R8, [R2.64] ;  /* 0x0000000a02088981 */ /* 0x000ea2000c1e1500 */
[----:B------:R-:W-:-:S03]  /*23cb0*/  PRMT R9, RZ, 0x7610, R9 ;  /* 0x00007610ff097816 */ /* 0x000fc60000000009 */
[----:B--2---:R0:W-:Y:S04]  /*23cc0*/  STL [R1+0x20], R8 ;  /* 0x0000200801007387 */ /* 0x0041e80000100800 */
[----:B0-----:R-:W2:Y:S01]  /*23cd0*/  LDL.LU R8, [R1+0x16cc] ;  /* 0x0016cc0001087983 */ /* 0x001ea20000300800 */
[----:B------:R-:W2:Y:S02]  /*23ce0*/  LDL R3, [R1+0x740] ;  /* 0x0007400001037983 */ /* 0x000ea40000100800 */
[----:B------:R-:W-:Y:S01]  /*23cf0*/  @!P0 IMAD.MOV.U32 R2, RZ, RZ, R15 ;  /* 0x000000ffff028224 */ /* 0x000fe200078e000f */
[----:B------:R-:W-:Y:S02]  /*23d00*/  PRMT R7, RZ, 0x7610, R7 ;  /* 0x00007610ff077816 */ /* 0x000fe40000000007 */
[----:B------:R-:W-:Y:S01]  /*23d10*/  PRMT R4, RZ, 0x7610, R4 ;  /* 0x00007610ff047816 */ /* 0x000fe20000000004 */
[----:B------:R-:W3:Y:S04]  /*23d20*/  LDL R15, [R1+0x6c0] ;  /* 0x0006c000010f7983 */ /* 0x000ee80000100800 */
[----:B--2---:R4:W2:Y:S02]  /*23d30*/  @!P0 LDG.E.U16 R9, [R2.64] ;  /* 0x0000000a02098981 */ /* 0x0048a4000c1e1500 */
[----:B----4-:R-:W-:-:S02]  /*23d40*/  @!P0 IMAD.MOV.U32 R2, RZ, RZ, R13 ;  /* 0x000000ffff028224 */ /* 0x010fc400078e000d */
[----:B------:R-:W-:-:S05]  /*23d50*/  @!P0 IMAD.MOV.U32 R3, RZ, RZ, R14 ;  /* 0x000000ffff038224 */ /* 0x000fca00078e000e */
[----:B------:R3:W4:Y:S02]  /*23d60*/  @!P0 LDG.E.U16 R7, [R2.64] ;  /* 0x0000000a02078981 */ /* 0x000724000c1e1500 */
[----:B---3--:R-:W-:Y:S02]  /*23d70*/  @!P0 IMAD.MOV.U32 R2, RZ, RZ, R10 ;  /* 0x000000ffff028224 */ /* 0x008fe400078e000a */
[----:B------:R-:W-:-:S05]  /*23d80*/  @!P0 IMAD.MOV.U32 R3, RZ, RZ, R12 ;  /* 0x000000ffff038224 */ /* 0x000fca00078e000c */
[----:B------:R0:W3:Y:S04]  /*23d90*/  @!P0 LDG.E.U16 R4, [R2.64] ;  /* 0x0000000a02048981 */ /* 0x0000e8000c1e1500 */
[----:B--2---:R1:W-:Y:S01]  /*23da0*/  STL [R1+0x1c], R9 ;  /* 0x00001c0901007387 */ /* 0x0043e20000100800 */
[----:B------:R-:W2:Y:S03]  /*23db0*/  LDL R14, [R1+0x6a0] ;  /* 0x0006a000010e7983 */ /* 0x000ea60000100800 */
[----:B-1----:R-:W2:Y:S04]  /*23dc0*/  LDL R9, [R1+0x6c4] ;  /* 0x0006c40001097983 */ /* 0x002ea80000100800 */
[----:B----4-:R1:W-:Y:S01]  /*23dd0*/  STL [R1+0x18], R7 ;  /* 0x0000180701007387 */ /* 0x0103e20000100800 */
[----:B0-----:R-:W4:Y:S02]  /*23de0*/  LDL R2, [R1+0x6e0] ;  /* 0x0006e00001027983 */ /* 0x001f240000100800 */
[----:B------:R-:W4:Y:S01]  /*23df0*/  LDL R3, [R1+0x6e4] ;  /* 0x0006e40001037983 */ /* 0x000f220000100800 */
[----:B------:R-:W-:Y:S01]  /*23e00*/  PRMT R8, RZ, 0x7610, R8 ;  /* 0x00007610ff087816 */ /* 0x000fe20000000008 */
[----:B------:R-:W2:Y:S04]  /*23e10*/  LDL R13, [R1+0x680] ;  /* 0x00068000010d7983 */ /* 0x000ea80000100800 */
[----:B------:R-:W2:Y:S04]  /*23e20*/  LDL R12, [R1+0x684] ;  /* 0x00068400010c7983 */ /* 0x000ea80000100800 */
[----:B------:R-:W2:Y:S04]  /*23e30*/  LDL R10, [R1+0x660] ;  /* 0x00066000010a7983 */ /* 0x000ea80000100800 */
[----:B-1----:R-:W2:Y:S01]  /*23e40*/  LDL R7, [R1+0x6a4] ;  /* 0x0006a40001077983 */ /* 0x002ea20000100800 */
[----:B----4-:R-:W-:-:S04]  /*23e50*/  @!P0 LOP3.LUT R3, R3, R2, RZ, 0x3c, !PT ;  /* 0x0000000203038212 */ /* 0x010fc800078e3cff */
[----:B------:R-:W-:-:S04]  /*23e60*/  @!P0 LOP3.LUT R2, R3, R2, RZ, 0x3c, !PT ;  /* 0x0000000203028212 */ /* 0x000fc800078e3cff */
[----:B------:R-:W-:-:S05]  /*23e70*/  @!P0 LOP3.LUT R3, R3, R2, RZ, 0x3c, !PT ;  /* 0x0000000203038212 */ /* 0x000fca00078e3cff */
[----:B------:R-:W4:Y:S04]  /*23e80*/  @!P0 LDG.E.U16 R8, [R2.64] ;  /* 0x0000000a02088981 */ /* 0x000f28000c1e1500 */
[----:B---3--:R0:W-:Y:S04]  /*23e90*/  STL [R1+0x14], R4 ;  /* 0x0000140401007387 */ /* 0x0081e80000100800 */
[----:B0-----:R-:W3:Y:S04]  /*23ea0*/  LDL R4, [R1+0x664] ;  /* 0x0006640001047983 */ /* 0x001ee80000100800 */
[----:B----4-:R0:W-:Y:S04]  /*23eb0*/  STL [R1+0x10], R8 ;  /* 0x0000100801007387 */ /* 0x0101e80000100800 */
[----:B0-----:R-:W4:Y:S01]  /*23ec0*/  LDL.LU R8, [R1+0x16c8] ;  /* 0x0016c80001087983 */ /* 0x001f220000300800 */
[----:B--2---:R-:W-:-:S02]  /*23ed0*/  @!P0 IMAD.MOV.U32 R2, RZ, RZ, R9 ;  /* 0x000000ffff028224 */ /* 0x004fc400078e0009 */
[----:B------:R-:W-:Y:S01]  /*23ee0*/  @!P0 IMAD.MOV.U32 R3, RZ, RZ, R15 ;  /* 0x000000ffff038224 */ /* 0x000fe200078e000f */
[----:B------:R-:W-:Y:S02]  /*23ef0*/  PRMT R6, RZ, 0x7610, R6 ;  /* 0x00007610ff067816 */ /* 0x000fe40000000006 */
[----:B------:R-:W-:Y:S01]  /*23f00*/  PRMT R11, RZ, 0x7610, R11 ;  /* 0x00007610ff0b7816 */ /* 0x000fe2000000000b */
[----:B------:R-:W2:Y:S01]  /*23f10*/  LDL R9, [R1+0x640] ;  /* 0x0006400001097983 */ /* 0x000ea20000100800 */
[----:B----4-:R-:W-:-:S06]  /*23f20*/  PRMT R8, RZ, 0x7610, R8 ;  /* 0x00007610ff087816 */ /* 0x010fcc0000000008 */
[----:B------:R0:W4:Y:S02]  /*23f30*/  @!P0 LDG.E.U16 R8, [R2.64] ;  /* 0x0000000a02088981 */ /* 0x000124000c1e1500 */
[----:B0-----:R-:W-:Y:S02]  /*23f40*/  @!P0 IMAD.MOV.U32 R2, RZ, RZ, R7 ;  /* 0x000000ffff028224 */ /* 0x001fe400078e0007 */
[----:B------:R-:W-:-:S05]  /*23f50*/  @!P0 IMAD.MOV.U32 R3, RZ, RZ, R14 ;  /* 0x000000ffff038224 */ /* 0x000fca00078e000e */
[----:B------:R0:W2:Y:S02]  /*23f60*/  @!P0 LDG.E.U16 R6, [R2.64] ;  /* 0x0000000a02068981 */ /* 0x0000a4000c1e1500 */
[----:B0-----:R-:W-:Y:S02]  /*23f70*/  @!P0 IMAD.MOV.U32 R2, RZ, RZ, R12 ;  /* 0x000000ffff028224 */ /* 0x001fe400078e000c */
[----:B------:R-:W-:-:S05]  /*23f80*/  @!P0 IMAD.MOV.U32 R3, RZ, RZ, R13 ;  /* 0x000000ffff038224 */ /* 0x000fca00078e000d */
[----:B------:R3:W2:Y:S01]  /*23f90*/  @!P0 LDG.E.U16 R11, [R2.64] ;  /* 0x0000000a020b8981 */ /* 0x0006a2000c1e1500 */
[----:B------:R-:W-:Y:S01]  /*23fa0*/  PRMT R5, RZ, 0x7610, R5 ;  /* 0x00007610ff057816 */ /* 0x000fe20000000005 */
[----:B---3--:R-:W-:Y:S02]  /*23fb0*/  @!P0 IMAD.MOV.U32 R2, RZ, RZ, R4 ;  /* 0x000000ffff028224 */ /* 0x008fe400078e0004 */
[----:B------:R-:W-:-:S05]  /*23fc0*/  @!P0 IMAD.MOV.U32 R3, RZ, RZ, R10 ;  /* 0x000000ffff038224 */ /* 0x000fca00078e000a */
[----:B------:R0:W3:Y:S04]  /*23fd0*/  @!P0 LDG.E.U16 R5, [R2.64] ;  /* 0x0000000a02058981 */ /* 0x0000e8000c1e1500 */
[----:B----4-:R1:W-:Y:S01]  /*23fe0*/  STL [R1+0xc], R8 ;  /* 0x00000c0801007387 */ /* 0x0103e20000100800 */
[----:B------:R-:W4:Y:S03]  /*23ff0*/  LDL R7, [R1+0x620] ;  /* 0x0006200001077983 */ /* 0x000f260000100800 */
[----:B-1----:R-:W4:Y:S04]  /*24000*/  LDL R8, [R1+0x644] ;  /* 0x0006440001087983 */ /* 0x002f280000100800 */
[----:B--2---:R1:W-:Y:S04]  /*24010*/  STL [R1+0x8], R6 ;  /* 0x0000080601007387 */ /* 0x0043e80000100800 */
[----:B-1----:R-:W2:Y:S04]  /*24020*/  LDL R6, [R1+0x624] ;  /* 0x0006240001067983 */ /* 0x002ea80000100800 */
[----:B------:R1:W-:Y:S01]  /*24030*/  STL [R1+0x4], R11 ;  /* 0x0000040b01007387 */ /* 0x0003e20000100800 */
[----:B------:R-:W2:Y:S01]  /*24040*/  LDL R10, [R1+0x604] ;  /* 0x00060400010a7983 */ /* 0x000ea20000100800 */
[----:B------:R-:W-:Y:S01]  /*24050*/  PRMT R28, RZ, 0x7610, R28 ;  /* 0x00007610ff1c7816 */ /* 0x000fe2000000001c */
[----:B0-----:R-:W-:Y:S01]  /*24060*/  @!P0 IMAD.MOV.U32 R3, RZ, RZ, R9 ;  /* 0x000000ffff038224 */ /* 0x001fe200078e0009 */
[----:B------:R-:W-:-:S02]  /*24070*/  PRMT R26, RZ, 0x7610, R26 ;  /* 0x00007610ff1a7816 */ /* 0x000fc4000000001a */
[----:B------:R-:W-:Y:S01]  /*24080*/  PRMT R24, RZ, 0x7610, R24 ;  /* 0x00007610ff187816 */ /* 0x000fe20000000018 */
[----:B------:R-:W2:Y:S04]  /*24090*/  LDL R4, [R1+0x5e4] ;  /* 0x0005e40001047983 */ /* 0x000ea80000100800 */
[----:B-1----:R-:W2:Y:S04]  /*240a0*/  LDL R11, [R1+0x600] ;  /* 0x00060000010b7983 */ /* 0x002ea80000100800 */
[----:B---3--:R0:W-:Y:S01]  /*240b0*/  STL [R1], R5 ;  /* 0x0000000501007387 */ /* 0x0081e20000100800 */
[----:B------:R-:W3:Y:S03]  /*240c0*/  LDL R9, [R1+0x5c0] ;  /* 0x0005c00001097983 */ /* 0x000ee60000100800 */
[----:B0-----:R-:W3:Y:S01]  /*240d0*/  LDL R5, [R1+0x5e0] ;  /* 0x0005e00001057983 */ /* 0x001ee20000100800 */
[----:B----4-:R-:W-:-:S03]  /*240e0*/  @!P0 IMAD.MOV.U32 R2, RZ, RZ, R8 ;  /* 0x000000ffff028224 */ /* 0x010fc600078e0008 */
[----:B------:R-:W4:Y:S04]  /*240f0*/  LDL R8, [R1+0x5c4] ;  /* 0x0005c40001087983 */ /* 0x000f280000100800 */
[----:B------:R0:W4:Y:S02]  /*24100*/  @!P0 LDG.E.U16 R28, [R2.64] ;  /* 0x0000000a021c8981 */ /* 0x000124000c1e1500 */
[----:B0-----:R-:W-:Y:S02]  /*24110*/  @!P0 IMAD.MOV.U32 R3, RZ, RZ, R7 ;  /* 0x000000ffff038224 */ /* 0x001fe400078e0007 */
[----:B--2---:R-:W-:-:S05]  /*24120*/  @!P0 IMAD.MOV.U32 R2, RZ, RZ, R6 ;  /* 0x000000ffff028224 */ /* 0x004fca00078e0006 */
[----:B------:R0:W2:Y:S02]  /*24130*/  @!P0 LDG.E.U16 R26, [R2.64] ;  /* 0x0000000a021a8981 */ /* 0x0000a4000c1e1500 */
[----:B0-----:R-:W-:Y:S02]  /*24140*/  @!P0 IMAD.MOV.U32 R2, RZ, RZ, R10 ;  /* 0x000000ffff028224 */ /* 0x001fe400078e000a */
[----:B------:R-:W-:-:S05]  /*24150*/  @!P0 IMAD.MOV.U32 R3, RZ, RZ, R11 ;  /* 0x000000ffff038224 */ /* 0x000fca00078e000b */
[----:B------:R0:W2:Y:S02]  /*24160*/  @!P0 LDG.E.U16 R24, [R2.64] ;  /* 0x0000000a02188981 */ /* 0x0000a4000c1e1500 */
[----:B0-----:R-:W-:Y:S02]  /*24170*/  @!P0 IMAD.MOV.U32 R2, RZ, RZ, R4 ;  /* 0x000000ffff028224 */ /* 0x001fe400078e0004 */
[----:B---3--:R-:W-:Y:S01]  /*24180*/  @!P0 IMAD.MOV.U32 R3, RZ, RZ, R5 ;  /* 0x000000ffff038224 */ /* 0x008fe200078e0005 */
[----:B----4-:R-:W-:Y:S01]  /*24190*/  STL [R1+0x1678], R28 ;  /* 0x0016781c01007387 */ /* 0x010fe20000100800 */
[----:B------:R-:W3:Y:S02]  /*241a0*/  LDL R7, [R1+0x5a0] ;  /* 0x0005a00001077983 */ /* 0x000ee40000100800 */
[----:B------:R-:W4:Y:S01]  /*241b0*/  LDL R6, [R1+0x5a4] ;  /* 0x0005a40001067983 */ /* 0x000f220000100800 */
[----:B--2---:R-:W-:Y:S04]  /*241c0*/  STL [R1+0x167c], R26 ;  /* 0x00167c1a01007387 */ /* 0x004fe80000100800 */
[----:B------:R-:W-:Y:S01]  /*241d0*/  STL [R1+0x1680], R24 ;  /* 0x0016801801007387 */ /* 0x000fe20000100800 */
[----:B------:R-:W2:Y:S02]  /*241e0*/  LDL R5, [R1+0x548] ;  /* 0x0005480001057983 */ /* 0x000ea40000100800 */
[----:B------:R-:W2:Y:S01]  /*241f0*/  LDL R4, [R1+0x54c] ;  /* 0x00054c0001047983 */ /* 0x000ea20000100800 */
[----:B------:R-:W-:-:S06]  /*24200*/  PRMT R22, RZ, 0x7610, R22 ;  /* 0x00007610ff167816 */ /* 0x000fcc0000000016 */
[----:B------:R0:W2:Y:S01]  /*24210*/  @!P0 LDG.E.U16 R22, [R2.64] ;  /* 0x0000000a02168981 */ /* 0x0000a2000c1e1500 */
[----:B------:R-:W-:Y:S02]  /*24220*/  PRMT R20, RZ, 0x7610, R20 ;  /* 0x00007610ff147816 */ /* 0x000fe40000000014 */
[----:B------:R-:W-:Y:S01]  /*24230*/  PRMT R18, RZ, 0x7610, R18 ;  /* 0x00007610ff127816 */ /* 0x000fe20000000012 */
[----:B0-----:R-:W-:Y:S02]  /*24240*/  @!P0 IMAD.MOV.U32 R2, RZ, RZ, R8 ;  /* 0x000000ffff028224 */ /* 0x001fe400078e0008 */
[----:B------:R-:W-:-:S05]  /*24250*/  @!P0 IMAD.MOV.U32 R3, RZ, RZ, R9 ;  /* 0x000000ffff038224 */ /* 0x000fca00078e0009 */
[----:B------:R3:W2:Y:S02]  /*24260*/  @!P0 LDG.E.U16 R20, [R2.64] ;  /* 0x0000000a02148981 */ /* 0x0006a4000c1e1500 */
[----:B---3--:R-:W-:Y:S02]  /*24270*/  @!P0 IMAD.MOV.U32 R3, RZ, RZ, R7 ;  /* 0x000000ffff038224 */ /* 0x008fe400078e0007 */
[----:B----4-:R-:W-:-:S05]  /*24280*/  @!P0 IMAD.MOV.U32 R2, RZ, RZ, R6 ;  /* 0x000000ffff028224 */ /* 0x010fca00078e0006 */
[----:B------:R0:W3:Y:S02]  /*24290*/  @!P0 LDG.E.U16 R18, [R2.64] ;  /* 0x0000000a02128981 */ /* 0x0000e4000c1e1500 */
[----:B0-----:R-:W-:-:S06]  /*242a0*/  PRMT R2, RZ, 0x7610, R2 ;  /* 0x00007610ff027816 */ /* 0x001fcc0000000002 */
[----:B--2---:R-:W2:Y:S04]  /*242b0*/  @!P0 LDG.E.U16 R2, [R4.64] ;  /* 0x0000000a04028981 */ /* 0x004ea8000c1e1500 */
[----:B------:R-:W-:Y:S01]  /*242c0*/  STL [R1+0x1684], R22 ;  /* 0x0016841601007387 */ /* 0x000fe20000100800 */
[----:B------:R-:W4:Y:S02]  /*242d0*/  LDL R11, [R1+0x528] ;  /* 0x00052800010b7983 */ /* 0x000f240000100800 */
[----:B------:R-:W4:Y:S01]  /*242e0*/  LDL R10, [R1+0x52c] ;  /* 0x00052c00010a7983 */ /* 0x000f220000100800 */
[----:B------:R-:W-:Y:S01]  /*242f0*/  STL [R1+0x1688], R20 ;  /* 0x0016881401007387 */ /* 0x000fe20000100800 */
[----:B------:R-:W4:Y:S02]  /*24300*/  LDL R7, [R1+0x508] ;  /* 0x0005080001077983 */ /* 0x000f240000100800 */
[----:B------:R-:W4:Y:S02]  /*24310*/  LDL R6, [R1+0x50c] ;  /* 0x00050c0001067983 */ /* 0x000f240000100800 */
[----:B------:R-:W4:Y:S01]  /*24320*/  LDL R13, [R1+0x4e8] ;  /* 0x0004e800010d7983 */ /* 0x000f220000100800 */
[----:B------:R-:W4:Y:S04]  /*24330*/  LDL R12, [R1+0x4ec] ;  /* 0x0004ec00010c7983 */ /* 0x000f280000100800 */
[----:B---3--:R0:W-:Y:S01]  /*24340*/  STL [R1+0x168c], R18 ;  /* 0x00168c1201007387 */ /* 0x0081e20000100800 */
[----:B------:R-:W3:Y:S02]  /*24350*/  LDL R9, [R1+0x4c8] ;  /* 0x0004c80001097983 */ /* 0x000ee40000100800 */
[----:B------:R-:W3:Y:S01]  /*24360*/  LDL R8, [R1+0x4cc] ;  /* 0x0004cc0001087983 */ /* 0x000ee20000100800 */
[----:B--2---:R1:W-:Y:S01]  /*24370*/  STL [R1+0x16c4], R2 ;  /* 0x0016c40201007387 */ /* 0x0043e20000100800 */
[----:B0-----:R-:W2:Y:S02]  /*24380*/  LDL R18, [R1+0x4a8] ;  /* 0x0004a80001127983 */ /* 0x001ea40000100800 */
[----:B------:R-:W2:Y:S01]  /*24390*/  LDL R15, [R1+0x4ac] ;  /* 0x0004ac00010f7983 */ /* 0x000ea20000100800 */
[----:B------:R-:W-:Y:S01]  /*243a0*/  PRMT R3, RZ, 0x7610, R3 ;  /* 0x00007610ff037816 */ /* 0x000fe20000000003 */
[----:B------:R-:W2:Y:S04]  /*243b0*/  LDL R14, [R1+0x468] ;  /* 0x00046800010e7983 */ /* 0x000ea80000100800 */
[----:B------:R-:W2:Y:S04]  /*243c0*/  LDL R20, [R1+0x580] ;  /* 0x0005800001147983 */ /* 0x000ea80000100800 */
[----:B------:R-:W2:Y:S04]  /*243d0*/  LDL R26, [R1+0x560] ;  /* 0x00056000011a7983 */ /* 0x000ea80000100800 */
[----:B------:R-:W2:Y:S01]  /*243e0*/  LDL R24, [R1+0x520] ;  /* 0x0005200001187983 */ /* 0x000ea20000100800 */
[----:B----4-:R-:W-:-:S02]  /*243f0*/  @!P0 IMAD.MOV.U32 R5, RZ, RZ, R11 ;  /* 0x000000ffff058224 */ /* 0x010fc400078e000b */
[----:B------:R-:W-:Y:S02]  /*24400*/  @!P0 IMAD.MOV.U32 R4, RZ, RZ, R10 ;  /* 0x000000ffff048224 */ /* 0x000fe400078e000a */
[----:B------:R-:W4:Y:S01]  /*24410*/  LDL R11, [R1+0x488] ;  /* 0x00048800010b7983 */ /* 0x000f220000100800 */
[----:B------:R-:W4:Y:S04]  /*24420*/  LDL R10, [R1+0x48c] ;  /* 0x00048c00010a7983 */ /* 0x000f280000100800 */
[----:B------:R0:W4:Y:S04]  /*24430*/  @!P0 LDG.E.U16 R3, [R4.64] ;  /* 0x0000000a04038981 */ /* 0x000128000c1e1500 */
[----:B-1----:R-:W4:Y:S04]  /*24440*/  LDL R2, [R1+0x46c] ;  /* 0x00046c0001027983 */ /* 0x002f280000100800 */
[----:B------:R-:W4:Y:S01]  /*24450*/  LDL R22, [R1+0x524] ;  /* 0x0005240001167983 */ /* 0x000f220000100800 */
[----:B0-----:R-:W-:-:S02]  /*24460*/  PRMT R4, RZ, 0x7610, R4 ;  /* 0x00007610ff047816 */ /* 0x001fc40000000004 */
[----:B------:R-:W-:-:S04]  /*24470*/  PRMT R5, RZ, 0x7610, R5 ;  /* 0x00007610ff057816 */ /* 0x000fc80000000005 */
[----:B------:R0:W4:Y:S02]  /*24480*/  @!P0 LDG.E.U16 R4, [R6.64] ;  /* 0x0000000a06048981 */ /* 0x000124000c1e1500 */
[----:B0-----:R-:W-:Y:S02]  /*24490*/  @!P0 IMAD.MOV.U32 R6, RZ, RZ, R12 ;  /* 0x000000ffff068224 */ /* 0x001fe400078e000c */
[----:B------:R-:W-:Y:S01]  /*244a0*/  @!P0 IMAD.MOV.U32 R7, RZ, RZ, R13 ;  /* 0x000000ffff078224 */ /* 0x000fe200078e000d */
[----:B------:R-:W4:Y:S04]  /*244b0*/  LDL R12, [R1+0x44c] ;  /* 0x00044c00010c7983 */ /* 0x000f280000100800 */
[----:B------:R-:W4:Y:S04]  /*244c0*/  LDL R13, [R1+0x448] ;  /* 0x00044800010d7983 */ /* 0x000f280000100800 */
[----:B------:R0:W4:Y:S02]  /*244d0*/  @!P0 LDG.E.U16 R5, [R6.64] ;  /* 0x0000000a06058981 */ /* 0x000124000c1e1500 */
[----:B0-----:R-:W-:-:S06]  /*244e0*/  PRMT R6, RZ, 0x7610, R6 ;  /* 0x00007610ff067816 */ /* 0x001fcc0000000006 */
[----:B---3--:R2:W3:Y:S02]  /*244f0*/  @!P0 LDG.E.U16 R6, [R8.64] ;  /* 0x0000000a08068981 */ /* 0x0084e4000c1e1500 */
[----:B--2---:R-:W-:Y:S02]  /*24500*/  @!P0 IMAD.MOV.U32 R9, RZ, RZ, R18 ;  /* 0x000000ffff098224 */ /* 0x004fe400078e0012 */
[----:B------:R-:W2:Y:S01]  /*24510*/  LDL R18, [R1+0x584] ;  /* 0x0005840001127983 */ /* 0x000ea20000100800 */
[----:B------:R-:W-:Y:S02]  /*24520*/  @!P0 IMAD.MOV.U32 R8, RZ, RZ, R15 ;  /* 0x000000ffff088224 */ /* 0x000fe400078e000f */
[----:B------:R-:W3:Y:S01]  /*24530*/  LDL R15, [R1+0x564] ;  /* 0x00056400010f7983 */ /* 0x000ee20000100800 */
[----:B------:R-:W-:-:S06]  /*24540*/  PRMT R7, RZ, 0x7610, R7 ;  /* 0x00007610ff077816 */ /* 0x000fcc0000000007 */
[----:B------:R0:W3:Y:S02]  /*24550*/  @!P0 LDG.E.U16 R7, [R8.64] ;  /* 0x0000000a08078981 */ /* 0x0000e4000c1e1500 */
[----:B0-----:R-:W-:Y:S02]  /*24560*/  PRMT R8, RZ, 0x7610, R8 ;  /* 0x00007610ff087816 */ /* 0x001fe40000000008 */
[----:B------:R-:W-:-:S04]  /*24570*/  PRMT R9, RZ, 0x7610, R9 ;  /* 0x00007610ff097816 */ /* 0x000fc80000000009 */
[----:B----4-:R0:W4:Y:S02]  /*24580*/  @!P0 LDG.E.U16 R8, [R10.64] ;  /* 0x0000000a0a088981 */ /* 0x010124000c1e1500 */
[----:B0-----:R-:W-:Y:S02]  /*24590*/  @!P0 IMAD.MOV.U32 R10, RZ, RZ, R2 ;  /* 0x000000ffff0a8224 */ /* 0x001fe400078e0002 */
[----:B------:R-:W-:Y:S01]  /*245a0*/  @!P0 IMAD.MOV.U32 R11, RZ, RZ, R14 ;  /* 0x000000ffff0b8224 */ /* 0x000fe200078e000e */
[----:B------:R-:W4:Y:S04]  /*245b0*/  LDL R2, [R1+0x544] ;  /* 0x0005440001027983 */ /* 0x000f280000100800 */
[----:B------:R-:W4:Y:S04]  /*245c0*/  LDL R14, [R1+0x540] ;  /* 0x00054000010e7983 */ /* 0x000f280000100800 */
[----:B------:R0:W4:Y:S01]  /*245d0*/  @!P0 LDG.E.U16 R9, [R10.64] ;  /* 0x0000000a0a098981 */ /* 0x000122000c1e1500 */
[----:B------:R-:W-:-:S02]  /*245e0*/  PRMT R16, RZ, 0x7610, R16 ;  /* 0x00007610ff107816 */ /* 0x000fc40000000010 */
[----:B0-----:R-:W-:-:S06]  /*245f0*/  PRMT R10, RZ, 0x7610, R10 ;  /* 0x00007610ff0a7816 */ /* 0x001fcc000000000a */
[----:B------:R0:W4:Y:S01]  /*24600*/  @!P0 LDG.E.U16 R10, [R12.64] ;  /* 0x0000000a0c0a8981 */ /* 0x000122000c1e1500 */
[----:B------:R-:W-:Y:S01]  /*24610*/  PRMT R11, RZ, 0x7610, R11 ;  /* 0x00007610ff0b7816 */ /* 0x000fe2000000000b */
[----:B0-----:R-:W-:Y:S02]  /*24620*/  @!P0 IMAD.MOV.U32 R13, RZ, RZ, R20 ;  /* 0x000000ffff0d8224 */ /* 0x001fe400078e0014 */
[----:B------:R-:W4:Y:S01]  /*24630*/  LDL R20, [R1+0x500] ;  /* 0x0005000001147983 */ /* 0x000f220000100800 */
[----:B--2---:R-:W-:-:S03]  /*24640*/  @!P0 IMAD.MOV.U32 R12, RZ, RZ, R18 ;  /* 0x000000ffff0c8224 */ /* 0x004fc600078e0012 */
[----:B------:R-:W2:Y:S04]  /*24650*/  LDL R18, [R1+0x504] ;  /* 0x0005040001127983 */ /* 0x000ea80000100800 */
[----:B------:R3:W2:Y:S02]  /*24660*/  @!P0 LDG.E.U16 R16, [R12.64] ;  /* 0x0000000a0c108981 */ /* 0x0006a4000c1e1500 */
[----:B---3--:R-:W-:Y:S02]  /*24670*/  @!P0 IMAD.MOV.U32 R12, RZ, RZ, R15 ;  /* 0x000000ffff0c8224 */ /* 0x008fe400078e000f */
[----:B------:R-:W-:-:S05]  /*24680*/  @!P0 IMAD.MOV.U32 R13, RZ, RZ, R26 ;  /* 0x000000ffff0d8224 */ /* 0x000fca00078e001a */
[----:B------:R0:W3:Y:S02]  /*24690*/  @!P0 LDG.E.U16 R11, [R12.64] ;  /* 0x0000000a0c0b8981 */ /* 0x0000e4000c1e1500 */
[----:B0-----:R-:W-:Y:S02]  /*246a0*/  PRMT R12, RZ, 0x7610, R12 ;  /* 0x00007610ff0c7816 */ /* 0x001fe4000000000c */
[----:B------:R-:W-:Y:S01]  /*246b0*/  PRMT R13, RZ, 0x7610, R13 ;  /* 0x00007610ff0d7816 */ /* 0x000fe2000000000d */
[----:B----4-:R-:W-:Y:S02]  /*246c0*/  @!P0 IMAD.MOV.U32 R15, RZ, RZ, R14 ;  /* 0x000000ffff0f8224 */ /* 0x010fe400078e000e */
[----:B------:R-:W-:-:S05]  /*246d0*/  @!P0 IMAD.MOV.U32 R14, RZ, RZ, R2 ;  /* 0x000000ffff0e8224 */ /* 0x000fca00078e0002 */
[----:B------:R0:W4:Y:S02]  /*246e0*/  @!P0 LDG.E.U16 R12, [R14.64] ;  /* 0x0000000a0e0c8981 */ /* 0x000124000c1e1500 */
[----:B0-----:R-:W-:Y:S02]  /*246f0*/  @!P0 IMAD.MOV.U32 R14, RZ, RZ, R22 ;  /* 0x000000ffff0e8224 */ /* 0x001fe400078e0016 */
[----:B------:R-:W-:-:S05]  /*24700*/  @!P0 IMAD.MOV.U32 R15, RZ, RZ, R24 ;  /* 0x000000ffff0f8224 */ /* 0x000fca00078e0018 */
[----:B------:R0:W4:Y:S01]  /*24710*/  @!P0 LDG.E.U16 R13, [R14.64] ;  /* 0x0000000a0e0d8981 */ /* 0x000122000c1e1500 */
[----:B------:R-:W-:Y:S01]  /*24720*/  PRMT R17, RZ, 0x7610, R17 ;  /* 0x00007610ff117816 */ /* 0x000fe20000000011 */
[----:B0-----:R-:W-:Y:S02]  /*24730*/  @!P0 IMAD.MOV.U32 R15, RZ, RZ, R20 ;  /* 0x000000ffff0f8224 */ /* 0x001fe400078e0014 */
[----:B--2---:R-:W-:Y:S01]  /*24740*/  @!P0 IMAD.MOV.U32 R14, RZ, RZ, R18 ;  /* 0x000000ffff0e8224 */ /* 0x004fe200078e0012 */
[----:B------:R-:W-:Y:S04]  /*24750*/  STL [R1+0x1690], R16 ;  /* 0x0016901001007387 */ /* 0x000fe80000100800 */
[----:B------:R-:W2:Y:S04]  /*24760*/  @!P0 LDG.E.U16 R17, [R14.64] ;  /* 0x0000000a0e118981 */ /* 0x000ea8000c1e1500 */
[----:B---3--:R0:W-:Y:S01]  /*24770*/  STL [R1+0x1694], R11 ;  /* 0x0016940b01007387 */ /* 0x0081e20000100800 */
[----:B------:R-:W3:Y:S03]  /*24780*/  LDL R2, [R1+0x4e4] ;  /* 0x0004e40001027983 */ /* 0x000ee60000100800 */
[----:B0-----:R-:W3:Y:S04]  /*24790*/  LDL R11, [R1+0x4e0] ;  /* 0x0004e000010b7983 */ /* 0x001ee80000100800 */
[----:B----4-:R-:W-:Y:S01]  /*247a0*/  STL [R1+0x1698], R12 ;  /* 0x0016980c01007387 */ /* 0x010fe20000100800 */
[----:B------:R-:W4:Y:S02]  /*247b0*/  LDL R24, [R1+0x4c0] ;  /* 0x0004c00001187983 */ /* 0x000f240000100800 */
[----:B------:R-:W4:Y:S01]  /*247c0*/  LDL R22, [R1+0x4c4] ;  /* 0x0004c40001167983 */ /* 0x000f220000100800 */
[----:B------:R0:W-:Y:S01]  /*247d0*/  STL [R1+0x169c], R13 ;  /* 0x00169c0d01007387 */ /* 0x0001e20000100800 */
[----:B------:R-:W4:Y:S02]  /*247e0*/  LDL R20, [R1+0x4a0] ;  /* 0x0004a00001147983 */ /* 0x000f240000100800 */
[----:B------:R-:W4:Y:S02]  /*247f0*/  LDL R18, [R1+0x4a4] ;  /* 0x0004a40001127983 */ /* 0x000f240000100800 */
[----:B------:R-:W4:Y:S01]  /*24800*/  LDL R16, [R1+0x480] ;  /* 0x0004800001107983 */ /* 0x000f220000100800 */
[----:B0-----:R-:W4:Y:S04]  /*24810*/  LDL R13, [R1+0x484] ;  /* 0x00048400010d7983 */ /* 0x001f280000100800 */
[----:B--2---:R-:W-:Y:S01]  /*24820*/  STL [R1+0x16a0], R17 ;  /* 0x0016a01101007387 */ /* 0x004fe20000100800 */
[----:B------:R-:W2:Y:S02]  /*24830*/  LDL R12, [R1+0x460] ;  /* 0x00046000010c7983 */ /* 0x000ea40000100800 */
[----:B---3--:R-:W-:-:S02]  /*24840*/  @!P0 IMAD.MOV.U32 R15, RZ, RZ, R11 ;  /* 0x000000ffff0f8224 */ /* 0x008fc400078e000b */
[----:B------:R-:W3:Y:S01]  /*24850*/  LDL R11, [R1+0x464] ;  /* 0x00046400010b7983 */ /* 0x000ee20000100800 */
[----:B------:R-:W-:Y:S01]  /*24860*/  PRMT R19, RZ, 0x7610, R19 ;  /* 0x00007610ff137816 */ /* 0x000fe20000000013 */
[----:B------:R-:W-:Y:S01]  /*24870*/  @!P0 IMAD.MOV.U32 R14, RZ, RZ, R2 ;  /* 0x000000ffff0e8224 */ /* 0x000fe200078e0002 */
[----:B------:R-:W-:Y:S02]  /*24880*/  PRMT R21, RZ, 0x7610, R21 ;  /* 0x00007610ff157816 */ /* 0x000fe40000000015 */
[----:B------:R-:W-:Y:S02]  /*24890*/  PRMT R23, RZ, 0x7610, R23 ;  /* 0x00007610ff177816 */ /* 0x000fe40000000017 */
[----:B------:R-:W-:Y:S02]  /*248a0*/  PRMT R25, RZ, 0x7610, R25 ;  /* 0x00007610ff197816 */ /* 0x000fe40000000019 */
[----:B------:R-:W-:Y:S01]  /*248b0*/  PRMT R27, RZ, 0x7610, R27 ;  /* 0x00007610ff1b7816 */ /* 0x000fe2000000001b */
[----:B------:R4:W3:Y:S04]  /*248c0*/  @!P0 LDG.E.U16 R19, [R14.64] ;  /* 0x0000000a0e138981 */ /* 0x0008e8000c1e1500 */
[----:B------:R-:W3:Y:S01]  /*248d0*/  LDL R2, [R1+0x444] ;  /* 0x0004440001027983 */ /* 0x000ee20000100800 */
[----:B----4-:R-:W-:-:S02]  /*248e0*/  @!P0 IMAD.MOV.U32 R14, RZ, RZ, R22 ;  /* 0x000000ffff0e8224 */ /* 0x010fc400078e0016 */
[----:B------:R-:W-:-:S05]  /*248f0*/  @!P0 IMAD.MOV.U32 R15, RZ, RZ, R24 ;  /* 0x000000ffff0f8224 */ /* 0x000fca00078e0018 */
[----:B------:R0:W4:Y:S02]  /*24900*/  @!P0 LDG.E.U16 R21, [R14.64] ;  /* 0x0000000a0e158981 */ /* 0x000124000c1e1500 */
[----:B0-----:R-:W-:Y:S02]  /*24910*/  @!P0 IMAD.MOV.U32 R14, RZ, RZ, R18 ;  /* 0x000000ffff0e8224 */ /* 0x001fe400078e0012 */
[----:B------:R-:W-:-:S05]  /*24920*/  @!P0 IMAD.MOV.U32 R15, RZ, RZ, R20 ;  /* 0x000000ffff0f8224 */ /* 0x000fca00078e0014 */
[----:B------:R0:W4:Y:S02]  /*24930*/  @!P0 LDG.E.U16 R23, [R14.64] ;  /* 0x0000000a0e178981 */ /* 0x000124000c1e1500 */
[----:B0-----:R-:W-:Y:S02]  /*24940*/  @!P0 IMAD.MOV.U32 R14, RZ, RZ, R13 ;  /* 0x000000ffff0e8224 */ /* 0x001fe400078e000d */
[----:B------:R-:W-:-:S05]  /*24950*/  @!P0 IMAD.MOV.U32 R15, RZ, RZ, R16 ;  /* 0x000000ffff0f8224 */ /* 0x000fca00078e0010 */
[----:B------:R2:W4:Y:S02]  /*24960*/  @!P0 LDG.E.U16 R25, [R14.64] ;  /* 0x0000000a0e198981 */ /* 0x000524000c1e1500 */
[----:B--2---:R-:W-:Y:S02]  /*24970*/  @!P0 IMAD.MOV.U32 R15, RZ, RZ, R12 ;  /* 0x000000ffff0f8224 */ /* 0x004fe400078e000c */
[----:B---3--:R-:W-:-:S05]  /*24980*/  @!P0 IMAD.MOV.U32 R14, RZ, RZ, R11 ;  /* 0x000000ffff0e8224 */ /* 0x008fca00078e000b */
[----:B------:R0:W2:Y:S04]  /*24990*/  @!P0 LDG.E.U16 R27, [R14.64] ;  /* 0x0000000a0e1b8981 */ /* 0x0000a8000c1e1500 */
[----:B------:R-:W1:Y:S04]  /*249a0*/  S2R R28, SR_TID.X ;  /* 0x00000000001c7919 */ /* 0x000e680000002100 */
[----:B------:R-:W-:Y:S04]  /*249b0*/  STL [R1+0x16a4], R19 ;  /* 0x0016a41301007387 */ /* 0x000fe80000100800 */
[----:B----4-:R-:W-:Y:S04]  /*249c0*/  STL [R1+0x16a8], R21 ;  /* 0x0016a81501007387 */ /* 0x010fe80000100800 */
[----:B------:R-:W-:Y:S01]  /*249d0*/  STL [R1+0x16ac], R23 ;  /* 0x0016ac1701007387 */ /* 0x000fe20000100800 */
[----:B0-----:R-:W-:-:S03]  /*249e0*/  @!P0 IMAD.MOV.U32 R14, RZ, RZ, R2 ;  /* 0x000000ffff0e8224 */ /* 0x001fc600078e0002 */
[----:B------:R-:W-:Y:S01]  /*249f0*/  STL [R1+0x16b0], R25 ;  /* 0x0016b01901007387 */ /* 0x000fe20000100800 */
[----:B-1----:R-:W-:Y:S01]  /*24a00*/  LOP3.LUT R2, R28, 0x3f, RZ, 0xc0, !PT ;  /* 0x0000003f1c027812 */ /* 0x002fe200078ec0ff */
[----:B------:R-:W-:-:S04]  /*24a10*/  @!P0 IMAD.MOV.U32 R15, RZ, RZ, R0 ;  /* 0x000000ffff0f8224 */ /* 0x000fc800078e0000 */
[----:B------:R-:W-:Y:S01]  /*24a20*/  IMAD.SHL.U32 R2, R2, 0x2, RZ ;  /* 0x0000000202027824 */ /* 0x000fe200078e00ff */
[----:B------:R-:W-:-:S06]  /*24a30*/  PRMT R29, RZ, 0x7610, R29 ;  /* 0x00007610ff1d7816 */ /* 0x000fcc000000001d */
[----:B------:R0:W3:Y:S04]  /*24a40*/  @!P0 LDG.E.U16 R29, [R14.64] ;  /* 0x0000000a0e1d8981 */ /* 0x0000e8000c1e1500 */
[----:B--2---:R1:W-:Y:S04]  /*24a50*/  STL [R1+0x16b4], R27 ;  /* 0x0016b41b01007387 */ /* 0x0043e80000100800 */
[----:B-1----:R-:W2:Y:S01]  /*24a60*/  LDL.LU R27, [R1+0xb8] ;  /* 0x0000b800011b7983 */ /* 0x002ea20000300800 */
[----:B------:R-:W4:Y:S02]  /*24a70*/  LDL.LU R25, [R1+0xb4] ;  /* 0x0000b40001197983 */ /* 0x000f240000300800 */
[----:B------:R-:W2:Y:S02]  /*24a80*/  LDL.LU R23, [R1+0xb0] ;  /* 0x0000b00001177983 */ /* 0x000ea40000300800 */
[----:B------:R-:W2:Y:S01]  /*24a90*/  LDL.LU R21, [R1+0xac] ;  /* 0x0000ac0001157983 */ /* 0x000ea20000300800 */
[----:B------:R-:W2:Y:S01]  /*24aa0*/  LDL.LU R19, [R1+0xa8] ;  /* 0x0000a80001137983 */ /* 0x000ea20000300800 */
[----:B------:R-:W2:Y:S02]  /*24ab0*/  LDL.LU R17, [R1+0xa4] ;  /* 0x0000a40001117983 */ /* 0x000ea40000300800 */
        /* <DEDUP_REMOVED lines=10> */
[----:B------:R1:W-:Y:S04]  /*24b60*/  STL [R1+0xc90], R0 ;  /* 0x000c900001007387 */ /* 0x0003e80000100800 */
[----:B-1----:R-:W1:Y:S02]  /*24b70*/  S2R R0, SR_TID.X ;  /* 0x0000000000007919 */ /* 0x002e640000002100 */
[----:B-1----:R-:W-:-:S04]  /*24b80*/  LOP3.LUT R0, R0, 0x40, RZ, 0xc0, !PT ;  /* 0x0000004000007812 */ /* 0x002fc800078ec0ff */
[----:B------:R-:W-:-:S04]  /*24b90*/  ISETP.NE.U32.AND P1, PT, R0, RZ, PT ;  /* 0x000000ff0000720c */ /* 0x000fc80003f25070 */
[----:B------:R-:W-:-:S04]  /*24ba0*/  SEL R0, RZ, 0x90, !P1 ;  /* 0x00000090ff007807 */ /* 0x000fc80004800000 */
[----:B------:R-:W-:Y:S02]  /*24bb0*/  LOP3.LUT R0, R0, R2, RZ, 0x3c, !PT ;  /* 0x0000000200007212 */ /* 0x000fe400078e3cff */
[----:B------:R-:W2:Y:S04]  /*24bc0*/  LDL.LU R2, [R1+0x16c4] ;  /* 0x0016c40001027983 */ /* 0x000ea80000300800 */
[----:B0-----:R-:W0:Y:S01]  /*24bd0*/  S2R R14, SR_TID.X ;  /* 0x00000000000e7919 */ /* 0x001e220000002100 */
[----:B------:R-:W-:-:S03]  /*24be0*/  LOP3.LUT R0, R0, 0x40, RZ, 0x3c, !PT ;  /* 0x0000004000007812 */ /* 0x000fc600078e3cff */
[----:B---3--:R-:W-:Y:S01]  /*24bf0*/  STL [R1+0x16b8], R29 ;  /* 0x0016b81d01007387 */ /* 0x008fe20000100800 */
[C---:B0-----:R-:W-:Y:S01]  /*24c00*/  LOP3.LUT R15, R14.reuse, 0x3f, RZ, 0xc0, !PT ;  /* 0x0000003f0e0f7812 */ /* 0x041fe200078ec0ff */
[----:B------:R-:W-:-:S04]  /*24c10*/  LOP3.LUT R14, R14, 0x40, RZ, 0xc0, !PT ;  /* 0x000000400e0e7812 */ /* 0x000fc800078ec0ff */
[----:B------:R-:W-:Y:S01]  /*24c20*/  ISETP.NE.U32.AND P0, PT, R14, RZ, PT ;  /* 0x000000ff0e00720c */ /* 0x000fe20003f05070 */
[----:B------:R-:W-:Y:S01]  /*24c30*/  IMAD.SHL.U32 R15, R15, 0x2, RZ ;  /* 0x000000020f0f7824 */ /* 0x000fe200078e00ff */
[----:B--2---:R-:W-:Y:S01]  /*24c40*/  STS.U16 [R0+0xde00], R2 ;  /* 0x00de000200007388 */ /* 0x004fe20000000400 */
[----:B------:R-:W-:Y:S02]  /*24c50*/  STS.U16 [R0+0xe200], R3 ;  /* 0x00e2000300007388 */ /* 0x000fe40000000400 */
[----:B------:R0:W-:Y:S02]  /*24c60*/  STS.U16 [R0+0xe600], R4 ;  /* 0x00e6000400007388 */ /* 0x0001e40000000400 */
[----:B0-----:R-:W-:-:S04]  /*24c70*/  SEL R4, RZ, 0x90, !P0 ;  /* 0x00000090ff047807 */ /* 0x001fc80004000000 */
[----:B------:R-:W-:Y:S02]  /*24c80*/  LOP3.LUT R4, R4, R15, RZ, 0x3c, !PT ;  /* 0x0000000f04047212 */ /* 0x000fe400078e3cff */
[----:B------:R-:W2:Y:S01]  /*24c90*/  LDL.LU R15, [R1+0x78] ;  /* 0x00007800010f7983 */ /* 0x000ea20000300800 */
[----:B------:R-:W3:Y:S03]  /*24ca0*/  LDL.LU R29, [R1+0x6c] ;  /* 0x00006c00011d7983 */ /* 0x000ee60000300800 */
[----:B---3--:R0:W-:Y:S04]  /*24cb0*/  STL [R1+0x16bc], R29 ;  /* 0x0016bc1d01007387 */ /* 0x0081e80000100800 */
[----:B0-----:R-:W3:Y:S04]  /*24cc0*/  LDL.LU R29, [R1+0x70] ;  /* 0x00007000011d7983 */ /* 0x001ee80000300800 */
[----:B------:R-:W-:Y:S01]  /*24cd0*/  STS.U16 [R0+0xea00], R5 ;  /* 0x00ea000500007388 */ /* 0x000fe20000000400 */
[----:B------:R-:W-:Y:S01]  /*24ce0*/  STS.U16 [R0+0xee00], R6 ;  /* 0x00ee000600007388 */ /* 0x000fe20000000400 */
[----:B------:R-:W-:Y:S01]  /*24cf0*/  LOP3.LUT R4, R4, 0x60, RZ, 0x3c, !PT ;  /* 0x0000006004047812 */ /* 0x000fe200078e3cff */
[----:B------:R-:W-:Y:S01]  /*24d00*/  STS.U16 [R0+0xf200], R7 ;  /* 0x00f2000700007388 */ /* 0x000fe20000000400 */
[----:B------:R-:W-:Y:S01]  /*24d10*/  STS.U16 [R0+0xf600], R8 ;  /* 0x00f6000800007388 */ /* 0x000fe20000000400 */
[----:B------:R-:W-:Y:S02]  /*24d20*/  STS.U16 [R0+0xfa00], R9 ;  /* 0x00fa000900007388 */ /* 0x000fe40000000400 */
[----:B------:R-:W-:Y:S02]  /*24d30*/  STS.U16 [R0+0xfe00], R10 ;  /* 0x00fe000a00007388 */ /* 0x000fe40000000400 */
[----:B------:R-:W-:Y:S01]  /*24d40*/  STS.U16 [R4+0x300], R27 ;  /* 0x0003001b04007388 */ /* 0x000fe20000000400 */
[----:B----4-:R-:W-:Y:S01]  /*24d50*/  STS.U16 [R4+0x700], R25 ;  /* 0x0007001904007388 */ /* 0x010fe20000000400 */
[----:B------:R-:W-:Y:S02]  /*24d60*/  STS.U16 [R4+0xb00], R23 ;  /* 0x000b001704007388 */ /* 0x000fe40000000400 */
[----:B------:R-:W-:Y:S02]  /*24d70*/  STS.U16 [R4+0xf00], R21 ;  /* 0x000f001504007388 */ /* 0x000fe40000000400 */
[----:B------:R-:W-:Y:S01]  /*24d80*/  STS.U16 [R4+0x1300], R19 ;  /* 0x0013001304007388 */ /* 0x000fe20000000400 */
[----:B------:R-:W-:Y:S01]  /*24d90*/  STS.U16 [R4+0x1700], R17 ;  /* 0x0017001104007388 */ /* 0x000fe20000000400 */
[----:B------:R-:W-:Y:S02]  /*24da0*/  STS.U16 [R4+0x1b00], R13 ;  /* 0x001b000d04007388 */ /* 0x000fe40000000400 */
[----:B------:R-:W-:Y:S02]  /*24db0*/  STS.U16 [R4+0x1f00], R12 ;  /* 0x001f000c04007388 */ /* 0x000fe40000000400 */
[----:B------:R-:W-:Y:S01]  /*24dc0*/  STS.U16 [R4+0x2300], R11 ;  /* 0x0023000b04007388 */ /* 0x000fe20000000400 */
[----:B------:R-:W-:Y:S04]  /*24dd0*/  STS.U16 [R4+0x2700], R16 ;  /* 0x0027001004007388 */ /* 0x000fe80000000400 */
[----:B---3--:R0:W-:Y:S04]  /*24de0*/  STL [R1+0x16c0], R29 ;  /* 0x0016c01d01007387 */ /* 0x0081e80000100800 */
[----:B0-----:R-:W3:Y:S01]  /*24df0*/  LDL.LU R29, [R1+0x74] ;  /* 0x00007400011d7983 */ /* 0x001ee20000300800 */
[----:B------:R-:W4:Y:S02]  /*24e00*/  LDL.LU R27, [R1+0x68] ;  /* 0x00006800011b7983 */ /* 0x000f240000300800 */
[----:B------:R-:W4:Y:S02]  /*24e10*/  LDL.LU R25, [R1+0x64] ;  /* 0x0000640001197983 */ /* 0x000f240000300800 */
[----:B------:R-:W4:Y:S01]  /*24e20*/  LDL.LU R23, [R1+0x60] ;  /* 0x0000600001177983 */ /* 0x000f220000300800 */
[----:B------:R-:W4:Y:S01]  /*24e30*/  LDL.LU R21, [R1+0x5c] ;  /* 0x00005c0001157983 */ /* 0x000f220000300800 */
[----:B------:R-:W4:Y:S02]  /*24e40*/  LDL.LU R19, [R1+0x58] ;  /* 0x0000580001137983 */ /* 0x000f240000300800 */
[----:B------:R-:W4:Y:S02]  /*24e50*/  LDL.LU R17, [R1+0x54] ;  /* 0x0000540001117983 */ /* 0x000f240000300800 */
[----:B------:R-:W4:Y:S01]  /*24e60*/  LDL.LU R13, [R1+0x50] ;  /* 0x00005000010d7983 */ /* 0x000f220000300800 */
[----:B------:R-:W4:Y:S01]  /*24e70*/  LDL.LU R12, [R1+0x4c] ;  /* 0x00004c00010c7983 */ /* 0x000f220000300800 */
[----:B------:R-:W4:Y:S03]  /*24e80*/  LDL.LU R11, [R1+0x48] ;  /* 0x00004800010b7983 */ /* 0x000f260000300800 */
[----:B------:R0:W-:Y:S01]  /*24e90*/  STS.U16 [R4+0x2b00], R18 ;  /* 0x002b001204007388 */ /* 0x0001e20000000400 */
[----:B------:R-:W4:Y:S02]  /*24ea0*/  LDL.LU R16, [R1+0x44] ;  /* 0x0000440001107983 */ /* 0x000f240000300800 */
[----:B------:R1:W-:Y:S02]  /*24eb0*/  STS.U16 [R4+0x2f00], R20 ;  /* 0x002f001404007388 */ /* 0x0003e40000000400 */
[----:B------:R1:W-:Y:S01]  /*24ec0*/  STS.U16 [R4+0x3300], R22 ;  /* 0x0033001604007388 */ /* 0x0003e20000000400 */
[----:B------:R2:W-:Y:S01]  /*24ed0*/  STS.U16 [R4+0x3700], R24 ;  /* 0x0037001804007388 */ /* 0x0005e20000000400 */
[----:B------:R2:W-:Y:S02]  /*24ee0*/  STS.U16 [R4+0x3b00], R26 ;  /* 0x003b001a04007388 */ /* 0x0005e40000000400 */
[----:B------:R2:W-:Y:S01]  /*24ef0*/  STS.U16 [R4+0x3f00], R28 ;  /* 0x003f001c04007388 */ /* 0x0005e20000000400 */
[----:B0-----:R-:W4:Y:S01]  /*24f00*/  LDL.LU R18, [R1+0x40] ;  /* 0x0000400001127983 */ /* 0x001f220000300800 */
[----:B-1----:R-:W4:Y:S02]  /*24f10*/  LDL.LU R20, [R1+0x3c] ;  /* 0x00003c0001147983 */ /* 0x002f240000300800 */
[----:B------:R-:W4:Y:S01]  /*24f20*/  LDL.LU R22, [R1+0x38] ;  /* 0x0000380001167983 */ /* 0x000f220000300800 */
[----:B--2---:R-:W4:Y:S01]  /*24f30*/  LDL.LU R24, [R1+0x34] ;  /* 0x0000340001187983 */ /* 0x004f220000300800 */
        /* <DEDUP_REMOVED lines=8> */
[----:B------:R-:W4:Y:S02]  /*24fc0*/  LDL.LU R3, [R1+0x10] ;  /* 0x0000100001037983 */ /* 0x000f240000300800 */
[----:B------:R-:W4:Y:S02]  /*24fd0*/  LDL.LU R0, [R1+0xc] ;  /* 0x00000c0001007983 */ /* 0x000f240000300800 */
[----:B------:R-:W4:Y:S01]  /*24fe0*/  LDL.LU R2, [R1+0x8] ;  /* 0x0000080001027983 */ /* 0x000f220000300800 */
[----:B------:R0:W-:Y:S04]  /*24ff0*/  STS.U16 [R4+0x4300], R15 ;  /* 0x0043000f04007388 */ /* 0x0001e80000000400 */
[----:B------:R-:W4:Y:S04]  /*25000*/  LDL.LU R14, [R1+0x4] ;  /* 0x00000400010e7983 */ /* 0x000f280000300800 */
[----:B0-----:R-:W4:Y:S04]  /*25010*/  LDL.LU R15, [R1] ;  /* 0x00000000010f7983 */ /* 0x001f280000300800 */
[----:B---3--:R0:W-:Y:S04]  /*25020*/  STS.U16 [R4+0x4700], R29 ;  /* 0x0047001d04007388 */ /* 0x0081e80000000400 */
[----:B0-----:R-:W3:Y:S04]  /*25030*/  LDL.LU R29, [R1+0x16c0] ;  /* 0x0016c000011d7983 */ /* 0x001ee80000300800 */
[----:B---3--:R0:W-:Y:S04]  /*25040*/  STS.U16 [R4+0x4b00], R29 ;  /* 0x004b001d04007388 */ /* 0x0081e80000000400 */
[----:B0-----:R-:W3:Y:S04]  /*25050*/  LDL.LU R29, [R1+0x16bc] ;  /* 0x0016bc00011d7983 */ /* 0x001ee80000300800 */
[----:B---3--:R0:W-:Y:S01]  /*25060*/  STS.U16 [R4+0x4f00], R29 ;  /* 0x004f001d04007388 */ /* 0x0081e20000000400 */
[----:B----4-:R1:W-:Y:S02]  /*25070*/  STS.U16 [R4+0x5300], R27 ;  /* 0x0053001b04007388 */ /* 0x0103e40000000400 */
[----:B------:R3:W-:Y:S02]  /*25080*/  STS.U16 [R4+0x5700], R25 ;  /* 0x0057001904007388 */ /* 0x0007e40000000400 */
[----:B------:R4:W-:Y:S01]  /*25090*/  STS.U16 [R4+0x5b00], R23 ;  /* 0x005b001704007388 */ /* 0x0009e20000000400 */
[----:B------:R4:W-:Y:S01]  /*250a0*/  STS.U16 [R4+0x5f00], R21 ;  /* 0x005f001504007388 */ /* 0x0009e20000000400 */
[----:B------:R4:W-:Y:S03]  /*250b0*/  STS.U16 [R4+0x6300], R19 ;  /* 0x0063001304007388 */ /* 0x0009e60000000400 */
[----:B0-----:R-:W2:Y:S01]  /*250c0*/  LDL.LU R29, [R1+0x16b8] ;  /* 0x0016b800011d7983 */ /* 0x001ea20000300800 */
[----:B-1----:R-:W2:Y:S02]  /*250d0*/  LDL.LU R27, [R1+0x16b4] ;  /* 0x0016b400011b7983 */ /* 0x002ea40000300800 */
[----:B---3--:R-:W3:Y:S02]  /*250e0*/  LDL.LU R25, [R1+0x16b0] ;  /* 0x0016b00001197983 */ /* 0x008ee40000300800 */
[----:B----4-:R-:W4:Y:S01]  /*250f0*/  LDL.LU R23, [R1+0x16ac] ;  /* 0x0016ac0001177983 */ /* 0x010f220000300800 */
[----:B------:R-:W2:Y:S01]  /*25100*/  LDL.LU R21, [R1+0x16a8] ;  /* 0x0016a80001157983 */ /* 0x000ea20000300800 */
[----:B------:R-:W2:Y:S03]  /*25110*/  LDL.LU R19, [R1+0x16a4] ;  /* 0x0016a40001137983 */ /* 0x000ea60000300800 */
[----:B------:R0:W-:Y:S01]  /*25120*/  STS.U16 [R4+0x6700], R17 ;  /* 0x0067001104007388 */ /* 0x0001e20000000400 */
[----:B------:R1:W-:Y:S02]  /*25130*/  STS.U16 [R4+0x6b00], R13 ;  /* 0x006b000d04007388 */ /* 0x0003e40000000400 */
[----:B------:R1:W-:Y:S02]  /*25140*/  STS.U16 [R4+0x6f00], R12 ;  /* 0x006f000c04007388 */ /* 0x0003e40000000400 */
[----:B------:R1:W-:Y:S01]  /*25150*/  STS.U16 [R4+0x7300], R11 ;  /* 0x0073000b04007388 */ /* 0x0003e20000000400 */
[----:B------:R1:W-:Y:S01]  /*25160*/  STS.U16 [R4+0x7700], R16 ;  /* 0x0077001004007388 */ /* 0x0003e20000000400 */
[----:B------:R1:W-:Y:S03]  /*25170*/  STS.U16 [R4+0x7b00], R18 ;  /* 0x007b001204007388 */ /* 0x0003e60000000400 */
[----:B0-----:R-:W2:Y:S01]  /*25180*/  LDL.LU R17, [R1+0x16a0] ;  /* 0x0016a00001117983 */ /* 0x001ea20000300800 */
[----:B-1----:R-:W2:Y:S03]  /*25190*/  LDL.LU R13, [R1+0x169c] ;  /* 0x00169c00010d7983 */ /* 0x002ea60000300800 */
[----:B------:R-:W2:Y:S01]  /*251a0*/  LDL.LU R12, [R1+0x1698] ;  /* 0x00169800010c7983 */ /* 0x000ea20000300800 */
[----:B------:R-:W2:Y:S03]  /*251b0*/  LDL.LU R11, [R1+0x1694] ;  /* 0x00169400010b7983 */ /* 0x000ea60000300800 */
[----:B------:R-:W2:Y:S01]  /*251c0*/  LDL.LU R16, [R1+0x1690] ;  /* 0x0016900001107983 */ /* 0x000ea20000300800 */
[----:B------:R-:W2:Y:S03]  /*251d0*/  LDL.LU R18, [R1+0x168c] ;  /* 0x00168c0001127983 */ /* 0x000ea60000300800 */
[----:B------:R0:W-:Y:S01]  /*251e0*/  STS.U16 [R4+0x7f00], R20 ;  /* 0x007f001404007388 */ /* 0x0001e20000000400 */
[----:B------:R1:W-:Y:S02]  /*251f0*/  STS.U16 [R4+0x8300], R22 ;  /* 0x0083001604007388 */ /* 0x0003e40000000400 */
[----:B------:R1:W-:Y:S02]  /*25200*/  STS.U16 [R4+0x8700], R24 ;  /* 0x0087001804007388 */ /* 0x0003e40000000400 */
[----:B------:R1:W-:Y:S01]  /*25210*/  STS.U16 [R4+0x8b00], R26 ;  /* 0x008b001a04007388 */ /* 0x0003e20000000400 */
[----:B------:R1:W-:Y:S04]  /*25220*/  STS.U16 [R4+0x8f00], R28 ;  /* 0x008f001c04007388 */ /* 0x0003e80000000400 */
[----:B0-----:R-:W2:Y:S01]  /*25230*/  LDL.LU R20, [R1+0x1688] ;  /* 0x0016880001147983 */ /* 0x001ea20000300800 */
[----:B-1----:R-:W2:Y:S03]  /*25240*/  LDL.LU R22, [R1+0x1684] ;  /* 0x0016840001167983 */ /* 0x002ea60000300800 */
[----:B------:R-:W2:Y:S01]  /*25250*/  LDL.LU R24, [R1+0x1680] ;  /* 0x0016800001187983 */ /* 0x000ea20000300800 */
[----:B------:R-:W2:Y:S03]  /*25260*/  LDL.LU R26, [R1+0x167c] ;  /* 0x00167c00011a7983 */ /* 0x000ea60000300800 */
[----:B------:R-:W2:Y:S04]  /*25270*/  LDL.LU R28, [R1+0x1678] ;  /* 0x00167800011c7983 */ /* 0x000ea80000300800 */
[----:B------:R-:W-:Y:S01]  /*25280*/  STS.U16 [R4+0x9300], R10 ;  /* 0x0093000a04007388 */ /* 0x000fe20000000400 */
[----:B------:R-:W-:Y:S02]  /*25290*/  STS.U16 [R4+0x9700], R9 ;  /* 0x0097000904007388 */ /* 0x000fe40000000400 */
[----:B------:R-:W-:Y:S02]  /*252a0*/  STS.U16 [R4+0x9b00], R8 ;  /* 0x009b000804007388 */ /* 0x000fe40000000400 */
[----:B------:R-:W-:Y:S01]  /*252b0*/  STS.U16 [R4+0x9f00], R7 ;  /* 0x009f000704007388 */ /* 0x000fe20000000400 */
[----:B------:R-:W-:Y:S01]  /*252c0*/  STS.U16 [R4+0xa300], R6 ;  /* 0x00a3000604007388 */ /* 0x000fe20000000400 */
[----:B------:R-:W-:Y:S02]  /*252d0*/  STS.U16 [R4+0xa700], R5 ;  /* 0x00a7000504007388 */ /* 0x000fe40000000400 */
[----:B------:R-:W-:Y:S02]  /*252e0*/  STS.U16 [R4+0xab00], R3 ;  /* 0x00ab000304007388 */ /* 0x000fe40000000400 */
[----:B------:R0:W-:Y:S02]  /*252f0*/  STS.U16 [R4+0xaf00], R0 ;  /* 0x00af000004007388 */ /* 0x0001e40000000400 */
[----:B0-----:R-:W3:Y:S04]  /*25300*/  LDL R0, [R1+0x2c8] ;  /* 0x0002c80001007983 */ /* 0x001ee80000100800 */
[----:B------:R0:W-:Y:S01]  /*25310*/  STS.U16 [R4+0xb300], R2 ;  /* 0x00b3000204007388 */ /* 0x0001e20000000400 */
[----:B------:R1:W-:Y:S02]  /*25320*/  STS.U16 [R4+0xb700], R14 ;  /* 0x00b7000e04007388 */ /* 0x0003e40000000400 */
[----:B------:R1:W-:Y:S01]  /*25330*/  STS.U16 [R4+0xbb00], R15 ;  /* 0x00bb000f04007388 */ /* 0x0003e20000000400 */
[----:B0-----:R-:W0:Y:S04]  /*25340*/  S2R R2, SR_TID.X ;  /* 0x0000000000027919 */ /* 0x001e280000002100 */
[----:B-1----:R-:W1:Y:S01]  /*25350*/  S2R R14, SR_TID.X ;  /* 0x00000000000e7919 */ /* 0x002e620000002100 */
[C---:B0-----:R-:W-:Y:S01]  /*25360*/  LOP3.LUT R15, R2.reuse, 0x7, RZ, 0xc0, !PT ;  /* 0x00000007020f7812 */ /* 0x041fe200078ec0ff */
[----:B------:R-:W-:Y:S01]  /*25370*/  IMAD.SHL.U32 R3, R2, 0x2, RZ ;  /* 0x0000000202037824 */ /* 0x000fe200078e00ff */
[C---:B-1----:R-:W-:Y:S01]  /*25380*/  LOP3.LUT R2, R14.reuse, 0x60, RZ, 0xc0, !PT ;  /* 0x000000600e027812 */ /* 0x042fe200078ec0ff */
[----:B------:R-:W-:-:S02]  /*25390*/  LOP3.LUT R14, R14, 0x7, RZ, 0xc0, !PT ;  /* 0x000000070e0e7812 */ /* 0x000fc400078ec0ff */
[----:B------:R-:W-:-:S03]  /*253a0*/  IMAD.SHL.U32 R15, R15, 0x10, RZ ;  /* 0x000000100f0f7824 */ /* 0x000fc600078e00ff */
[----:B------:R-:W-:Y:S02]  /*253b0*/  IMAD R14, R14, 0x4, R2 ;  /* 0x000000040e0e7824 */ /* 0x000fe400078e0202 */
[----:B------:R-:W-:Y:S01]  /*253c0*/  LOP3.LUT R15, R15, 0x30, R3, 0x78, !PT ;  /* 0x000000300f0f7812 */ /* 0x000fe200078e7803 */
[----:B------:R-:W3:Y:S04]  /*253d0*/  LDL R2, [R1+0x2cc] ;  /* 0x0002cc0001027983 */ /* 0x000ee80000100800 */
[----:B------:R-:W-:Y:S01]  /*253e0*/  IMAD.U32 R14, R14, 0x20, R15 ;  /* 0x000000200e0e7824 */ /* 0x000fe200078e000f */
[----:B--2---:R-:W-:Y:S01]  /*253f0*/  STS.U16 [R4+0xbf00], R28 ;  /* 0x00bf001c04007388 */ /* 0x004fe20000000400 */
[----:B------:R-:W-:Y:S02]  /*25400*/  STS.U16 [R4+0xc300], R26 ;  /* 0x00c3001a04007388 */ /* 0x000fe40000000400 */
[----:B------:R-:W-:Y:S02]  /*25410*/  STS.U16 [R4+0xc700], R24 ;  /* 0x00c7001804007388 */ /* 0x000fe40000000400 */
[----:B------:R-:W-:Y:S01]  /*25420*/  STS.U16 [R4+0xcb00], R22 ;  /* 0x00cb001604007388 */ /* 0x000fe20000000400 */
[----:B------:R-:W-:Y:S01]  /*25430*/  STS.U16 [R4+0xcf00], R20 ;  /* 0x00cf001404007388 */ /* 0x000fe20000000400 */
        /* <DEDUP_REMOVED lines=8> */
[----:B----4-:R-:W-:Y:S02]  /*254c0*/  STS.U16 [R4+0xf300], R23 ;  /* 0x00f3001704007388 */ /* 0x010fe40000000400 */
[----:B---3--:R-:W-:Y:S01]  /*254d0*/  STS.U16 [R4+0xf700], R25 ;  /* 0x00f7001904007388 */ /* 0x008fe20000000400 */
[----:B------:R-:W-:Y:S04]  /*254e0*/  STS.U16 [R4+0xfb00], R27 ;  /* 0x00fb001b04007388 */ /* 0x000fe80000000400 */
[----:B------:R-:W-:Y:S01]  /*254f0*/  STS.U16 [R4+0xff00], R29 ;  /* 0x00ff001d04007388 */ /* 0x000fe20000000400 */
[----:B------:R-:W-:Y:S06]  /*25500*/  BAR.SYNC.DEFER_BLOCKING 0x0 ;  /* 0x0000000000007b1d */ /* 0x000fec0000010000 */
[----:B------:R-:W0:Y:S04]  /*25510*/  LDSM.16.M88.4 R4, [R14] ;  /* 0x000000000e04783b */ /* 0x000e280000000200 */
[----:B------:R-:W-:Y:S04]  /*25520*/  LDSM.16.MT88.4 R16, [R0+0x10000] ;  /* 0x010000000010783b */ /* 0x000fe80000004200 */
[----:B------:R-:W-:Y:S04]  /*25530*/  LDSM.16.M88.4 R24, [R14+0x6000] ;  /* 0x006000000e18783b */ /* 0x000fe80000000200 */
[----:B------:R-:W-:Y:S04]  /*25540*/  LDSM.16.M88.4 R20, [R14+0x7000] ;  /* 0x007000000e14783b */ /* 0x000fe80000000200 */
[----:B0-----:R-:W-:Y:S01]  /*25550*/  STL.64 [R1+0xb0], R4 ;  /* 0x0000b00401007387 */ /* 0x001fe20000100a00 */
[----:B------:R-:W-:-:S02]  /*25560*/  IMAD.MOV.U32 R9, RZ, RZ, R4 ;  /* 0x000000ffff097224 */ /* 0x000fc400078e0004 */
[----:B------:R-:W-:Y:S02]  /*25570*/  STL.64 [R1+0xb8], R6 ;  /* 0x0000b80601007387 */ /* 0x000fe40000100a00 */
[----:B------:R-:W-:Y:S02]  /*25580*/  IMAD.MOV.U32 R8, RZ, RZ, R5 ;  /* 0x000000ffff087224 */ /* 0x000fe400078e0005 */
[----:B------:R-:W0:Y:S04]  /*25590*/  LDSM.16.M88.4 R4, [R14+0x1000] ;  /* 0x001000000e04783b */ /* 0x000e280000000200 */
[----:B0-----:R-:W-:Y:S01]  /*255a0*/  STL.64 [R1+0xa0], R4 ;  /* 0x0000a00401007387 */ /* 0x001fe20000100a00 */
[----:B------:R-:W-:Y:S02]  /*255b0*/  IMAD.MOV.U32 R11, RZ, RZ, R4 ;  /* 0x000000ffff0b7224 */ /* 0x000fe400078e0004 */
[----:B------:R-:W-:Y:S02]  /*255c0*/  STL.64 [R1+0xa8], R6 ;  /* 0x0000a80601007387 */ /* 0x000fe40000100a00 */
[----:B------:R-:W-:-:S02]  /*255d0*/  IMAD.MOV.U32 R10, RZ, RZ, R5 ;  /* 0x000000ffff0a7224 */ /* 0x000fc400078e0005 */
[----:B------:R-:W0:Y:S04]  /*255e0*/  LDSM.16.M88.4 R4, [R14+0x2000] ;  /* 0x002000000e04783b */ /* 0x000e280000000200 */
[----:B0-----:R-:W-:Y:S01]  /*255f0*/  STL.64 [R1+0x90], R4 ;  /* 0x0000900401007387 */ /* 0x001fe20000100a00 */
[----:B------:R-:W-:Y:S02]  /*25600*/  IMAD.MOV.U32 R13, RZ, RZ, R4 ;  /* 0x000000ffff0d7224 */ /* 0x000fe400078e0004 */
[----:B------:R-:W-:Y:S02]  /*25610*/  STL.64 [R1+0x98], R6 ;  /* 0x0000980601007387 */ /* 0x000fe40000100a00 */
[----:B------:R-:W-:Y:S02]  /*25620*/  IMAD.MOV.U32 R12, RZ, RZ, R5 ;  /* 0x000000ffff0c7224 */ /* 0x000fe400078e0005 */
[----:B------:R-:W0:Y:S04]  /*25630*/  LDSM.16.M88.4 R4, [R14+0x3000] ;  /* 0x003000000e04783b */ /* 0x000e280000000200 */
        /* <DEDUP_REMOVED lines=11> */
[----:B------:R-:W-:Y:S02]  /*256f0*/  STL.64 [R1+0x68], R6 ;  /* 0x0000680601007387 */ /* 0x000fe40000100a00 */
[----:B------:R-:W0:Y:S04]  /*25700*/  LDSM.16.M88.4 R4, [R14+0x8000] ;  /* 0x008000000e04783b */ /* 0x000e280000000200 */
[----:B------:R-:W-:Y:S01]  /*25710*/  STL.64 [R1+0x50], R24 ;  /* 0x0000501801007387 */ /* 0x000fe20000100a00 */
[----:B------:R-:W-:Y:S02]  /*25720*/  STL.64 [R1+0x58], R26 ;  /* 0x0000581a01007387 */ /* 0x000fe40000100a00 */
[----:B------:R-:W1:Y:S04]  /*25730*/  LDSM.16.M88.4 R24, [R14+0x9000] ;  /* 0x009000000e18783b */ /* 0x000e680000000200 */
[----:B------:R-:W-:Y:S02]  /*25740*/  STL.64 [R1+0x40], R20 ;  /* 0x0000401401007387 */ /* 0x000fe40000100a00 */
[----:B------:R-:W-:Y:S02]  /*25750*/  STL.64 [R1+0x48], R22 ;  /* 0x0000481601007387 */ /* 0x000fe40000100a00 */
[----:B------:R-:W2:Y:S04]  /*25760*/  LDSM.16.M88.4 R20, [R14+0xa000] ;  /* 0x00a000000e14783b */ /* 0x000ea80000000200 */
[----:B0-----:R-:W-:Y:S01]  /*25770*/  STL.64 [R1+0x30], R4 ;  /* 0x0000300401007387 */ /* 0x001fe20000100a00 */
[----:B------:R-:W-:Y:S02]  /*25780*/  STL.64 [R1+0x38], R6 ;  /* 0x0000380601007387 */ /* 0x000fe40000100a00 */
[----:B-1----:R-:W-:Y:S02]  /*25790*/  STL.64 [R1+0x20], R24 ;  /* 0x0000201801007387 */ /* 0x002fe40000100a00 */
[----:B------:R-:W-:Y:S02]  /*257a0*/  STL.64 [R1+0x28], R26 ;  /* 0x0000281a01007387 */ /* 0x000fe40000100a00 */
[----:B------:R-:W0:Y:S04]  /*257b0*/  LDSM.16.M88.4 R24, [R14+0xc000] ;  /* 0x00c000000e18783b */ /* 0x000e280000000200 */
[----:B------:R-:W1:Y:S04]  /*257c0*/  LDSM.16.M88.4 R4, [R14+0xb000] ;  /* 0x00b000000e04783b */ /* 0x000e680000000200 */
[----:B--2---:R-:W-:Y:S01]  /*257d0*/  STL.64 [R1+0x10], R20 ;  /* 0x0000101401007387 */ /* 0x004fe20000100a00 */
[----:B------:R-:W-:Y:S02]  /*257e0*/  STL.64 [R1+0x18], R22 ;  /* 0x0000181601007387 */ /* 0x000fe40000100a00 */
[----:B------:R-:W-:Y:S01]  /*257f0*/  LDSM.16.MT88.4 R20, [R2+0x10000] ;  /* 0x010000000214783b */ /* 0x000fe20000004200 */
[----:B0-----:R-:W-:Y:S03]  /*25800*/  STL [R1+0x14cc], R26 ;  /* 0x0014cc1a01007387 */ /* 0x001fe60000100800 */
[----:B-1----:R-:W-:Y:S02]  /*25810*/  STL.64 [R1], R4 ;  /* 0x0000000401007387 */ /* 0x002fe40000100a00 */
[----:B------:R-:W-:Y:S02]  /*25820*/  STL.64 [R1+0x8], R6 ;  /* 0x0000080601007387 */ /* 0x000fe40000100a00 */
[----:B------:R-:W0:Y:S04]  /*25830*/  LDSM.16.M88.4 R4, [R14+0xd000] ;  /* 0x00d000000e04783b */ /* 0x000e280000000200 */
[----:B------:R-:W-:Y:S01]  /*25840*/  STL [R1+0x14c8], R27 ;  /* 0x0014c81b01007387 */ /* 0x000fe20000100800 */
[----:B------:R-:W-:Y:S03]  /*25850*/  STL.64 [R1+0x1658], R24 ;  /* 0x0016581801007387 */ /* 0x000fe60000100a00 */
[----:B0-----:R-:W-:Y:S01]  /*25860*/  STL [R1+0x13fc], R7 ;  /* 0x0013fc0701007387 */ /* 0x001fe20000100800 */
[----:B------:R-:W-:Y:S02]  /*25870*/  STL [R1+0x1608], R6 ;  /* 0x0016080601007387 */ /* 0x000fe40000100800 */
[----:B------:R0:W-:Y:S02]  /*25880*/  STL.64 [R1+0x1600], R4 ;  /* 0x0016000401007387 */ /* 0x0001e40000100a00 */
[----:B0-----:R-:W-:-:S02]  /*25890*/  IMAD.MOV.U32 R4, RZ, RZ, R11 ;  /* 0x000000ffff047224 */ /* 0x001fc400078e000b */
[----:B------:R-:W-:-:S05]  /*258a0*/  IMAD.MOV.U32 R5, RZ, RZ, R10 ;  /* 0x000000ffff057224 */ /* 0x000fca00078e000a */
[----:B------:R0:W-:Y:S01]  /*258b0*/  STL.64 [R1+0x1660], R4 ;  /* 0x0016600401007387 */ /* 0x0001e20000100a00 */
[----:B------:R-:W2:Y:S02]  /*258c0*/  LDL.LU.64 R24, [R1+0x2a0] ;  /* 0x0002a00001187983 */ /* 0x000ea40000300a00 */
[----:B------:R-:W3:Y:S02]  /*258d0*/  LDL.LU.64 R26, [R1+0x2a8] ;  /* 0x0002a800011a7983 */ /* 0x000ee40000300a00 */
[----:B0-----:R-:W-:Y:S02]  /*258e0*/  IMAD.MOV.U32 R4, RZ, RZ, R9 ;  /* 0x000000ffff047224 */ /* 0x001fe400078e0009 */
[----:B------:R-:W-:Y:S02]  /*258f0*/  IMAD.MOV.U32 R5, RZ, RZ, R8 ;  /* 0x000000ffff057224 */ /* 0x000fe400078e0008 */
[----:B------:R-:W0:Y:S04]  /*25900*/  LDSM.16.M88.4 R8, [R14+0xe000] ;  /* 0x00e000000e08783b */ /* 0x000e280000000200 */
[----:B---3--:R-:W-:Y:S01]  /*25910*/  STL.64 [R1+0x1670], R26 ;  /* 0x0016701a01007387 */ /* 0x008fe20000100a00 */
[----:B--2---:R1:W-:Y:S03]  /*25920*/  STL.64 [R1+0x1668], R24 ;  /* 0x0016681801007387 */ /* 0x0043e60000100a00 */
[----:B-1----:R-:W2:Y:S01]  /*25930*/  LDL.LU.64 R24, [R1+0x2b0] ;  /* 0x0002b00001187983 */ /* 0x002ea20000300a00 */
[----:B------:R-:W2:Y:S02]  /*25940*/  LDL.LU.64 R26, [R1+0x2b8] ;  /* 0x0002b800011a7983 */ /* 0x000ea40000300a00 */
[----:B0-----:R-:W-:Y:S02]  /*25950*/  STL [R1+0x13ac], R10 ;  /* 0x0013ac0a01007387 */ /* 0x001fe40000100800 */
[----:B------:R-:W-:Y:S01]  /*25960*/  STL [R1+0x13a8], R11 ;  /* 0x0013a80b01007387 */ /* 0x000fe20000100800 */
[----:B------:R0:W-:Y:S02]  /*25970*/  STL.64 [R1+0x15e8], R8 ;  /* 0x0015e80801007387 */ /* 0x0001e40000100a00 */
[----:B0-----:R-:W-:-:S02]  /*25980*/  IMAD.MOV.U32 R8, RZ, RZ, R13 ;  /* 0x000000ffff087224 */ /* 0x001fc400078e000d */
[----:B------:R-:W-:Y:S02]  /*25990*/  IMAD.MOV.U32 R9, RZ, RZ, R12 ;  /* 0x000000ffff097224 */ /* 0x000fe400078e000c */
[----:B------:R-:W0:Y:S04]  /*259a0*/  LDSM.16.M88.4 R12, [R14+0xf000] ;  /* 0x00f000000e0c783b */ /* 0x000e280000000200 */
[----:B0-----:R-:W-:Y:S01]  /*259b0*/  STL [R1+0x14d4], R14 ;  /* 0x0014d40e01007387 */ /* 0x001fe20000100800 */
[----:B------:R-:W-:Y:S02]  /*259c0*/  STL [R1+0x14d0], R15 ;  /* 0x0014d00f01007387 */ /* 0x000fe40000100800 */
[----:B------:R-:W-:Y:S02]  /*259d0*/  STL [R1+0x15d0], R22 ;  /* 0x0015d01601007387 */ /* 0x000fe40000100800 */
[----:B------:R-:W-:Y:S01]  /*259e0*/  STL [R1+0x15cc], R23 ;  /* 0x0015cc1701007387 */ /* 0x000fe20000100800 */
[----:B------:R-:W-:Y:S01]  /*259f0*/  STL.64 [R1+0x1650], R20 ;  /* 0x0016501401007387 */ /* 0x000fe20000100a00 */
[----:B------:R-:W-:Y:S01]  /*25a00*/  STL [R1+0x1590], R2 ;  /* 0x0015900201007387 */ /* 0x000fe20000100800 */
[C---:B--2---:R-:W-:Y:S02]  /*25a10*/  HMMA.16816.F32 R4, R16.reuse, R4, R24 ;  /* 0x000000041004723c */ /* 0x044fe40000001818 */
[----:B------:R-:W2:Y:S01]  /*25a20*/  LDL.LU.64 R26, [R1+0x1670] ;  /* 0x00167000011a7983 */ /* 0x000ea20000300a00 */
[----:B------:R-:W2:Y:S11]  /*25a30*/  LDL.LU.64 R24, [R1+0x1668] ;  /* 0x0016680001187983 */ /* 0x000eb60000300a00 */
[----:B------:R-:W-:Y:S09]  /*25a40*/  @!UPT UIADD3 URZ, URZ, URZ, URZ ;  /* 0x0000003f3f3ff290 */ /* 0x000ff2000fffe03f */
[----:B------:R0:W-:Y:S01]  /*25a50*/  STL.64 [R1+0x2b0], R4 ;  /* 0x0002b00401007387 */ /* 0x0001e20000100a00 */
[----:B------:R2:W-:Y:S03]  /*25a60*/  STL.64 [R1+0x2b8], R6 ;  /* 0x0002b80601007387 */ /* 0x0005e60000100a00 */
[----:B0-----:R-:W2:Y:S02]  /*25a70*/  LDL.LU.64 R4, [R1+0x1660] ;  /* 0x0016600001047983 */ /* 0x001ea40000300a00 */
[C---:B--2---:R-:W-:Y:S02]  /*25a80*/  HMMA.16816.F32 R4, R16.reuse, R4, R24 ;  /* 0x000000041004723c */ /* 0x044fe40000001818 */
[----:B------:R-:W2:Y:S11]  /*25a90*/  LDL.LU.64 R24, [R1+0x1658] ;  /* 0x0016580001187983 */ /* 0x000eb60000300a00 */
[----:B------:R-:W-:Y:S11]  /*25aa0*/  @!UPT UIADD3 URZ, URZ, URZ, URZ ;  /* 0x0000003f3f3ff290 */ /* 0x000ff6000fffe03f */
[----:B------:R-:W-:Y:S02]  /*25ab0*/  IMAD.MOV.U32 R14, RZ, RZ, R4 ;  /* 0x000000ffff0e7224 */ /* 0x000fe400078e0004 */
[----:B------:R-:W-:Y:S02]  /*25ac0*/  IMAD.MOV.U32 R15, RZ, RZ, R5 ;  /* 0x000000ffff0f7224 */ /* 0x000fe400078e0005 */
[----:B------:R-:W3:Y:S01]  /*25ad0*/  LDL.LU.64 R4, [R1+0x30] ;  /* 0x0000300001047983 */ /* 0x000ee20000300a00 */
[----:B------:R-:W-:Y:S02]  /*25ae0*/  IMAD.MOV.U32 R26, RZ, RZ, R6 ;  /* 0x000000ffff1a7224 */ /* 0x000fe400078e0006 */
[----:B------:R-:W-:Y:S01]  /*25af0*/  IMAD.MOV.U32 R27, RZ, RZ, R7 ;  /* 0x000000ffff1b7224 */ /* 0x000fe200078e0007 */
[----:B---3--:R-:W-:Y:S04]  /*25b00*/  STL.64 [R1+0x1630], R4 ;  /* 0x0016300401007387 */ /* 0x008fe80000100a00 */
[----:B------:R-:W-:Y:S02]  /*25b10*/  STL.64 [R1+0x1618], R26 ;  /* 0x0016181a01007387 */ /* 0x000fe40000100a00 */
[----:B--2---:R0:W-:Y:S02]  /*25b20*/  STL.64 [R1+0x1610], R24 ;  /* 0x0016101801007387 */ /* 0x0041e40000100a00 */
[----:B0-----:R-:W2:Y:S01]  /*25b30*/  LDL.LU.64 R24, [R1+0x290] ;  /* 0x0002900001187983 */ /* 0x001ea20000300a00 */
[----:B------:R-:W2:Y:S02]  /*25b40*/  LDL.LU.64 R26, [R1+0x298] ;  /* 0x00029800011a7983 */ /* 0x000ea40000300a00 */
[----:B------:R-:W-:Y:S02]  /*25b50*/  STL.64 [R1+0x15e0], R14 ;  /* 0x0015e00e01007387 */ /* 0x000fe40000100a00 */
[----:B------:R0:W-:Y:S02]  /*25b60*/  STL.64 [R1+0x15d8], R12 ;  /* 0x0015d80c01007387 */ /* 0x0001e40000100a00 */
[----:B0-----:R-:W3:Y:S01]  /*25b70*/  LDL.LU.64 R12, [R1+0x280] ;  /* 0x00028000010c7983 */ /* 0x001ee20000300a00 */
[----:B------:R-:W3:Y:S01]  /*25b80*/  LDL.LU.64 R14, [R1+0x288] ;  /* 0x00028800010e7983 */ /* 0x000ee20000300a00 */
[----:B--2---:R-:W-:Y:S11]  /*25b90*/  HMMA.16816.F32 R8, R16, R8, R24 ;  /* 0x000000081008723c */ /* 0x004ff60000001818 */
[----:B------:R-:W-:Y:S11]  /*25ba0*/  @!UPT UIADD3 URZ, URZ, URZ, URZ ;  /* 0x0000003f3f3ff290 */ /* 0x000ff6000fffe03f */
[----:B------:R-:W-:Y:S01]  /*25bb0*/  @!UPT UIADD3 URZ, URZ, URZ, URZ ;  /* 0x0000003f3f3ff290 */ /* 0x000fe2000fffe03f */
[----:B------:R0:W-:Y:S01]  /*25bc0*/  STL.64 [R1+0x290], R8 ;  /* 0x0002900801007387 */ /* 0x0001e20000100a00 */
[----:B------:R-:W-:Y:S02]  /*25bd0*/  STL [R1+0x298], R10 ;  /* 0x0002980a01007387 */ /* 0x000fe40000100800 */
[----:B------:R-:W2:Y:S02]  /*25be0*/  LDL.LU.64 R24, [R1+0x270] ;  /* 0x0002700001187983 */ /* 0x000ea40000300a00 */
[----:B------:R-:W2:Y:S01]  /*25bf0*/  LDL.LU.64 R26, [R1+0x278] ;  /* 0x00027800011a7983 */ /* 0x000ea20000300a00 */
[----:B0-----:R-:W4:Y:S01]  /*25c00*/  LDL.64 R8, [R1+0x20] ;  /* 0x0000200001087983 */ /* 0x001f220000100a00 */
[----:B------:R-:W-:Y:S02]  /*25c10*/  IMAD.MOV.U32 R20, RZ, RZ, R29 ;  /* 0x000000ffff147224 */ /* 0x000fe400078e001d */
[----:B------:R-:W-:-:S07]  /*25c20*/  IMAD.MOV.U32 R21, RZ, RZ, R28 ;  /* 0x000000ffff157224 */ /* 0x000fce00078e001c */
[----:B---3--:R-:W-:Y:S01]  /*25c30*/  HMMA.16816.F32 R12, R16, R20, R12 ;  /* 0x00000014100c723c */ /* 0x008fe2000000180c */
[----:B------:R-:W-:Y:S02]  /*25c40*/  IMAD.MOV.U32 R4, RZ, RZ, R3 ;  /* 0x000000ffff047224 */ /* 0x000fe400078e0003 */
[----:B------:R-:W-:Y:S01]  /*25c50*/  IMAD.MOV.U32 R3, RZ, RZ, R11 ;  /* 0x000000ffff037224 */ /* 0x000fe200078e000b */
[----:B----4-:R0:W-:Y:S04]  /*25c60*/  STL.64 [R1+0x1638], R8 ;  /* 0x0016380801007387 */ /* 0x0101e80000100a00 */
[----:B------:R-:W-:Y:S11]  /*25c70*/  STL [R1+0x1594], R3 ;  /* 0x0015940301007387 */ /* 0x000ff60000100800 */
[----:B------:R-:W-:Y:S04]  /*25c80*/  @!UPT UIADD3 URZ, URZ, URZ, URZ ;  /* 0x0000003f3f3ff290 */ /* 0x000fe8000fffe03f */
[----:B------:R-:W-:Y:S02]  /*25c90*/  STL.64 [R1+0x280], R12 ;  /* 0x0002800c01007387 */ /* 0x000fe40000100a00 */
[----:B------:R-:W-:Y:S01]  /*25ca0*/  STL [R1+0x288], R14 ;  /* 0x0002880e01007387 */ /* 0x000fe20000100800 */
[----:B------:R-:W3:Y:S01]  /*25cb0*/  LDL.LU.64 R20, [R1+0x260] ;  /* 0x0002600001147983 */ /* 0x000ee20000300a00 */
[----:B------:R-:W3:Y:S03]  /*25cc0*/  LDL.LU.64 R22, [R1+0x268] ;  /* 0x0002680001167983 */ /* 0x000ee60000300a00 */
[----:B0-----:R-:W4:Y:S01]  /*25cd0*/  LDL.LU.64 R8, [R1+0x250] ;  /* 0x0002500001087983 */ /* 0x001f220000300a00 */
[----:B------:R-:W3:Y:S02]  /*25ce0*/  LDL.LU.64 R10, [R1+0x258] ;  /* 0x00025800010a7983 */ /* 0x000ee40000300a00 */
[----:B------:R-:W-:-:S07]  /*25cf0*/  IMAD.MOV.U32 R5, RZ, RZ, R0 ;  /* 0x000000ffff057224 */ /* 0x000fce00078e0000 */
[C---:B--2---:R-:W-:Y:S01]  /*25d00*/  HMMA.16816.F32 R24, R16.reuse, R4, R24 ;  /* 0x000000041018723c */ /* 0x044fe20000001818 */
[----:B---3--:R-:W-:Y:S01]  /*25d10*/  STL.64 [R1+0x1648], R10 ;  /* 0x0016480a01007387 */ /* 0x008fe20000100a00 */
[----:B----4-:R0:W-:Y:S03]  /*25d20*/  STL.64 [R1+0x1640], R8 ;  /* 0x0016400801007387 */ /* 0x0101e60000100a00 */
[----:B0-----:R-:W2:Y:S01]  /*25d30*/  LDL.LU.64 R8, [R1+0x60] ;  /* 0x0000600001087983 */ /* 0x001ea20000300a00 */
[----:B------:R-:W3:Y:S02]  /*25d40*/  LDL.LU.64 R12, [R1+0x10] ;  /* 0x00001000010c7983 */ /* 0x000ee40000300a00 */
[----:B------:R-:W-:Y:S01]  /*25d50*/  IMAD.MOV.U32 R0, RZ, RZ, R15 ;  /* 0x000000ffff007224 */ /* 0x000fe200078e000f */
[----:B---3--:R0:W-:Y:S04]  /*25d60*/  STL.64 [R1+0x1628], R12 ;  /* 0x0016280c01007387 */ /* 0x0081e80000100a00 */
[----:B0-----:R-:W3:Y:S01]  /*25d70*/  LDL.LU.64 R12, [R1+0x50] ;  /* 0x00005000010c7983 */ /* 0x001ee20000300a00 */
[----:B------:R-:W-:Y:S02]  /*25d80*/  STL [R1+0x1598], R0 ;  /* 0x0015980001007387 */ /* 0x000fe40000100800 */
[----:B------:R-:W4:Y:S02]  /*25d90*/  LDL.LU.64 R4, [R1+0x240] ;  /* 0x0002400001047983 */ /* 0x000f240000300a00 */
[----:B------:R-:W4:Y:S05]  /*25da0*/  LDL.LU.64 R6, [R1+0x248] ;  /* 0x0002480001067983 */ /* 0x000f2a0000300a00 */
[----:B------:R0:W-:Y:S01]  /*25db0*/  STL.64 [R1+0x270], R24 ;  /* 0x0002701801007387 */ /* 0x0001e20000100a00 */
[----:B------:R-:W-:Y:S03]  /*25dc0*/  STL.64 [R1+0x278], R26 ;  /* 0x0002781a01007387 */ /* 0x000fe60000100a00 */
[----:B0-----:R-:W3:Y:S01]  /*25dd0*/  LDL.64 R24, [R1] ;  /* 0x0000000001187983 */ /* 0x001ee20000100a00 */
[----:B--2---:R-:W-:Y:S03]  /*25de0*/  HMMA.16816.F32 R20, R16, R8, R20 ;  /* 0x000000081014723c */ /* 0x004fe60000001814 */
[----:B---3--:R0:W-:Y:S04]  /*25df0*/  STL.64 [R1+0x1620], R24 ;  /* 0x0016201801007387 */ /* 0x0081e80000100a00 */
[----:B0-----:R-:W4:Y:S11]  /*25e00*/  LDL.64 R24, [R1+0x40] ;  /* 0x0000400001187983 */ /* 0x001f360000100a00 */
[----:B------:R-:W-:Y:S05]  /*25e10*/  @!UPT UIADD3 URZ, URZ, URZ, URZ ;  /* 0x0000003f3f3ff290 */ /* 0x000fea000fffe03f */
[----:B------:R0:W-:Y:S02]  /*25e20*/  STL.64 [R1+0x260], R20 ;  /* 0x0002601401007387 */ /* 0x0001e40000100a00 */
[----:B------:R1:W-:Y:S01]  /*25e30*/  STL.64 [R1+0x268], R22 ;  /* 0x0002681601007387 */ /* 0x0003e20000100a00 */
[----:B0-----:R-:W2:Y:S01]  /*25e40*/  LDL.LU.64 R20, [R1+0x1650] ;  /* 0x0016500001147983 */ /* 0x001ea20000300a00 */
[----:B-1----:R-:W-:Y:S02]  /*25e50*/  IMAD.MOV.U32 R22, RZ, RZ, R8 ;  /* 0x000000ffff167224 */ /* 0x002fe400078e0008 */
[----:B------:R-:W-:Y:S02]  /*25e60*/  IMAD.MOV.U32 R23, RZ, RZ, R9 ;  /* 0x000000ffff177224 */ /* 0x000fe400078e0009 */
[----:B------:R-:W3:Y:S01]  /*25e70*/  LDL.LU.64 R10, [R1+0x1648] ;  /* 0x00164800010a7983 */ /* 0x000ee20000300a00 */
[----:B------:R-:W3:Y:S02]  /*25e80*/  LDL.LU.64 R8, [R1+0x1640] ;  /* 0x0016400001087983 */ /* 0x000ee40000300a00 */
[----:B------:R-:W-:Y:S02]  /*25e90*/  STL.64 [R1+0x15f8], R22 ;  /* 0x0015f81601007387 */ /* 0x000fe40000100a00 */
[----:B------:R-:W-:-:S02]  /*25ea0*/  IMAD.MOV.U32 R2, RZ, RZ, R13 ;  /* 0x000000ffff027224 */ /* 0x000fc400078e000d */
[----:B------:R-:W-:Y:S01]  /*25eb0*/  IMAD.MOV.U32 R3, RZ, RZ, R12 ;  /* 0x000000ffff037224 */ /* 0x000fe200078e000c */
[C---:B----4-:R-:W-:Y:S08]  /*25ec0*/  HMMA.16816.F32 R4, R16.reuse, R24, R4 ;  /* 0x000000181004723c */ /* 0x050ff00000001804 */
[----:B---3--:R-:W-:Y:S01]  /*25ed0*/  HMMA.16816.F32 R8, R16, R12, R8 ;  /* 0x0000000c1008723c */ /* 0x008fe20000001808 */
[----:B--2---:R0:W-:Y:S04]  /*25ee0*/  STL.64 [R1+0x15f0], R20 ;  /* 0x0015f01401007387 */ /* 0x0041e80000100a00 */
[----:B0-----:R-:W2:Y:S01]  /*25ef0*/  LDL.LU.64 R20, [R1+0x230] ;  /* 0x0002300001147983 */ /* 0x001ea20000300a00 */
[----:B------:R-:W2:Y:S11]  /*25f00*/  LDL.LU.64 R22, [R1+0x238] ;  /* 0x0002380001167983 */ /* 0x000eb60000300a00 */
[----:B------:R-:W-:Y:S06]  /*25f10*/  @!UPT UIADD3 URZ, URZ, URZ, URZ ;  /* 0x0000003f3f3ff290 */ /* 0x000fec000fffe03f */
[----:B------:R0:W-:Y:S01]  /*25f20*/  STL.64 [R1+0x250], R8 ;  /* 0x0002500801007387 */ /* 0x0001e20000100a00 */
[----:B------:R-:W-:Y:S03]  /*25f30*/  STL.64 [R1+0x258], R10 ;  /* 0x0002580a01007387 */ /* 0x000fe60000100a00 */
[----:B0-----:R-:W3:Y:S01]  /*25f40*/  LDL.LU.64 R8, [R1+0x1638] ;  /* 0x0016380001087983 */ /* 0x001ee20000300a00 */
[----:B------:R-:W3:Y:S02]  /*25f50*/  LDL.LU.64 R12, [R1+0x220] ;  /* 0x00022000010c7983 */ /* 0x000ee40000300a00 */
[----:B------:R-:W3:Y:S02]  /*25f60*/  LDL.LU.64 R14, [R1+0x228] ;  /* 0x00022800010e7983 */ /* 0x000ee40000300a00 */
[----:B------:R-:W-:Y:S01]  /*25f70*/  STL [R1+0x15a0], R2 ;  /* 0x0015a00201007387 */ /* 0x000fe20000100800 */
[----:B------:R-:W-:Y:S01]  /*25f80*/  STL [R1+0x159c], R3 ;  /* 0x00159c0301007387 */ /* 0x000fe20000100800 */
[----:B------:R0:W-:Y:S02]  /*25f90*/  STL.64 [R1+0x240], R4 ;  /* 0x0002400401007387 */ /* 0x0001e40000100a00 */
[----:B------:R1:W-:Y:S01]  /*25fa0*/  STL.64 [R1+0x248], R6 ;  /* 0x0002480601007387 */ /* 0x0003e20000100a00 */
[----:B0-----:R-:W2:Y:S01]  /*25fb0*/  LDL.LU.64 R4, [R1+0x1630] ;  /* 0x0016300001047983 */ /* 0x001ea20000300a00 */
[----:B------:R-:W-:-:S02]  /*25fc0*/  IMAD.MOV.U32 R0, RZ, RZ, R25 ;  /* 0x000000ffff007224 */ /* 0x000fc400078e0019 */
[----:B------:R-:W4:Y:S02]  /*25fd0*/  LDL.LU.64 R24, [R1+0x210] ;  /* 0x0002100001187983 */ /* 0x000f240000300a00 */
[----:B------:R-:W4:Y:S01]  /*25fe0*/  LDL.LU.64 R26, [R1+0x218] ;  /* 0x00021800011a7983 */ /* 0x000f220000300a00 */
[----:B------:R-:W-:Y:S01]  /*25ff0*/  STL [R1+0x15b0], R0 ;  /* 0x0015b00001007387 */ /* 0x000fe20000100800 */
[C---:B---3--:R-:W-:Y:S08]  /*26000*/  HMMA.16816.F32 R12, R16.reuse, R8, R12 ;  /* 0x00000008100c723c */ /* 0x048ff0000000180c */
[----:B--2---:R-:W-:Y:S01]  /*26010*/  HMMA.16816.F32 R20, R16, R4, R20 ;  /* 0x000000041014723c */ /* 0x004fe20000001814 */
[----:B------:R-:W-:-:S02]  /*26020*/  IMAD.MOV.U32 R2, RZ, RZ, R4 ;  /* 0x000000ffff027224 */ /* 0x000fc400078e0004 */
[----:B------:R-:W-:Y:S11]  /*26030*/  IMAD.MOV.U32 R3, RZ, RZ, R5 ;  /* 0x000000ffff037224 */ /* 0x000ff600078e0005 */
[----:B------:R-:W-:Y:S09]  /*26040*/  @!UPT UIADD3 URZ, URZ, URZ, URZ ;  /* 0x0000003f3f3ff290 */ /* 0x000ff2000fffe03f */
[----:B------:R0:W-:Y:S01]  /*26050*/  STL.64 [R1+0x230], R20 ;  /* 0x0002301401007387 */ /* 0x0001e20000100a00 */
[----:B------:R2:W-:Y:S02]  /*26060*/  STL.64 [R1+0x238], R22 ;  /* 0x0002381601007387 */ /* 0x0005e40000100a00 */
[----:B------:R-:W3:Y:S02]  /*26070*/  LDL.LU.64 R4, [R1+0x200] ;  /* 0x0002000001047983 */ /* 0x000ee40000300a00 */
[----:B-1----:R-:W3:Y:S01]  /*26080*/  LDL.LU.64 R6, [R1+0x208] ;  /* 0x0002080001067983 */ /* 0x002ee20000300a00 */
[----:B0-----:R-:W3:Y:S01]  /*26090*/  LDL.LU.64 R20, [R1+0x1f0] ;  /* 0x0001f00001147983 */ /* 0x001ee20000300a00 */
[----:B--2---:R-:W2:Y:S02]  /*260a0*/  LDL.LU.64 R22, [R1+0x1f8] ;  /* 0x0001f80001167983 */ /* 0x004ea40000300a00 */
[----:B------:R-:W-:Y:S02]  /*260b0*/  STL [R1+0x15b8], R3 ;  /* 0x0015b80301007387 */ /* 0x000fe40000100800 */
[----:B------:R-:W-:Y:S01]  /*260c0*/  STL [R1+0x15b4], R2 ;  /* 0x0015b40201007387 */ /* 0x000fe20000100800 */
[----:B------:R0:W-:Y:S01]  /*260d0*/  STL.64 [R1+0x220], R12 ;  /* 0x0002200c01007387 */ /* 0x0001e20000100a00 */
[----:B------:R-:W-:Y:S03]  /*260e0*/  STL.64 [R1+0x228], R14 ;  /* 0x0002280e01007387 */ /* 0x000fe60000100a00 */
[----:B0-----:R-:W4:Y:S01]  /*260f0*/  LDL.LU.64 R12, [R1+0x1628] ;  /* 0x00162800010c7983 */ /* 0x001f220000300a00 */
[----:B------:R-:W-:-:S02]  /*26100*/  IMAD.MOV.U32 R0, RZ, RZ, R9 ;  /* 0x000000ffff007224 */ /* 0x000fc400078e0009 */
[----:B------:R-:W2:Y:S02]  /*26110*/  LDL.LU.64 R8, [R1+0x1e0] ;  /* 0x0001e00001087983 */ /* 0x000ea40000300a00 */
[----:B------:R-:W2:Y:S01]  /*26120*/  LDL.LU.64 R10, [R1+0x1e8] ;  /* 0x0001e800010a7983 */ /* 0x000ea20000300a00 */
[----:B------:R-:W-:Y:S01]  /*26130*/  STL [R1+0x15c8], R0 ;  /* 0x0015c80001007387 */ /* 0x000fe20000100800 */
[C---:B----4-:R-:W-:Y:S11]  /*26140*/  HMMA.16816.F32 R24, R16.reuse, R12, R24 ;  /* 0x0000000c1018723c */ /* 0x050ff60000001818 */
[----:B------:R-:W-:Y:S11]  /*26150*/  @!UPT UIADD3 URZ, URZ, URZ, URZ ;  /* 0x0000003f3f3ff290 */ /* 0x000ff6000fffe03f */
[----:B------:R-:W-:Y:S01]  /*26160*/  @!UPT UIADD3 URZ, URZ, URZ, URZ ;  /* 0x0000003f3f3ff290 */ /* 0x000fe2000fffe03f */
[----:B------:R0:W-:Y:S01]  /*26170*/  STL.64 [R1+0x210], R24 ;  /* 0x0002101801007387 */ /* 0x0001e20000100a00 */
[----:B------:R1:W-:Y:S03]  /*26180*/  STL.64 [R1+0x218], R26 ;  /* 0x0002181a01007387 */ /* 0x0003e60000100a00 */
[----:B0-----:R-:W3:Y:S01]  /*26190*/  LDL.LU.64 R24, [R1+0x1620] ;  /* 0x0016200001187983 */ /* 0x001ee20000300a00 */
[----:B------:R-:W-:Y:S02]  /*261a0*/  IMAD.MOV.U32 R3, RZ, RZ, R12 ;  /* 0x000000ffff037224 */ /* 0x000fe400078e000c */
[----:B------:R-:W-:Y:S02]  /*261b0*/  IMAD.MOV.U32 R2, RZ, RZ, R13 ;  /* 0x000000ffff027224 */ /* 0x000fe400078e000d */
[----:B------:R-:W4:Y:S01]  /*261c0*/  LDL.LU.64 R12, [R1+0x1d0] ;  /* 0x0001d000010c7983 */ /* 0x000f220000300a00 */
[----:B------:R-:W4:Y:S02]  /*261d0*/  LDL.LU.64 R14, [R1+0x1d8] ;  /* 0x0001d800010e7983 */ /* 0x000f240000300a00 */
[----:B-1----:R-:W2:Y:S01]  /*261e0*/  LDL.LU.64 R26, [R1+0x1618] ;  /* 0x00161800011a7983 */ /* 0x002ea20000300a00 */
[----:B---3--:R-:W-:Y:S01]  /*261f0*/  HMMA.16816.F32 R4, R16, R24, R4 ;  /* 0x000000181004723c */ /* 0x008fe20000001804 */
[----:B------:R-:W-:-:S02]  /*26200*/  IMAD.MOV.U32 R0, RZ, RZ, R25 ;  /* 0x000000ffff007224 */ /* 0x000fc400078e0019 */
[----:B------:R-:W2:Y:S11]  /*26210*/  LDL.LU.64 R24, [R1+0x1610] ;  /* 0x0016100001187983 */ /* 0x000eb60000300a00 */
[----:B------:R-:W-:Y:S09]  /*26220*/  @!UPT UIADD3 URZ, URZ, URZ, URZ ;  /* 0x0000003f3f3ff290 */ /* 0x000ff2000fffe03f */
[----:B------:R-:W-:Y:S01]  /*26230*/  STL.64 [R1+0x200], R4 ;  /* 0x0002000401007387 */ /* 0x000fe20000100a00 */
[----:B------:R0:W-:Y:S03]  /*26240*/  STL [R1+0x208], R6 ;  /* 0x0002080601007387 */ /* 0x0001e60000100800 */
[----:B0-----:R-:W3:Y:S01]  /*26250*/  LDL.LU R6, [R1+0x1608] ;  /* 0x0016080001067983 */ /* 0x001ee20000300800 */
[----:B------:R-:W3:Y:S01]  /*26260*/  LDL.LU.64 R4, [R1+0x1600] ;  /* 0x0016000001047983 */ /* 0x000ee20000300a00 */
[C---:B--2---:R-:W-:Y:S08]  /*26270*/  HMMA.16816.F32 R20, R16.reuse, R24, R20 ;  /* 0x000000181014723c */ /* 0x044ff00000001814 */
[C---:B---3--:R-:W-:Y:S11]  /*26280*/  HMMA.16816.F32 R8, R16.reuse, R4, R8 ;  /* 0x000000041008723c */ /* 0x048ff60000001808 */
[----:B------:R-:W-:Y:S05]  /*26290*/  @!UPT UIADD3 URZ, URZ, URZ, URZ ;  /* 0x0000003f3f3ff290 */ /* 0x000fea000fffe03f */
[----:B------:R-:W-:Y:S01]  /*262a0*/  IMAD.MOV.U32 R29, RZ, RZ, R22 ;  /* 0x000000ffff1d7224 */ /* 0x000fe200078e0016 */
[----:B------:R0:W-:Y:S01]  /*262b0*/  STL.64 [R1+0x1f0], R20 ;  /* 0x0001f01401007387 */ /* 0x0001e20000100a00 */
[----:B------:R-:W-:Y:S02]  /*262c0*/  IMAD.MOV.U32 R28, RZ, RZ, R23 ;  /* 0x000000ffff1c7224 */ /* 0x000fe400078e0017 */
[----:B------:R-:W2:Y:S01]  /*262d0*/  LDL.LU.64 R22, [R1+0x15f8] ;  /* 0x0015f80001167983 */ /* 0x000ea20000300a00 */
[----:B0-----:R-:W3:Y:S01]  /*262e0*/  LDL.LU.64 R20, [R1+0x15f0] ;  /* 0x0015f00001147983 */ /* 0x001ee20000300a00 */
[----:B------:R-:W-:Y:S02]  /*262f0*/  STL.64 [R1+0x1500], R26 ;  /* 0x0015001a01007387 */ /* 0x000fe40000100a00 */
[----:B------:R0:W-:Y:S02]  /*26300*/  STL.64 [R1+0x14f8], R24 ;  /* 0x0014f81801007387 */ /* 0x0001e40000100a00 */
[----:B0-----:R-:W3:Y:S01]  /*26310*/  LDL.LU R24, [R1+0xb0] ;  /* 0x0000b00001187983 */ /* 0x001ee20000300800 */
[----:B------:R-:W3:Y:S02]  /*26320*/  LDL.LU R25, [R1+0xb4] ;  /* 0x0000b40001197983 */ /* 0x000ee40000300800 */
[----:B------:R0:W-:Y:S02]  /*26330*/  STL.64 [R1+0x1e0], R8 ;  /* 0x0001e00801007387 */ /* 0x0001e40000100a00 */
[----:B------:R-:W-:Y:S01]  /*26340*/  STL.64 [R1+0x1e8], R10 ;  /* 0x0001e80a01007387 */ /* 0x000fe20000100a00 */
[----:B0-----:R-:W4:Y:S01]  /*26350*/  LDL.LU.64 R8, [R1+0x15e8] ;  /* 0x0015e80001087983 */ /* 0x001f220000300a00 */
[----:B------:R-:W-:Y:S02]  /*26360*/  STL.64 [R1+0x14f0], R6 ;  /* 0x0014f00601007387 */ /* 0x000fe40000100a00 */
[----:B------:R0:W-:Y:S02]  /*26370*/  STL.64 [R1+0x14e8], R4 ;  /* 0x0014e80401007387 */ /* 0x0001e40000100a00 */
[----:B0-----:R-:W2:Y:S01]  /*26380*/  LDL.LU.64 R4, [R1+0x1c0] ;  /* 0x0001c00001047983 */ /* 0x001ea20000300a00 */
[----:B------:R-:W2:Y:S01]  /*26390*/  LDL.LU.64 R6, [R1+0x1c8] ;  /* 0x0001c80001067983 */ /* 0x000ea20000300a00 */
[C---:B----4-:R-:W-:Y:S11]  /*263a0*/  HMMA.16816.F32 R12, R16.reuse, R8, R12 ;  /* 0x00000008100c723c */ /* 0x050ff6000000180c */
[----:B------:R-:W-:Y:S11]  /*263b0*/  @!UPT UIADD3 URZ, URZ, URZ, URZ ;  /* 0x0000003f3f3ff290 */ /* 0x000ff6000fffe03f */
[----:B------:R-:W-:Y:S01]  /*263c0*/  @!UPT UIADD3 URZ, URZ, URZ, URZ ;  /* 0x0000003f3f3ff290 */ /* 0x000fe2000fffe03f */
[----:B------:R-:W-:Y:S01]  /*263d0*/  STL.64 [R1+0x1d0], R12 ;  /* 0x0001d00c01007387 */ /* 0x000fe20000100a00 */
[----:B------:R0:W-:Y:S03]  /*263e0*/  STL.64 [R1+0x1d8], R14 ;  /* 0x0001d80e01007387 */ /* 0x0001e60000100a00 */
[----:B0-----:R-:W4:Y:S01]  /*263f0*/  LDL.LU.64 R14, [R1+0x15e0] ;  /* 0x0015e000010e7983 */ /* 0x001f220000300a00 */
[----:B------:R-:W2:Y:S02]  /*26400*/  LDL.LU.64 R12, [R1+0x15d8] ;  /* 0x0015d800010c7983 */ /* 0x000ea40000300a00 */
[----:B------:R0:W-:Y:S02]  /*26410*/  STL.64 [R1+0x15c0], R8 ;  /* 0x0015c00801007387 */ /* 0x0001e40000100a00 */
[----:B0-----:R-:W3:Y:S01]  /*26420*/  LDL.LU.64 R8, [R1+0x1a0] ;  /* 0x0001a00001087983 */ /* 0x001ee20000300a00 */
[----:B------:R-:W3:Y:S01]  /*26430*/  LDL.LU.64 R10, [R1+0x1a8] ;  /* 0x0001a800010a7983 */ /* 0x000ee20000300a00 */
[----:B--2---:R-:W-:Y:S11]  /*26440*/  HMMA.16816.F32 R4, R16, R12, R4 ;  /* 0x0000000c1004723c */ /* 0x004ff60000001804 */
[----:B------:R-:W-:Y:S11]  /*26450*/  @!UPT UIADD3 URZ, URZ, URZ, URZ ;  /* 0x0000003f3f3ff290 */ /* 0x000ff6000fffe03f */
[----:B------:R-:W-:Y:S01]  /*26460*/  @!UPT UIADD3 URZ, URZ, URZ, URZ ;  /* 0x0000003f3f3ff290 */ /* 0x000fe2000fffe03f */
[----:B------:R0:W-:Y:S01]  /*26470*/  STL.64 [R1+0x1c0], R4 ;  /* 0x0001c00401007387 */ /* 0x0001e20000100a00 */
[----:B------:R-:W-:Y:S02]  /*26480*/  STL.64 [R1+0x1c8], R6 ;  /* 0x0001c80601007387 */ /* 0x000fe40000100a00 */
[----:B0-----:R-:W-:Y:S02]  /*26490*/  IMAD.MOV.U32 R4, RZ, RZ, R22 ;  /* 0x000000ffff047224 */ /* 0x001fe400078e0016 */
[----:B------:R-:W-:Y:S01]  /*264a0*/  IMAD.MOV.U32 R5, RZ, RZ, R23 ;  /* 0x000000ffff057224 */ /* 0x000fe200078e0017 */
[----:B------:R-:W3:Y:S01]  /*264b0*/  LDL.LU R22, [R1+0x15d0] ;  /* 0x0015d00001167983 */ /* 0x000ee20000300800 */
[----:B------:R-:W3:Y:S03]  /*264c0*/  LDL.LU R23, [R1+0x15cc] ;  /* 0x0015cc0001177983 */ /* 0x000ee60000300800 */
[----:B------:R0:W-:Y:S04]  /*264d0*/  STL.64 [R1+0x15a8], R4 ;  /* 0x0015a80401007387 */ /* 0x0001e80000100a00 */
[----:B0-----:R-:W3:Y:S01]  /*264e0*/  LDL.LU.64 R4, [R1+0x1b0] ;  /* 0x0001b00001047983 */ /* 0x001ee20000300a00 */
[----:B------:R-:W3:Y:S02]  /*264f0*/  LDL.LU.64 R6, [R1+0x1b8] ;  /* 0x0001b80001067983 */ /* 0x000ee40000300a00 */
[----:B------:R-:W2:Y:S02]  /*26500*/  LDL.LU R16, [R1+0x70] ;  /* 0x0000700001107983 */ /* 0x000ea40000300800 */
[----:B------:R-:W2:Y:S01]  /*26510*/  LDL.LU R17, [R1+0x74] ;  /* 0x0000740001117983 */ /* 0x000ea20000300800 */
[----:B----4-:R-:W-:Y:S01]  /*26520*/  STL.64 [R1+0x14e0], R14 ;  /* 0x0014e00e01007387 */ /* 0x010fe20000100a00 */
[----:B------:R0:W-:Y:S03]  /*26530*/  STL.64 [R1+0x14d8], R12 ;  /* 0x0014d80c01007387 */ /* 0x0001e60000100a00 */
[----:B0-----:R-:W4:Y:S01]  /*26540*/  LDL.LU R12, [R1+0x90] ;  /* 0x00009000010c7983 */ /* 0x001f220000300800 */
[----:B------:R-:W4:Y:S01]  /*26550*/  LDL.LU R13, [R1+0x94] ;  /* 0x00009400010d7983 */ /* 0x000f220000300800 */
[C---:B---3--:R-:W-:Y:S02]  /*26560*/  HMMA.16816.F32 R4, R20.reuse, R24, R4 ;  /* 0x000000181404723c */ /* 0x048fe40000001804 */
[----:B------:R-:W3:Y:S05]  /*26570*/  LDL.LU R24, [R1] ;  /* 0x0000000001187983 */ /* 0x000eea0000300800 */
[----:B------:R-:W-:Y:S11]  /*26580*/  IMAD.MOV.U32 R25, RZ, RZ, R0 ;  /* 0x000000ffff197224 */ /* 0x000ff600078e0000 */
[----:B------:R-:W-:Y:S05]  /*26590*/  @!UPT UIADD3 URZ, URZ, URZ, URZ ;  /* 0x0000003f3f3ff290 */ /* 0x000fea000fffe03f */
[----:B------:R0:W-:Y:S01]  /*265a0*/  STL.64 [R1+0x1b0], R4 ;  /* 0x0001b00401007387 */ /* 0x0001e20000100a00 */
[----:B------:R1:W-:Y:S02]  /*265b0*/  STL.64 [R1+0x1b8], R6 ;  /* 0x0001b80601007387 */ /* 0x0003e40000100a00 */
[----:B------:R-:W2:Y:S01]  /*265c0*/  LDL.LU R0, [R1+0x15c8] ;  /* 0x0015c80001007983 */ /* 0x000ea20000300800 */
[----:B0-----:R-:W2:Y:S01]  /*265d0*/  LDL.LU.64 R4, [R1+0x390] ;  /* 0x0003900001047983 */ /* 0x001ea20000300a00 */
[----:B-1----:R-:W2:Y:S03]  /*265e0*/  LDL.LU.64 R6, [R1+0x398] ;  /* 0x0003980001067983 */ /* 0x002ea60000300a00 */
[----:B---3--:R0:W-:Y:S04]  /*265f0*/  STL.64 [R1+0x1518], R24 ;  /* 0x0015181801007387 */ /* 0x0081e80000100a00 */
[----:B0-----:R-:W3:Y:S01]  /*26600*/  LDL.LU R24, [R1+0xa0] ;  /* 0x0000a00001187983 */ /* 0x001ee20000300800 */
[----:B------:R-:W3:Y:S02]  /*26610*/  LDL.LU R25, [R1+0xa4] ;  /* 0x0000a40001197983 */ /* 0x000ee40000300800 */
[C---:B---3--:R-:W-:Y:S01]  /*26620*/  HMMA.16816.F32 R24, R20.reuse, R24, R8 ;  /* 0x000000181418723c */ /* 0x048fe20000001808 */
[----:B------:R-:W3:Y:S11]  /*26630*/  LDL.LU.64 R8, [R1+0x15c0] ;  /* 0x0015c00001087983 */ /* 0x000ef60000300a00 */
[----:B------:R-:W-:Y:S11]  /*26640*/  @!UPT UIADD3 URZ, URZ, URZ, URZ ;  /* 0x0000003f3f3ff290 */ /* 0x000ff6000fffe03f */
[----:B------:R0:W-:Y:S01]  /*26650*/  STL.64 [R1+0x1a0], R24 ;  /* 0x0001a01801007387 */ /* 0x0001e20000100a00 */
[----:B------:R-:W-:Y:S02]  /*26660*/  IMAD.MOV.U32 R10, RZ, RZ, R26 ;  /* 0x000000ffff0a7224 */ /* 0x000fe400078e001a */
[----:B------:R-:W-:Y:S02]  /*26670*/  IMAD.MOV.U32 R11, RZ, RZ, R27 ;  /* 0x000000ffff0b7224 */ /* 0x000fe400078e001b */
[----:B0-----:R-:W-:Y:S02]  /*26680*/  IMAD.MOV.U32 R24, RZ, RZ, R3 ;  /* 0x000000ffff187224 */ /* 0x001fe400078e0003 */
[----:B------:R-:W-:Y:S01]  /*26690*/  IMAD.MOV.U32 R25, RZ, RZ, R2 ;  /* 0x000000ffff197224 */ /* 0x000fe200078e0002 */
[----:B------:R-:W2:Y:S01]  /*266a0*/  LDL.LU R3, [R1+0x15b8] ;  /* 0x0015b80001037983 */ /* 0x000ea20000300800 */
[----:B------:R-:W2:Y:S03]  /*266b0*/  LDL.LU R2, [R1+0x15b4] ;  /* 0x0015b40001027983 */ /* 0x000ea60000300800 */
[----:B------:R0:W-:Y:S04]  /*266c0*/  STL.64 [R1+0x1530], R24 ;  /* 0x0015301801007387 */ /* 0x0001e80000100a00 */
[----:B0-----:R-:W4:Y:S01]  /*266d0*/  LDL.LU.64 R24, [R1+0x190] ;  /* 0x0001900001187983 */ /* 0x001f220000300a00 */
[----:B------:R-:W4:Y:S02]  /*266e0*/  LDL.LU.64 R26, [R1+0x198] ;  /* 0x00019800011a7983 */ /* 0x000f240000300a00 */
[----:B------:R-:W-:Y:S02]  /*266f0*/  STL [R1+0x13b4], R11 ;  /* 0x0013b40b01007387 */ /* 0x000fe40000100800 */
[----:B------:R-:W-:Y:S01]  /*26700*/  STL [R1+0x13b0], R10 ;  /* 0x0013b00a01007387 */ /* 0x000fe20000100800 */
[C---:B----4-:R-:W-:Y:S01]  /*26710*/  HMMA.16816.F32 R24, R20.reuse, R12, R24 ;  /* 0x0000000c1418723c */ /* 0x050fe20000001818 */
[----:B------:R-:W4:Y:S01]  /*26720*/  LDL.LU.64 R12, [R1+0x370] ;  /* 0x00037000010c7983 */ /* 0x000f220000300a00 */
[----:B------:R-:W4:Y:S11]  /*26730*/  LDL.LU.64 R14, [R1+0x378] ;  /* 0x00037800010e7983 */ /* 0x000f360000300a00 */
[----:B------:R-:W-:Y:S10]  /*26740*/  @!UPT UIADD3 URZ, URZ, URZ, URZ ;  /* 0x0000003f3f3ff290 */ /* 0x000ff4000fffe03f */
[----:B------:R0:W-:Y:S01]  /*26750*/  STL.64 [R1+0x190], R24 ;  /* 0x0001901801007387 */ /* 0x0001e20000100a00 */
[----:B------:R-:W-:Y:S03]  /*26760*/  STL.64 [R1+0x198], R26 ;  /* 0x0001981a01007387 */ /* 0x000fe60000100a00 */
[----:B0-----:R-:W3:Y:S01]  /*26770*/  LDL.LU R24, [R1+0x20] ;  /* 0x0000200001187983 */ /* 0x001ee20000300800 */
[----:B--2---:R-:W-:Y:S02]  /*26780*/  IMAD.MOV.U32 R25, RZ, RZ, R0 ;  /* 0x000000ffff197224 */ /* 0x004fe400078e0000 */
[----:B------:R-:W2:Y:S03]  /*26790*/  LDL.LU R0, [R1+0x15b0] ;  /* 0x0015b00001007983 */ /* 0x000ea60000300800 */
[----:B---3--:R0:W-:Y:S04]  /*267a0*/  STL.64 [R1+0x1548], R24 ;  /* 0x0015481801007387 */ /* 0x0081e80000100a00 */
[----:B0-----:R-:W3:Y:S01]  /*267b0*/  LDL.LU R24, [R1+0x80] ;  /* 0x0000800001187983 */ /* 0x001ee20000300800 */
[----:B------:R-:W3:Y:S02]  /*267c0*/  LDL.LU R25, [R1+0x84] ;  /* 0x0000840001197983 */ /* 0x000ee40000300800 */
[----:B---3--:R-:W-:Y:S01]  /*267d0*/  HMMA.16816.F32 R24, R20, R24, R4 ;  /* 0x000000181418723c */ /* 0x008fe20000001804 */
[----:B------:R-:W4:Y:S11]  /*267e0*/  LDL.LU.64 R4, [R1+0x15a8] ;  /* 0x0015a80001047983 */ /* 0x000f360000300a00 */
[----:B------:R-:W-:Y:S11]  /*267f0*/  @!UPT UIADD3 URZ, URZ, URZ, URZ ;  /* 0x0000003f3f3ff290 */ /* 0x000ff6000fffe03f */
[----:B------:R0:W-:Y:S02]  /*26800*/  STL.64 [R1+0x180], R24 ;  /* 0x0001801801007387 */ /* 0x0001e40000100a00 */
[----:B0-----:R-:W-:Y:S02]  /*26810*/  IMAD.MOV.U32 R24, RZ, RZ, R2 ;  /* 0x000000ffff187224 */ /* 0x001fe400078e0002 */
[----:B------:R-:W-:Y:S01]  /*26820*/  IMAD.MOV.U32 R25, RZ, RZ, R3 ;  /* 0x000000ffff197224 */ /* 0x000fe200078e0003 */
[----:B------:R-:W3:Y:S01]  /*26830*/  LDL.LU R2, [R1+0x15a0] ;  /* 0x0015a00001027983 */ /* 0x000ee20000300800 */
[----:B------:R-:W3:Y:S03]  /*26840*/  LDL.LU R3, [R1+0x159c] ;  /* 0x00159c0001037983 */ /* 0x000ee60000300800 */
[----:B------:R0:W-:Y:S04]  /*26850*/  STL.64 [R1+0x1560], R24 ;  /* 0x0015601801007387 */ /* 0x0001e80000100a00 */
[----:B0-----:R-:W3:Y:S01]  /*26860*/  LDL.LU R24, [R1+0x40] ;  /* 0x0000400001187983 */ /* 0x001ee20000300800 */
[----:B--2---:R-:W-:-:S02]  /*26870*/  IMAD.MOV.U32 R25, RZ, RZ, R0 ;  /* 0x000000ffff197224 */ /* 0x004fc400078e0000 */
[----:B------:R-:W2:Y:S02]  /*26880*/  LDL.LU R0, [R1+0x1598] ;  /* 0x0015980001007983 */ /* 0x000ea40000300800 */
[----:B------:R-:W-:Y:S02]  /*26890*/  IMAD.MOV.U32 R11, RZ, RZ, R26 ;  /* 0x000000ffff0b7224 */ /* 0x000fe400078e001a */
[----:B------:R-:W-:Y:S01]  /*268a0*/  IMAD.MOV.U32 R10, RZ, RZ, R27 ;  /* 0x000000ffff0a7224 */ /* 0x000fe200078e001b */
[----:B---3--:R0:W-:Y:S04]  /*268b0*/  STL.64 [R1+0x1578], R24 ;  /* 0x0015781801007387 */ /* 0x0081e80000100a00 */
[----:B0-----:R-:W3:Y:S01]  /*268c0*/  LDL.LU.64 R24, [R1+0x380] ;  /* 0x0003800001187983 */ /* 0x001ee20000300a00 */
[----:B------:R-:W3:Y:S01]  /*268d0*/  LDL.LU.64 R26, [R1+0x388] ;  /* 0x00038800011a7983 */ /* 0x000ee20000300a00 */
[C---:B----4-:R-:W-:Y:S01]  /*268e0*/  HMMA.16816.F32 R4, R20.reuse, R4, R12 ;  /* 0x000000041404723c */ /* 0x050fe2000000180c */
[----:B------:R0:W-:Y:S01]  /*268f0*/  STL [R1+0x13bc], R10 ;  /* 0x0013bc0a01007387 */ /* 0x0001e20000100800 */
[----:B------:R1:W-:Y:S11]  /*26900*/  STL [R1+0x13b8], R11 ;  /* 0x0013b80b01007387 */ /* 0x0003f60000100800 */
[----:B------:R-:W-:Y:S11]  /*26910*/  @!UPT UIADD3 URZ, URZ, URZ, URZ ;  /* 0x0000003f3f3ff290 */ /* 0x000ff6000fffe03f */
[----:B0-----:R-:W-:Y:S02]  /*26920*/  IMAD.MOV.U32 R10, RZ, RZ, R6 ;  /* 0x000000ffff0a7224 */ /* 0x001fe400078e0006 */
[----:B-1----:R-:W-:Y:S01]  /*26930*/  IMAD.MOV.U32 R11, RZ, RZ, R7 ;  /* 0x000000ffff0b7224 */ /* 0x002fe200078e0007 */
[----:B---3--:R-:W-:Y:S07]  /*26940*/  HMMA.16816.F32 R16, R20, R16, R24 ;  /* 0x000000101410723c */ /* 0x008fee0000001818 */
[----:B------:R-:W-:-:S02]  /*26950*/  IMAD.MOV.U32 R24, RZ, RZ, R3 ;  /* 0x000000ffff187224 */ /* 0x000fc400078e0003 */
[----:B------:R-:W3:Y:S01]  /*26960*/  LDL.LU R3, [R1+0x1594] ;  /* 0x0015940001037983 */ /* 0x000ee20000300800 */
[----:B------:R-:W-:Y:S11]  /*26970*/  IMAD.MOV.U32 R25, RZ, RZ, R2 ;  /* 0x000000ffff197224 */ /* 0x000ff600078e0002 */
[----:B------:R-:W-:Y:S02]  /*26980*/  @!UPT UIADD3 URZ, URZ, URZ, URZ ;  /* 0x0000003f3f3ff290 */ /* 0x000fe4000fffe03f */
[----:B------:R-:W-:Y:S01]  /*26990*/  STL.64 [R1+0x170], R16 ;  /* 0x0001701001007387 */ /* 0x000fe20000100a00 */
[----:B------:R-:W-:Y:S02]  /*269a0*/  STL.64 [R1+0x178], R18 ;  /* 0x0001781201007387 */ /* 0x000fe40000100a00 */
[----:B------:R-:W4:Y:S02]  /*269b0*/  LDL.LU R2, [R1+0x1590] ;  /* 0x0015900001027983 */ /* 0x000f240000300800 */
[----:B------:R0:W-:Y:S02]  /*269c0*/  STL.64 [R1+0x160], R4 ;  /* 0x0001600401007387 */ /* 0x0001e40000100a00 */
[----:B0-----:R-:W2:Y:S01]  /*269d0*/  LDL.LU.64 R4, [R1+0x300] ;  /* 0x0003000001047983 */ /* 0x001ea20000300a00 */
[----:B------:R-:W2:Y:S03]  /*269e0*/  LDL.LU.64 R6, [R1+0x308] ;  /* 0x0003080001067983 */ /* 0x000ea60000300a00 */
[----:B--2---:R-:W-:Y:S01]  /*269f0*/  STL.64 [R1+0x1510], R6 ;  /* 0x0015100601007387 */ /* 0x004fe20000100a00 */
[----:B------:R0:W-:Y:S03]  /*26a00*/  STL.64 [R1+0x1508], R4 ;  /* 0x0015080401007387 */ /* 0x0001e60000100a00 */
        /* <DEDUP_REMOVED lines=21> */
[----:B------:R-:W2:Y:S02]  /*26b60*/  LDL.LU.64 R6, [R1+0x368] ;  /* 0x0003680001067983 */ /* 0x000ea40000300a00 */
[----:B------:R-:W3:Y:S02]  /*26b70*/  LDL.LU.64 R12, [R1+0x2f0] ;  /* 0x0002f000010c7983 */ /* 0x000ee40000300a00 */
[----:B------:R-:W3:Y:S01]  /*26b80*/  LDL.LU.64 R14, [R1+0x2f8] ;  /* 0x0002f800010e7983 */ /* 0x000ee20000300a00 */
[----:B------:R-:W3:Y:S01]  /*26b90*/  LDL.LU.64 R16, [R1+0x2e0] ;  /* 0x0002e00001107983 */ /* 0x000ee20000300a00 */
[----:B------:R-:W3:Y:S02]  /*26ba0*/  LDL.LU.64 R18, [R1+0x2e8] ;  /* 0x0002e80001127983 */ /* 0x000ee40000300a00 */
[----:B------:R-:W-:Y:S02]  /*26bb0*/  STL [R1+0x13c4], R11 ;  /* 0x0013c40b01007387 */ /* 0x000fe40000100800 */
[----:B------:R-:W-:Y:S01]  /*26bc0*/  STL [R1+0x13c0], R10 ;  /* 0x0013c00a01007387 */ /* 0x000fe20000100800 */
[C---:B--2---:R-:W-:Y:S01]  /*26bd0*/  HMMA.16816.F32 R24, R20.reuse, R24, R4 ;  /* 0x000000181418723c */ /* 0x044fe20000001804 */
[----:B------:R-:W2:Y:S01]  /*26be0*/  LDL.LU.64 R6, [R1+0x1588] ;  /* 0x0015880001067983 */ /* 0x000ea20000300a00 */
[----:B------:R-:W2:Y:S11]  /*26bf0*/  LDL.LU.64 R4, [R1+0x1580] ;  /* 0x0015800001047983 */ /* 0x000eb60000300a00 */
[----:B------:R-:W-:Y:S10]  /*26c00*/  @!UPT UIADD3 URZ, URZ, URZ, URZ ;  /* 0x0000003f3f3ff290 */ /* 0x000ff4000fffe03f */
[----:B------:R0:W-:Y:S01]  /*26c10*/  STL.64 [R1+0x150], R24 ;  /* 0x0001501801007387 */ /* 0x0001e20000100a00 */
[----:B------:R2:W-:Y:S03]  /*26c20*/  STL.64 [R1+0x158], R26 ;  /* 0x0001581a01007387 */ /* 0x0005e60000100a00 */
[----:B0-----:R-:W2:Y:S02]  /*26c30*/  LDL.LU.64 R24, [R1+0x1578] ;  /* 0x0015780001187983 */ /* 0x001ea40000300a00 */
[----:B--2---:R-:W-:Y:S02]  /*26c40*/  HMMA.16816.F32 R24, R20, R24, R4 ;  /* 0x000000181418723c */ /* 0x004fe40000001804 */
[----:B------:R-:W2:Y:S01]  /*26c50*/  LDL.LU.64 R6, [R1+0x1570] ;  /* 0x0015700001067983 */ /* 0x000ea20000300a00 */
[----:B------:R-:W2:Y:S11]  /*26c60*/  LDL.LU.64 R4, [R1+0x1568] ;  /* 0x0015680001047983 */ /* 0x000eb60000300a00 */
[----:B------:R-:W-:Y:S09]  /*26c70*/  @!UPT UIADD3 URZ, URZ, URZ, URZ ;  /* 0x0000003f3f3ff290 */ /* 0x000ff2000fffe03f */
[----:B------:R0:W-:Y:S04]  /*26c80*/  STL.64 [R1+0x140], R24 ;  /* 0x0001401801007387 */ /* 0x0001e80000100a00 */
[----:B0-----:R-:W2:Y:S01]  /*26c90*/  LDL.LU.64 R24, [R1+0x1560] ;  /* 0x0015600001187983 */ /* 0x001ea20000300a00 */
[----:B------:R-:W-:Y:S02]  /*26ca0*/  IMAD.MOV.U32 R11, RZ, RZ, R26 ;  /* 0x000000ffff0b7224 */ /* 0x000fe400078e001a */
[----:B------:R-:W-:-:S05]  /*26cb0*/  IMAD.MOV.U32 R10, RZ, RZ, R27 ;  /* 0x000000ffff0a7224 */ /* 0x000fca00078e001b */
[----:B------:R-:W-:Y:S01]  /*26cc0*/  STL [R1+0x13cc], R10 ;  /* 0x0013cc0a01007387 */ /* 0x000fe20000100800 */
        /* <DEDUP_REMOVED lines=26> */
[----:B------:R-:W-:Y:S01]  /*26e70*/  STL.64 [R1+0x100], R24 ;  /* 0x0001001801007387 */ /* 0x000fe20000100a00 */
[----:B------:R0:W-:Y:S03]  /*26e80*/  STL.64 [R1+0x108], R26 ;  /* 0x0001081a01007387 */ /* 0x0001e60000100a00 */
[----:B0-----:R-:W2:Y:S01]  /*26e90*/  LDL.LU.64 R26, [R1+0x1500] ;  /* 0x00150000011a7983 */ /* 0x001ea20000300a00 */
[----:B------:R-:W2:Y:S02]  /*26ea0*/  LDL.LU.64 R24, [R1+0x14f8] ;  /* 0x0014f80001187983 */ /* 0x000ea40000300a00 */
[C---:B--2---:R-:W-:Y:S11]  /*26eb0*/  HMMA.16816.F32 R4, R20.reuse, R24, R4 ;  /* 0x000000181404723c */ /* 0x044ff60000001804 */
[----:B------:R-:W-:Y:S11]  /*26ec0*/  @!UPT UIADD3 URZ, URZ, URZ, URZ ;  /* 0x0000003f3f3ff290 */ /* 0x000ff6000fffe03f */
[----:B------:R-:W-:Y:S01]  /*26ed0*/  @!UPT UIADD3 URZ, URZ, URZ, URZ ;  /* 0x0000003f3f3ff290 */ /* 0x000fe2000fffe03f */
[----:B------:R-:W-:Y:S01]  /*26ee0*/  STL.64 [R1+0xf0], R4 ;  /* 0x0000f00401007387 */ /* 0x000fe20000100a00 */
[----:B------:R0:W-:Y:S03]  /*26ef0*/  STL.64 [R1+0xf8], R6 ;  /* 0x0000f80601007387 */ /* 0x0001e60000100a00 */
[----:B0-----:R-:W2:Y:S01]  /*26f00*/  LDL.LU.64 R6, [R1+0x14f0] ;  /* 0x0014f00001067983 */ /* 0x001ea20000300a00 */
[----:B------:R-:W2:Y:S02]  /*26f10*/  LDL.LU.64 R4, [R1+0x14e8] ;  /* 0x0014e80001047983 */ /* 0x000ea40000300a00 */
[----:B------:R-:W4:Y:S01]  /*26f20*/  LDL R25, [R1+0x2c8] ;  /* 0x0002c80001197983 */ /* 0x000f220000100800 */
[C---:B---3--:R-:W-:Y:S08]  /*26f30*/  HMMA.16816.F32 R8, R20.reuse, R8, R16 ;  /* 0x000000081408723c */ /* 0x048ff00000001810 */
[----:B--2---:R-:W-:Y:S11]  /*26f40*/  HMMA.16816.F32 R12, R20, R4, R12 ;  /* 0x00000004140c723c */ /* 0x004ff6000000180c */
[----:B------:R-:W-:Y:S11]  /*26f50*/  @!UPT UIADD3 URZ, URZ, URZ, URZ ;  /* 0x0000003f3f3ff290 */ /* 0x000ff6000fffe03f */
[----:B------:R-:W-:Y:S01]  /*26f60*/  @!UPT UIADD3 URZ, URZ, URZ, URZ ;  /* 0x0000003f3f3ff290 */ /* 0x000fe2000fffe03f */
[----:B------:R-:W-:Y:S01]  /*26f70*/  STL.64 [R1+0xe0], R12 ;  /* 0x0000e00c01007387 */ /* 0x000fe20000100a00 */
[----:B------:R0:W-:Y:S03]  /*26f80*/  STL.64 [R1+0xe8], R14 ;  /* 0x0000e80e01007387 */ /* 0x0001e60000100a00 */
[----:B0-----:R-:W2:Y:S01]  /*26f90*/  LDL.LU.64 R14, [R1+0x14e0] ;  /* 0x0014e000010e7983 */ /* 0x001ea20000300a00 */
[----:B------:R-:W3:Y:S02]  /*26fa0*/  LDL.LU.64 R12, [R1+0x14d8] ;  /* 0x0014d800010c7983 */ /* 0x000ee40000300a00 */
[----:B------:R0:W-:Y:S02]  /*26fb0*/  STL [R1+0xdc], R11 ;  /* 0x0000dc0b01007387 */ /* 0x0001e40000100800 */
[----:B------:R-:W3:Y:S01]  /*26fc0*/  LDL.LU.64 R16, [R1+0x2d0] ;  /* 0x0002d00001107983 */ /* 0x000ee20000300a00 */
[----:B------:R-:W3:Y:S01]  /*26fd0*/  LDL.LU.64 R18, [R1+0x2d8] ;  /* 0x0002d80001127983 */ /* 0x000ee20000300a00 */
[----:B------:R-:W-:-:S02]  /*26fe0*/  IMAD.MOV.U32 R4, RZ, RZ, R8 ;  /* 0x000000ffff047224 */ /* 0x000fc400078e0008 */
[----:B------:R-:W-:Y:S02]  /*26ff0*/  IMAD.MOV.U32 R5, RZ, RZ, R9 ;  /* 0x000000ffff057224 */ /* 0x000fe400078e0009 */
[----:B------:R-:W4:Y:S02]  /*27000*/  LDL.LU R8, [R1+0x2b0] ;  /* 0x0002b00001087983 */ /* 0x000f240000300800 */
[----:B------:R-:W-:Y:S01]  /*27010*/  IMAD.MOV.U32 R24, RZ, RZ, R10 ;  /* 0x000000ffff187224 */ /* 0x000fe200078e000a */
[----:B------:R-:W4:Y:S01]  /*27020*/  LDL.LU R9, [R1+0x2b4] ;  /* 0x0002b40001097983 */ /* 0x000f220000300800 */
[----:B------:R-:W4:Y:S02]  /*27030*/  LDL.LU R10, [R1+0x2b8] ;  /* 0x0002b800010a7983 */ /* 0x000f240000300800 */
[----:B0-----:R-:W4:Y:S02]  /*27040*/  LDL.LU R11, [R1+0x2bc] ;  /* 0x0002bc00010b7983 */ /* 0x001f240000300800 */
[----:B------:R-:W-:Y:S01]  /*27050*/  STL [R1+0x13f8], R4 ;  /* 0x0013f80401007387 */ /* 0x000fe20000100800 */
[----:B------:R0:W-:Y:S01]  /*27060*/  STL [R1+0x1424], R6 ;  /* 0x0014240601007387 */ /* 0x0001e20000100800 */
[----:B------:R-:W-:Y:S02]  /*27070*/  STL [R1+0x1420], R5 ;  /* 0x0014200501007387 */ /* 0x000fe40000100800 */
[----:B------:R1:W-:Y:S02]  /*27080*/  STL [R1+0x14a8], R7 ;  /* 0x0014a80701007387 */ /* 0x0003e40000100800 */
[----:B0-----:R-:W-:-:S02]  /*27090*/  IMAD.MOV.U32 R6, RZ, RZ, R26 ;  /* 0x000000ffff067224 */ /* 0x001fc400078e001a */
[----:B-1----:R-:W-:Y:S02]  /*270a0*/  IMAD.MOV.U32 R7, RZ, RZ, R27 ;  /* 0x000000ffff077224 */ /* 0x002fe400078e001b */
[----:B--2---:R-:W-:Y:S02]  /*270b0*/  IMAD.MOV.U32 R4, RZ, RZ, R14 ;  /* 0x000000ffff047224 */ /* 0x004fe400078e000e */
[----:B------:R-:W-:Y:S01]  /*270c0*/  IMAD.MOV.U32 R5, RZ, RZ, R15 ;  /* 0x000000ffff057224 */ /* 0x000fe200078e000f */
[----:B------:R-:W2:Y:S01]  /*270d0*/  LDL.LU R14, [R1+0x14d4] ;  /* 0x0014d400010e7983 */ /* 0x000ea20000300800 */
[----:B------:R-:W2:Y:S02]  /*270e0*/  LDL.LU R15, [R1+0x14d0] ;  /* 0x0014d000010f7983 */ /* 0x000ea40000300800 */
[----:B------:R-:W2:Y:S02]  /*270f0*/  LDL.LU R26, [R1+0x14cc] ;  /* 0x0014cc00011a7983 */ /* 0x000ea40000300800 */
[----:B------:R-:W2:Y:S01]  /*27100*/  LDL.LU R27, [R1+0x14c8] ;  /* 0x0014c800011b7983 */ /* 0x000ea20000300800 */
[----:B---3--:R-:W-:Y:S01]  /*27110*/  HMMA.16816.F32 R16, R20, R12, R16 ;  /* 0x0000000c1410723c */ /* 0x008fe20000001810 */
[----:B------:R0:W-:Y:S01]  /*27120*/  STL.64 [R1+0x14c0], R6 ;  /* 0x0014c00601007387 */ /* 0x0001e20000100a00 */
[----:B------:R-:W-:Y:S03]  /*27130*/  STL.64 [R1+0x14b8], R4 ;  /* 0x0014b80401007387 */ /* 0x000fe60000100a00 */
[----:B----4-:R-:W-:Y:S04]  /*27140*/  LDSM.16.MT88.4 R20, [R2+0x10400] ;  /* 0x010400000214783b */ /* 0x010fe80000004200 */
[----:B0-----:R-:W3:Y:S11]  /*27150*/  LDL.LU.64 R6, [R1+0xb8] ;  /* 0x0000b80001067983 */ /* 0x001ef60000300a00 */
[----:B------:R-:W-:Y:S04]  /*27160*/  @!UPT UIADD3 URZ, URZ, URZ, URZ ;  /* 0x0000003f3f3ff290 */ /* 0x000fe8000fffe03f */
[----:B------:R-:W-:Y:S02]  /*27170*/  IMAD.MOV.U32 R13, RZ, RZ, R18 ;  /* 0x000000ffff0d7224 */ /* 0x000fe400078e0012 */
[----:B------:R-:W-:Y:S01]  /*27180*/  IMAD.MOV.U32 R12, RZ, RZ, R19 ;  /* 0x000000ffff0c7224 */ /* 0x000fe200078e0013 */
[----:B------:R-:W-:Y:S02]  /*27190*/  STL.64 [R1+0xc0], R16 ;  /* 0x0000c01001007387 */ /* 0x000fe40000100a00 */
[----:B------:R-:W3:Y:S02]  /*271a0*/  LDSM.16.MT88.4 R16, [R25+0x10400] ;  /* 0x010400001910783b */ /* 0x000ee40000004200 */
[----:B--2---:R-:W-:Y:S02]  /*271b0*/  STL.64 [R1+0x13a0], R14 ;  /* 0x0013a00e01007387 */ /* 0x004fe40000100a00 */
[----:B------:R-:W-:Y:S02]  /*271c0*/  STL.64 [R1+0x1398], R12 ;  /* 0x0013980c01007387 */ /* 0x000fe40000100a00 */
[----:B------:R0:W-:Y:S02]  /*271d0*/  STL.64 [R1+0x1418], R26 ;  /* 0x0014181a01007387 */ /* 0x0001e40000100a00 */
[----:B------:R-:W-:Y:S01]  /*271e0*/  STL.64 [R1+0x1410], R24 ;  /* 0x0014101801007387 */ /* 0x000fe20000100a00 */
[----:B0-----:R-:W2:Y:S01]  /*271f0*/  LDL.LU.64 R26, [R1+0x88] ;  /* 0x00008800011a7983 */ /* 0x001ea20000300a00 */
[----:B---3--:R-:W-:Y:S07]  /*27200*/  HMMA.16816.F32 R12, R16, R6, R8 ;  /* 0x00000006100c723c */ /* 0x008fee0000001808 */
[----:B------:R-:W-:-:S02]  /*27210*/  IMAD.MOV.U32 R9, RZ, RZ, R6 ;  /* 0x000000ffff097224 */ /* 0x000fc400078e0006 */
[----:B------:R-:W-:Y:S01]  /*27220*/  IMAD.MOV.U32 R8, RZ, RZ, R7 ;  /* 0x000000ffff087224 */ /* 0x000fe200078e0007 */
[----:B--2---:R0:W-:Y:S04]  /*27230*/  STL.64 [R1+0x14b0], R26 ;  /* 0x0014b01a01007387 */ /* 0x0041e80000100a00 */
[----:B0-----:R-:W2:Y:S01]  /*27240*/  LDL.LU.64 R26, [R1+0xa8] ;  /* 0x0000a800011a7983 */ /* 0x001ea20000300a00 */
[----:B------:R-:W-:Y:S02]  /*27250*/  STL.64 [R1+0x1390], R22 ;  /* 0x0013901601007387 */ /* 0x000fe40000100a00 */
[----:B------:R0:W-:Y:S02]  /*27260*/  STL.64 [R1+0x1388], R20 ;  /* 0x0013881401007387 */ /* 0x0001e40000100a00 */
[----:B0-----:R-:W3:Y:S01]  /*27270*/  LDL.LU R20, [R1+0x280] ;  /* 0x0002800001147983 */ /* 0x001ee20000300800 */
[----:B------:R-:W3:Y:S02]  /*27280*/  LDL.LU R21, [R1+0x284] ;  /* 0x0002840001157983 */ /* 0x000ee40000300800 */
[----:B------:R-:W3:Y:S02]  /*27290*/  LDL.LU R22, [R1+0x288] ;  /* 0x0002880001167983 */ /* 0x000ee40000300800 */
[----:B------:R-:W-:Y:S01]  /*272a0*/  STL [R1+0x1240], R2 ;  /* 0x0012400201007387 */ /* 0x000fe20000100800 */
[----:B------:R-:W2:Y:S01]  /*272b0*/  LDL.LU.64 R6, [R1+0x14c0] ;  /* 0x0014c00001067983 */ /* 0x000ea20000300a00 */
[----:B------:R-:W2:Y:S02]  /*272c0*/  LDL.LU.64 R4, [R1+0x14b8] ;  /* 0x0014b80001047983 */ /* 0x000ea40000300a00 */
[----:B------:R-:W-:-:S02]  /*272d0*/  IMAD.MOV.U32 R23, RZ, RZ, R0 ;  /* 0x000000ffff177224 */ /* 0x000fc400078e0000 */
[----:B------:R-:W-:Y:S01]  /*272e0*/  IMAD.MOV.U32 R0, RZ, RZ, R15 ;  /* 0x000000ffff007224 */ /* 0x000fe200078e000f */
[----:B------:R0:W-:Y:S01]  /*272f0*/  STL.64 [R1+0x2b0], R12 ;  /* 0x0002b00c01007387 */ /* 0x0001e20000100a00 */
[----:B------:R-:W-:Y:S03]  /*27300*/  STL [R1+0x2b8], R14 ;  /* 0x0002b80e01007387 */ /* 0x000fe60000100800 */
[----:B------:R-:W-:Y:S01]  /*27310*/  STL [R1+0x13d8], R0 ;  /* 0x0013d80001007387 */ /* 0x000fe20000100800 */
[----:B------:R-:W-:Y:S02]  /*27320*/  STL [R1+0x13d4], R8 ;  /* 0x0013d40801007387 */ /* 0x000fe40000100800 */
[----:B------:R-:W-:Y:S02]  /*27330*/  STL [R1+0x13d0], R9 ;  /* 0x0013d00901007387 */ /* 0x000fe40000100800 */
[----:B------:R-:W4:Y:S01]  /*27340*/  LDL.LU.64 R10, [R1+0x98] ;  /* 0x00009800010a7983 */ /* 0x000f220000300a00 */
[----:B--2---:R-:W-:Y:S01]  /*27350*/  HMMA.16816.F32 R4, R16, R26, R4 ;  /* 0x0000001a1004723c */ /* 0x004fe20000001804 */
[----:B0-----:R-:W-:-:S02]  /*27360*/  IMAD.MOV.U32 R13, RZ, RZ, R26 ;  /* 0x000000ffff0d7224 */ /* 0x001fc400078e001a */
[----:B------:R-:W-:Y:S02]  /*27370*/  IMAD.MOV.U32 R12, RZ, RZ, R27 ;  /* 0x000000ffff0c7224 */ /* 0x000fe400078e001b */
[----:B------:R-:W3:Y:S11]  /*27380*/  LDL.LU.64 R26, [R1+0x14b0] ;  /* 0x0014b000011a7983 */ /* 0x000ef60000300a00 */
[----:B------:R-:W-:Y:S08]  /*27390*/  @!UPT UIADD3 URZ, URZ, URZ, URZ ;  /* 0x0000003f3f3ff290 */ /* 0x000ff0000fffe03f */
[----:B------:R-:W-:Y:S01]  /*273a0*/  IMAD.MOV.U32 R2, RZ, RZ, R7 ;  /* 0x000000ffff027224 */ /* 0x000fe200078e0007 */
[----:B------:R-:W-:Y:S01]  /*273b0*/  STL.64 [R1+0x2a0], R4 ;  /* 0x0002a00401007387 */ /* 0x000fe20000100a00 */
[----:B------:R-:W-:Y:S02]  /*273c0*/  STL [R1+0x2a8], R6 ;  /* 0x0002a80601007387 */ /* 0x000fe40000100800 */
[----:B------:R-:W2:Y:S01]  /*273d0*/  LDL.LU R7, [R1+0x14a8] ;  /* 0x0014a80001077983 */ /* 0x000ea20000300800 */
[----:B------:R-:W-:Y:S01]  /*273e0*/  STL [R1+0x13e4], R2 ;  /* 0x0013e40201007387 */ /* 0x000fe20000100800 */
[----:B------:R0:W-:Y:S02]  /*273f0*/  STL [R1+0x13e0], R12 ;  /* 0x0013e00c01007387 */ /* 0x0001e40000100800 */
[----:B------:R1:W-:Y:S01]  /*27400*/  STL [R1+0x13dc], R13 ;  /* 0x0013dc0d01007387 */ /* 0x0003e20000100800 */
[----:B0-----:R-:W4:Y:S01]  /*27410*/  LDL.LU R12, [R1+0x290] ;  /* 0x00029000010c7983 */ /* 0x001f220000300800 */
[----:B-1----:R-:W4:Y:S02]  /*27420*/  LDL.LU R13, [R1+0x294] ;  /* 0x00029400010d7983 */ /* 0x002f240000300800 */
[----:B------:R-:W4:Y:S02]  /*27430*/  LDL.LU R14, [R1+0x298] ;  /* 0x00029800010e7983 */ /* 0x000f240000300800 */
[----:B------:R-:W-:-:S07]  /*27440*/  IMAD.MOV.U32 R15, RZ, RZ, R3 ;  /* 0x000000ffff0f7224 */ /* 0x000fce00078e0003 */
[C---:B----4-:R-:W-:Y:S11]  /*27450*/  HMMA.16816.F32 R12, R16.reuse, R10, R12 ;  /* 0x0000000a100c723c */ /* 0x050ff6000000180c */
[----:B------:R-:W-:Y:S11]  /*27460*/  @!UPT UIADD3 URZ, URZ, URZ, URZ ;  /* 0x0000003f3f3ff290 */ /* 0x000ff6000fffe03f */
[----:B------:R-:W-:Y:S01]  /*27470*/  @!UPT UIADD3 URZ, URZ, URZ, URZ ;  /* 0x0000003f3f3ff290 */ /* 0x000fe2000fffe03f */
[----:B------:R-:W-:Y:S01]  /*27480*/  STL.64 [R1+0x290], R12 ;  /* 0x0002900c01007387 */ /* 0x000fe20000100a00 */
[----:B------:R0:W-:Y:S02]  /*27490*/  STL.64 [R1+0x298], R14 ;  /* 0x0002980e01007387 */ /* 0x0001e40000100a00 */
[----:B0-----:R-:W-:Y:S02]  /*274a0*/  IMAD.MOV.U32 R15, RZ, RZ, R10 ;  /* 0x000000ffff0f7224 */ /* 0x001fe400078e000a */
[----:B------:R-:W-:Y:S02]  /*274b0*/  IMAD.MOV.U32 R14, RZ, RZ, R11 ;  /* 0x000000ffff0e7224 */ /* 0x000fe400078e000b */
[----:B---3--:R-:W-:Y:S03]  /*274c0*/  HMMA.16816.F32 R8, R16, R26, R20 ;  /* 0x0000001a1008723c */ /* 0x008fe60000001814 */
[----:B------:R-:W-:Y:S01]  /*274d0*/  STL [R1+0x13ec], R14 ;  /* 0x0013ec0e01007387 */ /* 0x000fe20000100800 */
[----:B------:R-:W-:Y:S11]  /*274e0*/  STL [R1+0x13e8], R15 ;  /* 0x0013e80f01007387 */ /* 0x000ff60000100800 */
[----:B------:R-:W-:Y:S08]  /*274f0*/  @!UPT UIADD3 URZ, URZ, URZ, URZ ;  /* 0x0000003f3f3ff290 */ /* 0x000ff0000fffe03f */
[----:B------:R-:W-:Y:S01]  /*27500*/  STL.64 [R1+0x280], R8 ;  /* 0x0002800801007387 */ /* 0x000fe20000100a00 */
[----:B------:R-:W-:Y:S02]  /*27510*/  STL [R1+0x288], R10 ;  /* 0x0002880a01007387 */ /* 0x000fe40000100800 */
[----:B------:R-:W3:Y:S02]  /*27520*/  LDL.LU R4, [R1+0x200] ;  /* 0x0002000001047983 */ /* 0x000ee40000300800 */
[----:B------:R-:W3:Y:S01]  /*27530*/  LDL.LU R5, [R1+0x204] ;  /* 0x0002040001057983 */ /* 0x000ee20000300800 */
[----:B------:R-:W2:Y:S01]  /*27540*/  LDL.LU R6, [R1+0x208] ;  /* 0x0002080001067983 */ /* 0x000ea20000300800 */
[----:B------:R-:W-:-:S03]  /*27550*/  IMAD.MOV.U32 R3, RZ, RZ, R11 ;  /* 0x000000ffff037224 */ /* 0x000fc600078e000b */
[----:B--2---:R-:W-:Y:S01]  /*27560*/  STL.64 [R1+0x1430], R6 ;  /* 0x0014300601007387 */ /* 0x004fe20000100a00 */
[----:B---3--:R0:W-:Y:S03]  /*27570*/  STL.64 [R1+0x1428], R4 ;  /* 0x0014280401007387 */ /* 0x0081e60000100a00 */
[----:B0-----:R-:W2:Y:S01]  /*27580*/  LDL.LU R4, [R1+0x210] ;  /* 0x0002100001047983 */ /* 0x001ea20000300800 */
[----:B------:R-:W2:Y:S02]  /*27590*/  LDL.LU R5, [R1+0x214] ;  /* 0x0002140001057983 */ /* 0x000ea40000300800 */
[----:B------:R-:W3:Y:S02]  /*275a0*/  LDL.LU R6, [R1+0x218] ;  /* 0x0002180001067983 */ /* 0x000ee40000300800 */
[----:B------:R-:W3:Y:S01]  /*275b0*/  LDL.LU R7, [R1+0x21c] ;  /* 0x00021c0001077983 */ /* 0x000ee20000300800 */
[----:B------:R-:W4:Y:S01]  /*275c0*/  LDL.LU R12, [R1+0x240] ;  /* 0x00024000010c7983 */ /* 0x000f220000300800 */
[----:B------:R-:W4:Y:S02]  /*275d0*/  LDL.LU R13, [R1+0x244] ;  /* 0x00024400010d7983 */ /* 0x000f240000300800 */
[----:B------:R-:W2:Y:S02]  /*275e0*/  LDL.LU R14, [R1+0x248] ;  /* 0x00024800010e7983 */ /* 0x000ea40000300800 */
[----:B------:R-:W2:Y:S01]  /*275f0*/  LDL.LU R15, [R1+0x24c] ;  /* 0x00024c00010f7983 */ /* 0x000ea20000300800 */
[----:B------:R-:W2:Y:S01]  /*27600*/  LDL.LU R8, [R1+0x260] ;  /* 0x0002600001087983 */ /* 0x000ea20000300800 */
[----:B------:R-:W2:Y:S02]  /*27610*/  LDL.LU R9, [R1+0x264] ;  /* 0x0002640001097983 */ /* 0x000ea40000300800 */
[----:B------:R-:W2:Y:S02]  /*27620*/  LDL.LU R10, [R1+0x268] ;  /* 0x00026800010a7983 */ /* 0x000ea40000300800 */
[----:B------:R-:W2:Y:S02]  /*27630*/  LDL.LU R11, [R1+0x26c] ;  /* 0x00026c00010b7983 */ /* 0x000ea40000300800 */
[----:B--2---:R0:W-:Y:S01]  /*27640*/  STL.64 [R1+0x14a0], R10 ;  /* 0x0014a00a01007387 */ /* 0x0041e20000100a00 */
[----:B------:R-:W-:Y:S03]  /*27650*/  STL.64 [R1+0x1498], R8 ;  /* 0x0014980801007387 */ /* 0x000fe60000100a00 */
[----:B0-----:R-:W2:Y:S01]  /*27660*/  LDL.LU.64 R10, [R1+0x78] ;  /* 0x00007800010a7983 */ /* 0x001ea20000300a00 */
[----:B------:R0:W-:Y:S02]  /*27670*/  STL.64 [R1+0x1480], R14 ;  /* 0x0014800e01007387 */ /* 0x0001e40000100a00 */
[----:B----4-:R-:W-:Y:S01]  /*27680*/  STL.64 [R1+0x1478], R12 ;  /* 0x0014780c01007387 */ /* 0x010fe20000100a00 */
[----:B0-----:R-:W4:Y:S04]  /*27690*/  LDL.LU.64 R14, [R1+0x58] ;  /* 0x00005800010e7983 */ /* 0x001f280000300a00 */
[----:B----4-:R0:W-:Y:S04]  /*276a0*/  STL.64 [R1+0x1490], R14 ;  /* 0x0014900e01007387 */ /* 0x0101e80000100a00 */
[----:B0-----:R-:W4:Y:S01]  /*276b0*/  LDL.LU.64 R14, [R1+0x68] ;  /* 0x00006800010e7983 */ /* 0x001f220000300a00 */
[----:B---3--:R0:W-:Y:S02]  /*276c0*/  STL.64 [R1+0x1448], R6 ;  /* 0x0014480601007387 */ /* 0x0081e40000100a00 */
[----:B------:R-:W-:Y:S01]  /*276d0*/  STL.64 [R1+0x1440], R4 ;  /* 0x0014400401007387 */ /* 0x000fe20000100a00 */
[----:B0-----:R-:W3:Y:S04]  /*276e0*/  LDL.LU.64 R6, [R1+0x28] ;  /* 0x0000280001067983 */ /* 0x001ee80000300a00 */
[----:B---3--:R0:W-:Y:S04]  /*276f0*/  STL.64 [R1+0x1458], R6 ;  /* 0x0014580601007387 */ /* 0x0081e80000100a00 */
[----:B0-----:R-:W3:Y:S04]  /*27700*/  LDL.LU.64 R6, [R1+0x38] ;  /* 0x0000380001067983 */ /* 0x001ee80000300a00 */
[----:B---3--:R0:W-:Y:S04]  /*27710*/  STL.64 [R1+0x1470], R6 ;  /* 0x0014700601007387 */ /* 0x0081e80000100a00 */
[----:B0-----:R-:W3:Y:S01]  /*27720*/  LDL.LU.64 R6, [R1+0x48] ;  /* 0x0000480001067983 */ /* 0x001ee20000300a00 */
[----:B------:R-:W-:-:S02]  /*27730*/  IMAD.MOV.U32 R21, RZ, RZ, R26 ;  /* 0x000000ffff157224 */ /* 0x000fc400078e001a */
[----:B------:R-:W-:Y:S01]  /*27740*/  IMAD.MOV.U32 R20, RZ, RZ, R27 ;  /* 0x000000ffff147224 */ /* 0x000fe200078e001b */
[----:B---3--:R0:W-:Y:S01]  /*27750*/  STL.64 [R1+0x1488], R6 ;  /* 0x0014880601007387 */ /* 0x0081e20000100a00 */
[----:B------:R-:W3:Y:S02]  /*27760*/  LDL.LU R4, [R1+0x250] ;  /* 0x0002500001047983 */ /* 0x000ee40000300800 */
[----:B------:R-:W3:Y:S01]  /*27770*/  LDL.LU R5, [R1+0x254] ;  /* 0x0002540001057983 */ /* 0x000ee20000300800 */
[----:B0-----:R-:W3:Y:S01]  /*27780*/  LDL.LU R6, [R1+0x258] ;  /* 0x0002580001067983 */ /* 0x001ee20000300800 */
[----:B------:R-:W3:Y:S02]  /*27790*/  LDL.LU R7, [R1+0x25c] ;  /* 0x00025c0001077983 */ /* 0x000ee40000300800 */
[----:B------:R-:W2:Y:S02]  /*277a0*/  LDL.LU.64 R26, [R1+0x8] ;  /* 0x00000800011a7983 */ /* 0x000ea40000300a00 */
[----:B--2---:R0:W-:Y:S04]  /*277b0*/  STL.64 [R1+0x1438], R26 ;  /* 0x0014381a01007387 */ /* 0x0041e80000100a00 */
[----:B0-----:R-:W2:Y:S04]  /*277c0*/  LDL.LU.64 R26, [R1+0x18] ;  /* 0x00001800011a7983 */ /* 0x001ea80000300a00 */
[----:B--2---:R0:W-:Y:S01]  /*277d0*/  STL.64 [R1+0x1450], R26 ;  /* 0x0014501a01007387 */ /* 0x0041e20000100a00 */
[----:B------:R-:W2:Y:S02]  /*277e0*/  LDL.LU R24, [R1+0x220] ;  /* 0x0002200001187983 */ /* 0x000ea40000300800 */
[----:B------:R-:W2:Y:S01]  /*277f0*/  LDL.LU R25, [R1+0x224] ;  /* 0x0002240001197983 */ /* 0x000ea20000300800 */
[----:B0-----:R-:W2:Y:S01]  /*27800*/  LDL.LU R26, [R1+0x228] ;  /* 0x00022800011a7983 */ /* 0x001ea20000300800 */
[----:B------:R-:W2:Y:S03]  /*27810*/  LDL.LU R27, [R1+0x22c] ;  /* 0x00022c00011b7983 */ /* 0x000ea60000300800 */
[----:B--2---:R-:W-:Y:S01]  /*27820*/  STL.64 [R1+0x1468], R26 ;  /* 0x0014681a01007387 */ /* 0x004fe20000100a00 */
[----:B------:R0:W-:Y:S03]  /*27830*/  STL.64 [R1+0x1460], R24 ;  /* 0x0014601801007387 */ /* 0x0001e60000100a00 */
[----:B0-----:R-:W2:Y:S01]  /*27840*/  LDL.LU R24, [R1+0x230] ;  /* 0x0002300001187983 */ /* 0x001ea20000300800 */
[----:B------:R-:W2:Y:S02]  /*27850*/  LDL.LU R25, [R1+0x234] ;  /* 0x0002340001197983 */ /* 0x000ea40000300800 */
[----:B------:R-:W2:Y:S02]  /*27860*/  LDL.LU R26, [R1+0x238] ;  /* 0x00023800011a7983 */ /* 0x000ea40000300800 */
[----:B------:R-:W2:Y:S01]  /*27870*/  LDL.LU R27, [R1+0x23c] ;  /* 0x00023c00011b7983 */ /* 0x000ea20000300800 */
[----:B------:R0:W-:Y:S01]  /*27880*/  STL [R1+0x13f4], R20 ;  /* 0x0013f41401007387 */ /* 0x0001e20000100800 */
[----:B------:R1:W-:Y:S03]  /*27890*/  STL [R1+0x13f0], R21 ;  /* 0x0013f01501007387 */ /* 0x0003e60000100800 */
[----:B0-----:R-:W2:Y:S01]  /*278a0*/  LDL.LU R20, [R1+0x270] ;  /* 0x0002700001147983 */ /* 0x001ea20000300800 */
[----:B-1----:R-:W2:Y:S02]  /*278b0*/  LDL.LU R21, [R1+0x274] ;  /* 0x0002740001157983 */ /* 0x002ea40000300800 */
[----:B------:R-:W2:Y:S02]  /*278c0*/  LDL.LU R22, [R1+0x278] ;  /* 0x0002780001167983 */ /* 0x000ea40000300800 */
[----:B------:R-:W2:Y:S02]  /*278d0*/  LDL.LU R23, [R1+0x27c] ;  /* 0x00027c0001177983 */ /* 0x000ea40000300800 */
[C---:B--2---:R-:W-:Y:S11]  /*278e0*/  HMMA.16816.F32 R20, R16.reuse, R10, R20 ;  /* 0x0000000a1014723c */ /* 0x044ff60000001814 */
[----:B------:R-:W-:Y:S11]  /*278f0*/  @!UPT UIADD3 URZ, URZ, URZ, URZ ;  /* 0x0000003f3f3ff290 */ /* 0x000ff6000fffe03f */
[----:B------:R-:W-:Y:S01]  /*27900*/  @!UPT UIADD3 URZ, URZ, URZ, URZ ;  /* 0x0000003f3f3ff290 */ /* 0x000fe2000fffe03f */
[----:B------:R-:W-:Y:S01]  /*27910*/  STL.64 [R1+0x270], R20 ;  /* 0x0002701401007387 */ /* 0x000fe20000100a00 */
[----:B------:R0:W-:Y:S02]  /*27920*/  STL.64 [R1+0x278], R22 ;  /* 0x0002781601007387 */ /* 0x0001e40000100a00 */
[----:B0-----:R-:W-:Y:S02]  /*27930*/  IMAD.MOV.U32 R23, RZ, RZ, R10 ;  /* 0x000000ffff177224 */ /* 0x001fe400078e000a */
[----:B------:R-:W-:Y:S02]  /*27940*/  IMAD.MOV.U32 R22, RZ, RZ, R11 ;  /* 0x000000ffff167224 */ /* 0x000fe400078e000b */
[----:B------:R-:W4:Y:S01]  /*27950*/  LDL.LU.64 R10, [R1+0x14a0] ;  /* 0x0014a000010a7983 */ /* 0x000f220000300a00 */
[----:B------:R-:W4:Y:S02]  /*27960*/  LDL.LU.64 R8, [R1+0x1498] ;  /* 0x0014980001087983 */ /* 0x000f240000300a00 */
[C---:B----4-:R-:W-:Y:S11]  /*27970*/  HMMA.16816.F32 R8, R16.reuse, R14, R8 ;  /* 0x0000000e1008723c */ /* 0x050ff60000001808 */
[----:B------:R-:W-:Y:S11]  /*27980*/  @!UPT UIADD3 URZ, URZ, URZ, URZ ;  /* 0x0000003f3f3ff290 */ /* 0x000ff6000fffe03f */
[----:B------:R-:W-:Y:S01]  /*27990*/  @!UPT UIADD3 URZ, URZ, URZ, URZ ;  /* 0x0000003f3f3ff290 */ /* 0x000fe2000fffe03f */
[----:B------:R-:W-:Y:S01]  /*279a0*/  STL.64 [R1+0x260], R8 ;  /* 0x0002600801007387 */ /* 0x000fe20000100a00 */
[----:B------:R0:W-:Y:S02]  /*279b0*/  STL.64 [R1+0x268], R10 ;  /* 0x0002680a01007387 */ /* 0x0001e40000100a00 */
[----:B0-----:R-:W-:Y:S02]  /*279c0*/  IMAD.MOV.U32 R10, RZ, RZ, R14 ;  /* 0x000000ffff0a7224 */ /* 0x001fe400078e000e */
[----:B------:R-:W-:Y:S02]  /*279d0*/  IMAD.MOV.U32 R11, RZ, RZ, R15 ;  /* 0x000000ffff0b7224 */ /* 0x000fe400078e000f */
[----:B------:R-:W3:Y:S02]  /*279e0*/  LDL.LU.64 R14, [R1+0x1490] ;  /* 0x00149000010e7983 */ /* 0x000ee40000300a00 */
[----:B---3--:R-:W-:Y:S01]  /*279f0*/  HMMA.16816.F32 R4, R16, R14, R4 ;  /* 0x0000000e1004723c */ /* 0x008fe20000001804 */
[----:B------:R-:W-:-:S02]  /*27a00*/  IMAD.MOV.U32 R8, RZ, RZ, R14 ;  /* 0x000000ffff087224 */ /* 0x000fc400078e000e */
[----:B------:R-:W-:Y:S11]  /*27a10*/  IMAD.MOV.U32 R9, RZ, RZ, R15 ;  /* 0x000000ffff097224 */ /* 0x000ff600078e000f */
[----:B------:R-:W-:Y:S09]  /*27a20*/  @!UPT UIADD3 URZ, URZ, URZ, URZ ;  /* 0x0000003f3f3ff290 */ /* 0x000ff2000fffe03f */
[----:B------:R-:W-:Y:S01]  /*27a30*/  STL.64 [R1+0x250], R4 ;  /* 0x0002500401007387 */ /* 0x000fe20000100a00 */
[----:B------:R0:W-:Y:S03]  /*27a40*/  STL.64 [R1+0x258], R6 ;  /* 0x0002580601007387 */ /* 0x0001e60000100a00 */
[----:B0-----:R-:W2:Y:S01]  /*27a50*/  LDL.LU.64 R6, [R1+0x1488] ;  /* 0x0014880001067983 */ /* 0x001ea20000300a00 */
[----:B------:R-:W2:Y:S02]  /*27a60*/  LDL.LU.64 R14, [R1+0x1480] ;  /* 0x00148000010e7983 */ /* 0x000ea40000300a00 */
[----:B------:R-:W2:Y:S02]  /*27a70*/  LDL.LU.64 R12, [R1+0x1478] ;  /* 0x00147800010c7983 */ /* 0x000ea40000300a00 */
[----:B------:R-:W-:Y:S01]  /*27a80*/  STL.64 [R1+0x1408], R10 ;  /* 0x0014080a01007387 */ /* 0x000fe20000100a00 */
[----:B------:R0:W-:Y:S04]  /*27a90*/  STL.64 [R1+0x1400], R8 ;  /* 0x0014000801007387 */ /* 0x0001e80000100a00 */
[----:B0-----:R-:W3:Y:S01]  /*27aa0*/  LDL.LU R8, [R1+0x1f0] ;  /* 0x0001f00001087983 */ /* 0x001ee20000300800 */
[----:B------:R-:W3:Y:S01]  /*27ab0*/  LDL.LU R9, [R1+0x1f4] ;  /* 0x0001f40001097983 */ /* 0x000ee20000300800 */
[C---:B--2---:R-:W-:Y:S01]  /*27ac0*/  HMMA.16816.F32 R12, R16.reuse, R6, R12 ;  /* 0x00000006100c723c */ /* 0x044fe2000000180c */
[----:B------:R-:W-:Y:S11]  /*27ad0*/  IMAD.MOV.U32 R0, RZ, RZ, R7 ;  /* 0x000000ffff007224 */ /* 0x000ff600078e0007 */
[----:B------:R-:W-:Y:S11]  /*27ae0*/  @!UPT UIADD3 URZ, URZ, URZ, URZ ;  /* 0x0000003f3f3ff290 */ /* 0x000ff6000fffe03f */
[----:B------:R0:W-:Y:S01]  /*27af0*/  STL.64 [R1+0x240], R12 ;  /* 0x0002400c01007387 */ /* 0x0001e20000100a00 */
[----:B------:R-:W-:Y:S02]  /*27b00*/  STL.64 [R1+0x248], R14 ;  /* 0x0002480e01007387 */ /* 0x000fe40000100a00 */
[----:B0-----:R-:W-:Y:S02]  /*27b10*/  IMAD.MOV.U32 R13, RZ, RZ, R6 ;  /* 0x000000ffff0d7224 */ /* 0x001fe400078e0006 */
[----:B------:R-:W2:Y:S02]  /*27b20*/  LDL.LU.64 R6, [R1+0x1470] ;  /* 0x0014700001067983 */ /* 0x000ea40000300a00 */
[C---:B--2---:R-:W-:Y:S01]  /*27b30*/  HMMA.16816.F32 R24, R16.reuse, R6, R24 ;  /* 0x000000061018723c */ /* 0x044fe20000001818 */
[----:B------:R-:W-:Y:S02]  /*27b40*/  IMAD.MOV.U32 R2, RZ, RZ, R6 ;  /* 0x000000ffff027224 */ /* 0x000fe400078e0006 */
[----:B------:R-:W-:Y:S11]  /*27b50*/  IMAD.MOV.U32 R12, RZ, RZ, R7 ;  /* 0x000000ffff0c7224 */ /* 0x000ff600078e0007 */
[----:B------:R-:W-:Y:S09]  /*27b60*/  @!UPT UIADD3 URZ, URZ, URZ, URZ ;  /* 0x0000003f3f3ff290 */ /* 0x000ff2000fffe03f */
[----:B------:R-:W-:Y:S01]  /*27b70*/  STL.64 [R1+0x230], R24 ;  /* 0x0002301801007387 */ /* 0x000fe20000100a00 */
[----:B------:R0:W-:Y:S03]  /*27b80*/  STL.64 [R1+0x238], R26 ;  /* 0x0002381a01007387 */ /* 0x0001e60000100a00 */
[----:B0-----:R-:W2:Y:S01]  /*27b90*/  LDL.LU.64 R26, [R1+0x1468] ;  /* 0x00146800011a7983 */ /* 0x001ea20000300a00 */
[----:B------:R-:W2:Y:S02]  /*27ba0*/  LDL.LU.64 R24, [R1+0x1460] ;  /* 0x0014600001187983 */ /* 0x000ea40000300a00 */
[----:B------:R-:W2:Y:S02]  /*27bb0*/  LDL.LU.64 R6, [R1+0x1458] ;  /* 0x0014580001067983 */ /* 0x000ea40000300a00 */
[----:B--2---:R-:W-:Y:S01]  /*27bc0*/  HMMA.16816.F32 R24, R16, R6, R24 ;  /* 0x000000061018723c */ /* 0x004fe20000001818 */
        /* <DEDUP_REMOVED lines=8> */
[----:B------:R-:W-:Y:S02]  /*27c50*/  IMAD.MOV.U32 R10, RZ, RZ, R29 ;  /* 0x000000ffff0a7224 */ /* 0x000fe400078e001d */
[----:B------:R-:W-:Y:S01]  /*27c60*/  IMAD.MOV.U32 R11, RZ, RZ, R28 ;  /* 0x000000ffff0b7224 */ /* 0x000fe200078e001c */
[----:B--2---:R-:W-:Y:S01]  /*27c70*/  HMMA.16816.F32 R4, R16, R26, R4 ;  /* 0x0000001a1004723c */ /* 0x004fe20000001804 */
[----:B------:R-:W-:-:S02]  /*27c80*/  IMAD.MOV.U32 R20, RZ, RZ, R26 ;  /* 0x000000ffff147224 */ /* 0x000fc400078e001a */
[----:B------:R-:W-:Y:S02]  /*27c90*/  IMAD.MOV.U32 R21, RZ, RZ, R27 ;  /* 0x000000ffff157224 */ /* 0x000fe400078e001b */
[----:B------:R-:W2:Y:S11]  /*27ca0*/  LDL.LU.64 R26, [R1+0x1438] ;  /* 0x00143800011a7983 */ /* 0x000eb60000300a00 */
[----:B------:R-:W-:Y:S07]  /*27cb0*/  @!UPT UIADD3 URZ, URZ, URZ, URZ ;  /* 0x0000003f3f3ff290 */ /* 0x000fee000fffe03f */
[----:B------:R0:W-:Y:S01]  /*27cc0*/  STL.64 [R1+0x210], R4 ;  /* 0x0002100401007387 */ /* 0x0001e20000100a00 */
[----:B------:R-:W-:Y:S02]  /*27cd0*/  IMAD.MOV.U32 R29, RZ, RZ, R6 ;  /* 0x000000ffff1d7224 */ /* 0x000fe400078e0006 */
[----:B------:R-:W-:Y:S02]  /*27ce0*/  IMAD.MOV.U32 R28, RZ, RZ, R7 ;  /* 0x000000ffff1c7224 */ /* 0x000fe400078e0007 */
[----:B------:R-:W2:Y:S04]  /*27cf0*/  LDL.LU.64 R6, [R1+0x1430] ;  /* 0x0014300001067983 */ /* 0x000ea80000300a00 */
[----:B0-----:R-:W2:Y:S01]  /*27d00*/  LDL.LU.64 R4, [R1+0x1428] ;  /* 0x0014280001047983 */ /* 0x001ea20000300a00 */
[----:B------:R-:W-:Y:S02]  /*27d10*/  STL [R1+0x1214], R28 ;  /* 0x0012141c01007387 */ /* 0x000fe40000100800 */
[----:B------:R-:W-:Y:S01]  /*27d20*/  STL [R1+0x1210], R29 ;  /* 0x0012101d01007387 */ /* 0x000fe20000100800 */
[C---:B--2---:R-:W-:Y:S11]  /*27d30*/  HMMA.16816.F32 R4, R16.reuse, R26, R4 ;  /* 0x0000001a1004723c */ /* 0x044ff60000001804 */
[----:B------:R-:W-:Y:S11]  /*27d40*/  @!UPT UIADD3 URZ, URZ, URZ, URZ ;  /* 0x0000003f3f3ff290 */ /* 0x000ff6000fffe03f */
[----:B------:R-:W-:Y:S01]  /*27d50*/  @!UPT UIADD3 URZ, URZ, URZ, URZ ;  /* 0x0000003f3f3ff290 */ /* 0x000fe2000fffe03f */
[----:B------:R0:W-:Y:S01]  /*27d60*/  STL.64 [R1+0x200], R4 ;  /* 0x0002000401007387 */ /* 0x0001e20000100a00 */
[----:B------:R1:W-:Y:S02]  /*27d70*/  STL.64 [R1+0x208], R6 ;  /* 0x0002080601007387 */ /* 0x0003e40000100a00 */
[----:B0-----:R-:W-:Y:S01]  /*27d80*/  IMAD.MOV.U32 R4, RZ, RZ, R27 ;  /* 0x000000ffff047224 */ /* 0x001fe200078e001b */
[----:B-1----:R-:W2:Y:S01]  /*27d90*/  LDL.LU R6, [R1+0x1424] ;  /* 0x0014240001067983 */ /* 0x002ea20000300800 */
[----:B------:R-:W4:Y:S02]  /*27da0*/  LDL.LU R5, [R1+0x1420] ;  /* 0x0014200001057983 */ /* 0x000f240000300800 */
[----:B------:R-:W-:Y:S02]  /*27db0*/  IMAD.MOV.U32 R7, RZ, RZ, R26 ;  /* 0x000000ffff077224 */ /* 0x000fe400078e001a */
[----:B------:R-:W3:Y:S01]  /*27dc0*/  LDL.LU.64 R26, [R1+0x1418] ;  /* 0x00141800011a7983 */ /* 0x000ee20000300a00 */
[----:B------:R-:W2:Y:S01]  /*27dd0*/  LDL.LU.64 R24, [R1+0x1410] ;  /* 0x0014100001187983 */ /* 0x000ea20000300a00 */
[----:B---3--:R-:W-:Y:S11]  /*27de0*/  HMMA.16816.F32 R8, R16, R26, R8 ;  /* 0x0000001a1008723c */ /* 0x008ff60000001808 */
[----:B------:R-:W-:Y:S11]  /*27df0*/  @!UPT UIADD3 URZ, URZ, URZ, URZ ;  /* 0x0000003f3f3ff290 */ /* 0x000ff6000fffe03f */
[----:B------:R-:W-:Y:S01]  /*27e00*/  @!UPT UIADD3 URZ, URZ, URZ, URZ ;  /* 0x0000003f3f3ff290 */ /* 0x000fe2000fffe03f */
[----:B------:R0:W-:Y:S01]  /*27e10*/  STL.64 [R1+0x1f0], R8 ;  /* 0x0001f00801007387 */ /* 0x0001e20000100a00 */
[----:B------:R-:W-:Y:S02]  /*27e20*/  IMAD.MOV.U32 R28, RZ, RZ, R10 ;  /* 0x000000ffff1c7224 */ /* 0x000fe400078e000a */
[----:B------:R-:W-:Y:S02]  /*27e30*/  IMAD.MOV.U32 R29, RZ, RZ, R11 ;  /* 0x000000ffff1d7224 */ /* 0x000fe400078e000b */
[----:B------:R-:W3:Y:S04]  /*27e40*/  LDL.LU.64 R10, [R1+0x1408] ;  /* 0x00140800010a7983 */ /* 0x000ee80000300a00 */
[----:B0-----:R-:W3:Y:S01]  /*27e50*/  LDL.LU.64 R8, [R1+0x1400] ;  /* 0x0014000001087983 */ /* 0x001ee20000300a00 */
[----:B------:R0:W-:Y:S02]  /*27e60*/  STL.64 [R1+0x1268], R26 ;  /* 0x0012681a01007387 */ /* 0x0001e40000100a00 */
[----:B--2---:R1:W-:Y:S02]  /*27e70*/  STL.64 [R1+0x1260], R24 ;  /* 0x0012601801007387 */ /* 0x0043e40000100a00 */
[----:B0-----:R-:W-:-:S02]  /*27e80*/  IMAD.MOV.U32 R26, RZ, RZ, R7 ;  /* 0x000000ffff1a7224 */ /* 0x001fc400078e0007 */
[----:B------:R-:W-:Y:S01]  /*27e90*/  IMAD.MOV.U32 R27, RZ, RZ, R4 ;  /* 0x000000ffff1b7224 */ /* 0x000fe200078e0004 */
[----:B------:R-:W2:Y:S01]  /*27ea0*/  LDL.LU R7, [R1+0x13fc] ;  /* 0x0013fc0001077983 */ /* 0x000ea20000300800 */
[----:B------:R-:W4:Y:S03]  /*27eb0*/  LDL.LU R4, [R1+0x13f8] ;  /* 0x0013f80001047983 */ /* 0x000f260000300800 */
[----:B------:R0:W-:Y:S01]  /*27ec0*/  STL.64 [R1+0x1280], R26 ;  /* 0x0012801a01007387 */ /* 0x0001e20000100a00 */
[----:B-1----:R-:W2:Y:S02]  /*27ed0*/  LDL.LU R24, [R1+0x1e0] ;  /* 0x0001e00001187983 */ /* 0x002ea40000300800 */
[----:B------:R-:W2:Y:S01]  /*27ee0*/  LDL.LU R25, [R1+0x1e4] ;  /* 0x0001e40001197983 */ /* 0x000ea20000300800 */
[----:B0-----:R-:W2:Y:S01]  /*27ef0*/  LDL.LU R26, [R1+0x1e8] ;  /* 0x0001e800011a7983 */ /* 0x001ea20000300800 */
[----:B------:R-:W2:Y:S02]  /*27f00*/  LDL.LU R27, [R1+0x1ec] ;  /* 0x0001ec00011b7983 */ /* 0x000ea40000300800 */
[----:B--2---:R-:W-:Y:S11]  /*27f10*/  HMMA.16816.F32 R24, R16, R6, R24 ;  /* 0x000000061018723c */ /* 0x004ff60000001818 */
[----:B------:R-:W-:Y:S11]  /*27f20*/  @!UPT UIADD3 URZ, URZ, URZ, URZ ;  /* 0x0000003f3f3ff290 */ /* 0x000ff6000fffe03f */
[----:B------:R-:W-:Y:S01]  /*27f30*/  @!UPT UIADD3 URZ, URZ, URZ, URZ ;  /* 0x0000003f3f3ff290 */ /* 0x000fe2000fffe03f */
[----:B------:R-:W-:Y:S01]  /*27f40*/  STL.64 [R1+0x1e0], R24 ;  /* 0x0001e01801007387 */ /* 0x000fe20000100a00 */
[----:B------:R0:W-:Y:S02]  /*27f50*/  STL.64 [R1+0x1e8], R26 ;  /* 0x0001e81a01007387 */ /* 0x0001e40000100a00 */
[----:B0-----:R-:W-:Y:S02]  /*27f60*/  IMAD.MOV.U32 R26, RZ, RZ, R20 ;  /* 0x000000ffff1a7224 */ /* 0x001fe400078e0014 */
[----:B------:R-:W-:Y:S01]  /*27f70*/  IMAD.MOV.U32 R27, RZ, RZ, R21 ;  /* 0x000000ffff1b7224 */ /* 0x000fe200078e0015 */
[----:B------:R-:W2:Y:S01]  /*27f80*/  LDL.LU R20, [R1+0x13f4] ;  /* 0x0013f40001147983 */ /* 0x000ea20000300800 */
[----:B------:R-:W2:Y:S03]  /*27f90*/  LDL.LU R21, [R1+0x13f0] ;  /* 0x0013f00001157983 */ /* 0x000ea60000300800 */
[----:B------:R-:W-:Y:S01]  /*27fa0*/  STL.64 [R1+0x1298], R26 ;  /* 0x0012981a01007387 */ /* 0x000fe20000100a00 */
[----:B------:R-:W-:Y:S02]  /*27fb0*/  STL.64 [R1+0x1258], R6 ;  /* 0x0012580601007387 */ /* 0x000fe40000100a00 */
[----:B----4-:R0:W-:Y:S02]  /*27fc0*/  STL.64 [R1+0x1250], R4 ;  /* 0x0012500401007387 */ /* 0x0101e40000100a00 */
[----:B0-----:R-:W4:Y:S01]  /*27fd0*/  LDL.LU R4, [R1+0xf0] ;  /* 0x0000f00001047983 */ /* 0x001f220000300800 */
[----:B------:R-:W4:Y:S02]  /*27fe0*/  LDL.LU R5, [R1+0xf4] ;  /* 0x0000f40001057983 */ /* 0x000f240000300800 */
[----:B------:R-:W2:Y:S02]  /*27ff0*/  LDL.LU R6, [R1+0xf8] ;  /* 0x0000f80001067983 */ /* 0x000ea40000300800 */
[----:B------:R-:W2:Y:S02]  /*28000*/  LDL.LU R7, [R1+0xfc] ;  /* 0x0000fc0001077983 */ /* 0x000ea40000300800 */
[----:B------:R-:W-:-:S02]  /*28010*/  IMAD.MOV.U32 R26, RZ, RZ, R14 ;  /* 0x000000ffff1a7224 */ /* 0x000fc400078e000e */
[----:B------:R-:W-:Y:S01]  /*28020*/  IMAD.MOV.U32 R27, RZ, RZ, R15 ;  /* 0x000000ffff1b7224 */ /* 0x000fe200078e000f */
[----:B------:R-:W3:Y:S01]  /*28030*/  LDL.LU R14, [R1+0x13ec] ;  /* 0x0013ec00010e7983 */ /* 0x000ee20000300800 */
[----:B------:R-:W3:Y:S03]  /*28040*/  LDL.LU R15, [R1+0x13e8] ;  /* 0x0013e800010f7983 */ /* 0x000ee60000300800 */
[----:B------:R-:W-:Y:S04]  /*28050*/  STL.64 [R1+0x12b0], R26 ;  /* 0x0012b01a01007387 */ /* 0x000fe80000100a00 */
[----:B--2---:R-:W-:Y:S01]  /*28060*/  STL.64 [R1+0x1278], R6 ;  /* 0x0012780601007387 */ /* 0x004fe20000100a00 */
[----:B----4-:R0:W-:Y:S03]  /*28070*/  STL.64 [R1+0x1270], R4 ;  /* 0x0012700401007387 */ /* 0x0101e60000100a00 */
[----:B0-----:R-:W2:Y:S01]  /*28080*/  LDL.LU R4, [R1+0x100] ;  /* 0x0001000001047983 */ /* 0x001ea20000300800 */
[----:B------:R-:W2:Y:S02]  /*28090*/  LDL.LU R5, [R1+0x104] ;  /* 0x0001040001057983 */ /* 0x000ea40000300800 */
[----:B------:R-:W4:Y:S02]  /*280a0*/  LDL.LU R6, [R1+0x108] ;  /* 0x0001080001067983 */ /* 0x000f240000300800 */
[----:B------:R-:W4:Y:S02]  /*280b0*/  LDL.LU R7, [R1+0x10c] ;  /* 0x00010c0001077983 */ /* 0x000f240000300800 */
[----:B------:R-:W-:-:S02]  /*280c0*/  IMAD.MOV.U32 R26, RZ, RZ, R2 ;  /* 0x000000ffff1a7224 */ /* 0x000fc400078e0002 */
[----:B------:R-:W-:Y:S01]  /*280d0*/  IMAD.MOV.U32 R27, RZ, RZ, R12 ;  /* 0x000000ffff1b7224 */ /* 0x000fe200078e000c */
[----:B------:R-:W3:Y:S01]  /*280e0*/  LDL.LU R2, [R1+0x13e4] ;  /* 0x0013e40001027983 */ /* 0x000ee20000300800 */
[----:B------:R-:W3:Y:S03]  /*280f0*/  LDL.LU R12, [R1+0x13e0] ;  /* 0x0013e000010c7983 */ /* 0x000ee60000300800 */
[----:B------:R-:W-:Y:S04]  /*28100*/  STL.64 [R1+0x12c8], R26 ;  /* 0x0012c81a01007387 */ /* 0x000fe80000100a00 */
[----:B----4-:R-:W-:Y:S01]  /*28110*/  STL.64 [R1+0x1290], R6 ;  /* 0x0012900601007387 */ /* 0x010fe20000100a00 */
[----:B--2---:R0:W-:Y:S03]  /*28120*/  STL.64 [R1+0x1288], R4 ;  /* 0x0012880401007387 */ /* 0x0041e60000100a00 */
[----:B0-----:R-:W2:Y:S01]  /*28130*/  LDL.LU R4, [R1+0x110] ;  /* 0x0001100001047983 */ /* 0x001ea20000300800 */
[----:B------:R-:W2:Y:S02]  /*28140*/  LDL.LU R5, [R1+0x114] ;  /* 0x0001140001057983 */ /* 0x000ea40000300800 */
[----:B------:R-:W4:Y:S02]  /*28150*/  LDL.LU R6, [R1+0x118] ;  /* 0x0001180001067983 */ /* 0x000f240000300800 */
[----:B------:R-:W4:Y:S02]  /*28160*/  LDL.LU R7, [R1+0x11c] ;  /* 0x00011c0001077983 */ /* 0x000f240000300800 */
[----:B------:R-:W-:-:S02]  /*28170*/  IMAD.MOV.U32 R26, RZ, RZ, R13 ;  /* 0x000000ffff1a7224 */ /* 0x000fc400078e000d */
[----:B------:R-:W-:Y:S01]  /*28180*/  IMAD.MOV.U32 R27, RZ, RZ, R0 ;  /* 0x000000ffff1b7224 */ /* 0x000fe200078e0000 */
[----:B------:R-:W2:Y:S01]  /*28190*/  LDL.LU R13, [R1+0x13dc] ;  /* 0x0013dc00010d7983 */ /* 0x000ea20000300800 */
[----:B------:R-:W2:Y:S03]  /*281a0*/  LDL.LU R0, [R1+0x13d8] ;  /* 0x0013d80001007983 */ /* 0x000ea60000300800 */
[----:B------:R3:W-:Y:S02]  /*281b0*/  STL.64 [R1+0x12e0], R26 ;  /* 0x0012e01a01007387 */ /* 0x0007e40000100a00 */
[----:B---3--:R-:W-:Y:S02]  /*281c0*/  IMAD.MOV.U32 R26, RZ, RZ, R8 ;  /* 0x000000ffff1a7224 */ /* 0x008fe400078e0008 */
        /* <DEDUP_REMOVED lines=22> */
[----:B------:R-:W-:-:S05]  /*28330*/  IMAD.MOV.U32 R27, RZ, RZ, R22 ;  /* 0x000000ffff1b7224 */ /* 0x000fca00078e0016 */
[----:B------:R-:W-:Y:S04]  /*28340*/  STL.64 [R1+0x1328], R26 ;  /* 0x0013281a01007387 */ /* 0x000fe80000100a00 */
[----:B----4-:R-:W-:Y:S01]  /*28350*/  STL.64 [R1+0x12d8], R6 ;  /* 0x0012d80601007387 */ /* 0x010fe20000100a00 */
[----:B--2---:R0:W-:Y:S03]  /*28360*/  STL.64 [R1+0x12d0], R4 ;  /* 0x0012d00401007387 */ /* 0x0041e60000100a00 */
[----:B0-----:R-:W2:Y:S01]  /*28370*/  LDL.LU R4, [R1+0x140] ;  /* 0x0001400001047983 */ /* 0x001ea20000300800 */
[----:B------:R-:W2:Y:S02]  /*28380*/  LDL.LU R5, [R1+0x144] ;  /* 0x0001440001057983 */ /* 0x000ea40000300800 */
[----:B------:R-:W-:-:S02]  /*28390*/  IMAD.MOV.U32 R26, RZ, RZ, R21 ;  /* 0x000000ffff1a7224 */ /* 0x000fc400078e0015 */
[----:B------:R-:W-:Y:S02]  /*283a0*/  IMAD.MOV.U32 R27, RZ, RZ, R20 ;  /* 0x000000ffff1b7224 */ /* 0x000fe400078e0014 */
[----:B---3--:R-:W-:Y:S02]  /*283b0*/  IMAD.MOV.U32 R6, RZ, RZ, R11 ;  /* 0x000000ffff067224 */ /* 0x008fe400078e000b */
[----:B------:R-:W-:Y:S01]  /*283c0*/  IMAD.MOV.U32 R7, RZ, RZ, R10 ;  /* 0x000000ffff077224 */ /* 0x000fe200078e000a */
[----:B------:R-:W3:Y:S01]  /*283d0*/  LDL.LU R11, [R1+0x13c4] ;  /* 0x0013c400010b7983 */ /* 0x000ee20000300800 */
[----:B------:R-:W4:Y:S02]  /*283e0*/  LDL.LU R10, [R1+0x13c0] ;  /* 0x0013c000010a7983 */ /* 0x000f240000300800 */
[----:B------:R-:W-:Y:S01]  /*283f0*/  STL.64 [R1+0x1340], R26 ;  /* 0x0013401a01007387 */ /* 0x000fe20000100a00 */
[----:B------:R-:W-:Y:S04]  /*28400*/  STL.64 [R1+0x12f0], R6 ;  /* 0x0012f00601007387 */ /* 0x000fe80000100a00 */
[----:B--2---:R0:W-:Y:S04]  /*28410*/  STL.64 [R1+0x12e8], R4 ;  /* 0x0012e80401007387 */ /* 0x0041e80000100a00 */
[----:B0-----:R-:W2:Y:S01]  /*28420*/  LDL.LU R4, [R1+0x150] ;  /* 0x0001500001047983 */ /* 0x001ea20000300800 */
[----:B------:R-:W2:Y:S02]  /*28430*/  LDL.LU R5, [R1+0x154] ;  /* 0x0001540001057983 */ /* 0x000ea40000300800 */
[----:B------:R-:W2:Y:S02]  /*28440*/  LDL.LU R6, [R1+0x158] ;  /* 0x0001580001067983 */ /* 0x000ea40000300800 */
[----:B------:R-:W2:Y:S02]  /*28450*/  LDL.LU R7, [R1+0x15c] ;  /* 0x00015c0001077983 */ /* 0x000ea40000300800 */
[----:B------:R-:W-:-:S02]  /*28460*/  IMAD.MOV.U32 R26, RZ, RZ, R15 ;  /* 0x000000ffff1a7224 */ /* 0x000fc400078e000f */
[----:B------:R-:W-:-:S05]  /*28470*/  IMAD.MOV.U32 R27, RZ, RZ, R14 ;  /* 0x000000ffff1b7224 */ /* 0x000fca00078e000e */
[----:B------:R-:W-:Y:S04]  /*28480*/  STL.64 [R1+0x1358], R26 ;  /* 0x0013581a01007387 */ /* 0x000fe80000100a00 */
[----:B--2---:R-:W-:Y:S01]  /*28490*/  STL.64 [R1+0x1308], R6 ;  /* 0x0013080601007387 */ /* 0x004fe20000100a00 */
[----:B------:R0:W-:Y:S03]  /*284a0*/  STL.64 [R1+0x1300], R4 ;  /* 0x0013000401007387 */ /* 0x0001e60000100a00 */
[----:B0-----:R-:W2:Y:S01]  /*284b0*/  LDL.LU R4, [R1+0x160] ;  /* 0x0001600001047983 */ /* 0x001ea20000300800 */
[----:B------:R-:W2:Y:S02]  /*284c0*/  LDL.LU R5, [R1+0x164] ;  /* 0x0001640001057983 */ /* 0x000ea40000300800 */
[----:B------:R-:W-:-:S02]  /*284d0*/  IMAD.MOV.U32 R26, RZ, RZ, R13 ;  /* 0x000000ffff1a7224 */ /* 0x000fc400078e000d */
[----:B------:R-:W-:Y:S02]  /*284e0*/  IMAD.MOV.U32 R27, RZ, RZ, R12 ;  /* 0x000000ffff1b7224 */ /* 0x000fe400078e000c */
[----:B----4-:R-:W-:Y:S02]  /*284f0*/  IMAD.MOV.U32 R6, RZ, RZ, R10 ;  /* 0x000000ffff067224 */ /* 0x010fe400078e000a */
[----:B---3--:R-:W-:Y:S01]  /*28500*/  IMAD.MOV.U32 R7, RZ, RZ, R11 ;  /* 0x000000ffff077224 */ /* 0x008fe200078e000b */
[----:B------:R-:W3:Y:S01]  /*28510*/  LDL.LU R10, [R1+0x13bc] ;  /* 0x0013bc00010a7983 */ /* 0x000ee20000300800 */
[----:B------:R-:W4:Y:S02]  /*28520*/  LDL.LU R11, [R1+0x13b8] ;  /* 0x0013b800010b7983 */ /* 0x000f240000300800 */
[----:B------:R-:W-:Y:S02]  /*28530*/  STL.64 [R1+0x1370], R26 ;  /* 0x0013701a01007387 */ /* 0x000fe40000100a00 */
[----:B------:R-:W3:Y:S01]  /*28540*/  LDL.LU R12, [R1+0x1d0] ;  /* 0x0001d000010c7983 */ /* 0x000ee20000300800 */
[----:B------:R-:W3:Y:S01]  /*28550*/  LDL.LU R13, [R1+0x1d4] ;  /* 0x0001d400010d7983 */ /* 0x000ee20000300800 */
[----:B------:R-:W3:Y:S02]  /*28560*/  LDL.LU R14, [R1+0x1d8] ;  /* 0x0001d800010e7983 */ /* 0x000ee40000300800 */
[----:B------:R-:W3:Y:S02]  /*28570*/  LDL.LU R15, [R1+0x1dc] ;  /* 0x0001dc00010f7983 */ /* 0x000ee40000300800 */
[----:B------:R-:W-:Y:S01]  /*28580*/  STL.64 [R1+0x1320], R6 ;  /* 0x0013200601007387 */ /* 0x000fe20000100a00 */
[----:B--2---:R0:W-:Y:S04]  /*28590*/  STL.64 [R1+0x1318], R4 ;  /* 0x0013180401007387 */ /* 0x0041e80000100a00 */
[----:B0-----:R-:W2:Y:S01]  /*285a0*/  LDL.LU R4, [R1+0x170] ;  /* 0x0001700001047983 */ /* 0x001ea20000300800 */
[----:B------:R-:W2:Y:S02]  /*285b0*/  LDL.LU R5, [R1+0x174] ;  /* 0x0001740001057983 */ /* 0x000ea40000300800 */
[----:B------:R-:W2:Y:S02]  /*285c0*/  LDL.LU R6, [R1+0x178] ;  /* 0x0001780001067983 */ /* 0x000ea40000300800 */
[----:B------:R-:W2:Y:S01]  /*285d0*/  LDL.LU R7, [R1+0x17c] ;  /* 0x00017c0001077983 */ /* 0x000ea20000300800 */
[----:B------:R-:W3:Y:S01]  /*285e0*/  LDL.LU R20, [R1+0x1c0] ;  /* 0x0001c00001147983 */ /* 0x000ee20000300800 */
[----:B------:R-:W3:Y:S02]  /*285f0*/  LDL.LU R21, [R1+0x1c4] ;  /* 0x0001c40001157983 */ /* 0x000ee40000300800 */
[----:B------:R-:W3:Y:S02]  /*28600*/  LDL.LU R22, [R1+0x1c8] ;  /* 0x0001c80001167983 */ /* 0x000ee40000300800 */
[----:B------:R-:W3:Y:S01]  /*28610*/  LDL.LU R23, [R1+0x1cc] ;  /* 0x0001cc0001177983 */ /* 0x000ee20000300800 */
[----:B--2---:R-:W-:Y:S01]  /*28620*/  STL.64 [R1+0x1338], R6 ;  /* 0x0013380601007387 */ /* 0x004fe20000100a00 */
[----:B------:R0:W-:Y:S03]  /*28630*/  STL.64 [R1+0x1330], R4 ;  /* 0x0013300401007387 */ /* 0x0001e60000100a00 */
[----:B0-----:R-:W2:Y:S01]  /*28640*/  LDL.LU R4, [R1+0x180] ;  /* 0x0001800001047983 */ /* 0x001ea20000300800 */
[----:B------:R-:W2:Y:S02]  /*28650*/  LDL.LU R5, [R1+0x184] ;  /* 0x0001840001057983 */ /* 0x000ea40000300800 */
[----:B----4-:R-:W-:-:S02]  /*28660*/  IMAD.MOV.U32 R6, RZ, RZ, R11 ;  /* 0x000000ffff067224 */ /* 0x010fc400078e000b */
[----:B---3--:R-:W-:Y:S01]  /*28670*/  IMAD.MOV.U32 R7, RZ, RZ, R10 ;  /* 0x000000ffff077224 */ /* 0x008fe200078e000a */
[----:B------:R-:W3:Y:S01]  /*28680*/  LDL.LU R11, [R1+0x13b4] ;  /* 0x0013b400010b7983 */ /* 0x000ee20000300800 */
[----:B------:R-:W4:Y:S03]  /*28690*/  LDL.LU R10, [R1+0x13b0] ;  /* 0x0013b000010a7983 */ /* 0x000f260000300800 */
[----:B------:R-:W-:Y:S04]  /*286a0*/  STL.64 [R1+0x1350], R6 ;  /* 0x0013500601007387 */ /* 0x000fe80000100a00 */
[----:B--2---:R0:W-:Y:S04]  /*286b0*/  STL.64 [R1+0x1348], R4 ;  /* 0x0013480401007387 */ /* 0x0041e80000100a00 */
[----:B0-----:R-:W2:Y:S01]  /*286c0*/  LDL.LU R4, [R1+0x190] ;  /* 0x0001900001047983 */ /* 0x001ea20000300800 */
[----:B------:R-:W2:Y:S02]  /*286d0*/  LDL.LU R5, [R1+0x194] ;  /* 0x0001940001057983 */ /* 0x000ea40000300800 */
[----:B------:R-:W2:Y:S02]  /*286e0*/  LDL.LU R6, [R1+0x198] ;  /* 0x0001980001067983 */ /* 0x000ea40000300800 */
[----:B------:R-:W2:Y:S02]  /*286f0*/  LDL.LU R7, [R1+0x19c] ;  /* 0x00019c0001077983 */ /* 0x000ea40000300800 */
[----:B--2---:R4:W-:Y:S01]  /*28700*/  STL.64 [R1+0x1368], R6 ;  /* 0x0013680601007387 */ /* 0x0049e20000100a00 */
[----:B------:R0:W-:Y:S02]  /*28710*/  STL.64 [R1+0x1360], R4 ;  /* 0x0013600401007387 */ /* 0x0001e40000100a00 */
[----:B----4-:R-:W-:Y:S01]  /*28720*/  IMAD.MOV.U32 R6, RZ, RZ, R10 ;  /* 0x000000ffff067224 */ /* 0x010fe200078e000a */
[----:B0-----:R-:W2:Y:S01]  /*28730*/  LDL.LU R4, [R1+0x1a0] ;  /* 0x0001a00001047983 */ /* 0x001ea20000300800 */
[----:B------:R-:W2:Y:S02]  /*28740*/  LDL.LU R5, [R1+0x1a4] ;  /* 0x0001a40001057983 */ /* 0x000ea40000300800 */
[----:B------:R-:W4:Y:S02]  /*28750*/  LDL.LU R10, [R1+0x13ac] ;  /* 0x0013ac00010a7983 */ /* 0x000f240000300800 */
[----:B---3--:R-:W-:-:S02]  /*28760*/  IMAD.MOV.U32 R7, RZ, RZ, R11 ;  /* 0x000000ffff077224 */ /* 0x008fc400078e000b */
[----:B------:R-:W4:Y:S03]  /*28770*/  LDL.LU R11, [R1+0x13a8] ;  /* 0x0013a800010b7983 */ /* 0x000f260000300800 */
[----:B------:R-:W-:Y:S01]  /*28780*/  STL.64 [R1+0x1380], R6 ;  /* 0x0013800601007387 */ /* 0x000fe20000100a00 */
[C---:B----4-:R-:W-:Y:S01]  /*28790*/  HMMA.16816.F32 R12, R16.reuse, R10, R12 ;  /* 0x0000000a100c723c */ /* 0x050fe2000000180c */
[----:B--2---:R0:W-:Y:S04]  /*287a0*/  STL.64 [R1+0x1378], R4 ;  /* 0x0013780401007387 */ /* 0x0041e80000100a00 */
[----:B0-----:R-:W2:Y:S01]  /*287b0*/  LDL.LU R4, [R1+0x1b0] ;  /* 0x0001b00001047983 */ /* 0x001ea20000300800 */
[----:B------:R-:W2:Y:S02]  /*287c0*/  LDL.LU R5, [R1+0x1b4] ;  /* 0x0001b40001057983 */ /* 0x000ea40000300800 */
[----:B------:R-:W2:Y:S02]  /*287d0*/  LDL.LU R6, [R1+0x1b8] ;  /* 0x0001b80001067983 */ /* 0x000ea40000300800 */
[----:B------:R-:W2:Y:S11]  /*287e0*/  LDL.LU R7, [R1+0x1bc] ;  /* 0x0001bc0001077983 */ /* 0x000eb60000300800 */
[----:B------:R-:W-:Y:S02]  /*287f0*/  @!UPT UIADD3 URZ, URZ, URZ, URZ ;  /* 0x0000003f3f3ff290 */ /* 0x000fe4000fffe03f */
[----:B------:R-:W-:Y:S01]  /*28800*/  STL.64 [R1+0x1d0], R12 ;  /* 0x0001d00c01007387 */ /* 0x000fe20000100a00 */
[----:B------:R0:W-:Y:S03]  /*28810*/  STL.64 [R1+0x1d8], R14 ;  /* 0x0001d80e01007387 */ /* 0x0001e60000100a00 */
[----:B0-----:R-:W3:Y:S01]  /*28820*/  LDL.LU.64 R14, [R1+0x13a0] ;  /* 0x0013a000010e7983 */ /* 0x001ee20000300a00 */
[----:B------:R-:W4:Y:S02]  /*28830*/  LDL.LU.64 R12, [R1+0x1398] ;  /* 0x00139800010c7983 */ /* 0x000f240000300a00 */
[----:B------:R-:W-:Y:S02]  /*28840*/  IMAD.MOV.U32 R27, RZ, RZ, R8 ;  /* 0x000000ffff1b7224 */ /* 0x000fe400078e0008 */
[----:B------:R0:W-:Y:S02]  /*28850*/  STL.64 [R1+0x1248], R10 ;  /* 0x0012480a01007387 */ /* 0x0001e40000100a00 */
[----:B------:R-:W-:Y:S01]  /*28860*/  IMAD.MOV.U32 R26, RZ, RZ, R9 ;  /* 0x000000ffff1a7224 */ /* 0x000fe200078e0009 */
[----:B------:R-:W2:Y:S01]  /*28870*/  LDL.LU R8, [R1+0xe0] ;  /* 0x0000e00001087983 */ /* 0x000ea20000300800 */
[----:B------:R-:W2:Y:S03]  /*28880*/  LDL.LU R9, [R1+0xe4] ;  /* 0x0000e40001097983 */ /* 0x000ea60000300800 */
[----:B0-----:R-:W2:Y:S01]  /*28890*/  LDL.LU R10, [R1+0xe8] ;  /* 0x0000e800010a7983 */ /* 0x001ea20000300800 */
[----:B------:R-:W2:Y:S01]  /*288a0*/  LDL.LU R11, [R1+0xec] ;  /* 0x0000ec00010b7983 */ /* 0x000ea20000300800 */
[----:B---3--:R-:W-:Y:S02]  /*288b0*/  HMMA.16816.F32 R16, R16, R14, R20 ;  /* 0x0000000e1010723c */ /* 0x008fe40000001814 */
[----:B------:R-:W2:Y:S01]  /*288c0*/  LDL.LU.64 R22, [R1+0x1390] ;  /* 0x0013900001167983 */ /* 0x000ea20000300a00 */
[----:B------:R-:W2:Y:S11]  /*288d0*/  LDL.LU.64 R20, [R1+0x1388] ;  /* 0x0013880001147983 */ /* 0x000eb60000300a00 */
[----:B------:R-:W-:Y:S09]  /*288e0*/  @!UPT UIADD3 URZ, URZ, URZ, URZ ;  /* 0x0000003f3f3ff290 */ /* 0x000ff2000fffe03f */
[----:B------:R0:W-:Y:S01]  /*288f0*/  STL.64 [R1+0x1c0], R16 ;  /* 0x0001c01001007387 */ /* 0x0001e20000100a00 */
[----:B------:R-:W-:Y:S03]  /*28900*/  STL.64 [R1+0x1c8], R18 ;  /* 0x0001c81201007387 */ /* 0x000fe60000100a00 */
[----:B0-----:R-:W3:Y:S01]  /*28910*/  LDL.LU R16, [R1+0xc0] ;  /* 0x0000c00001107983 */ /* 0x001ee20000300800 */
[----:B------:R-:W3:Y:S01]  /*28920*/  LDL.LU R17, [R1+0xc4] ;  /* 0x0000c40001117983 */ /* 0x000ee20000300800 */
[C---:B--2---:R-:W-:Y:S02]  /*28930*/  HMMA.16816.F32 R24, R20.reuse, R26, R4 ;  /* 0x0000001a1418723c */ /* 0x044fe40000001804 */
[----:B------:R-:W2:Y:S01]  /*28940*/  LDL.LU.64 R6, [R1+0x1380] ;  /* 0x0013800001067983 */ /* 0x000ea20000300a00 */
[----:B------:R-:W2:Y:S11]  /*28950*/  LDL.LU.64 R4, [R1+0x1378] ;  /* 0x0013780001047983 */ /* 0x000eb60000300a00 */
[----:B------:R-:W-:Y:S09]  /*28960*/  @!UPT UIADD3 URZ, URZ, URZ, URZ ;  /* 0x0000003f3f3ff290 */ /* 0x000ff2000fffe03f */
[----:B------:R-:W-:Y:S01]  /*28970*/  STL.64 [R1+0x1b0], R24 ;  /* 0x0001b01801007387 */ /* 0x000fe20000100a00 */
        /* <DEDUP_REMOVED lines=79> */
[----:B------:R-:W3:Y:S01]  /*28e70*/  LDL.LU.64 R24, [R1+0x1260] ;  /* 0x0012600001187983 */ /* 0x000ee20000300a00 */
[C---:B--2---:R-:W-:Y:S11]  /*28e80*/  HMMA.16816.F32 R4, R20.reuse, R26, R4 ;  /* 0x0000001a1404723c */ /* 0x044ff60000001804 */
[----:B------:R-:W-:Y:S11]  /*28e90*/  @!UPT UIADD3 URZ, URZ, URZ, URZ ;  /* 0x0000003f3f3ff290 */ /* 0x000ff6000fffe03f */
[----:B------:R-:W-:Y:S01]  /*28ea0*/  @!UPT UIADD3 URZ, URZ, URZ, URZ ;  /* 0x0000003f3f3ff290 */ /* 0x000fe2000fffe03f */
[----:B------:R-:W-:Y:S01]  /*28eb0*/  STL.64 [R1+0xf0], R4 ;  /* 0x0000f00401007387 */ /* 0x000fe20000100a00 */
[----:B------:R0:W-:Y:S03]  /*28ec0*/  STL.64 [R1+0xf8], R6 ;  /* 0x0000f80601007387 */ /* 0x0001e60000100a00 */
[----:B0-----:R-:W2:Y:S01]  /*28ed0*/  LDL.LU.64 R6, [R1+0x1258] ;  /* 0x0012580001067983 */ /* 0x001ea20000300a00 */
[----:B------:R-:W3:Y:S02]  /*28ee0*/  LDL.LU.64 R4, [R1+0x1250] ;  /* 0x0012500001047983 */ /* 0x000ee40000300a00 */
[----:B----4-:R-:W-:Y:S02]  /*28ef0*/  IMAD.MOV.U32 R18, RZ, RZ, R13 ;  /* 0x000000ffff127224 */ /* 0x010fe400078e000d */
[----:B------:R-:W0:Y:S01]  /*28f00*/  S2R R13, SR_TID.X ;  /* 0x00000000000d7919 */ /* 0x000e220000002100 */
[----:B--2---:R-:W-:Y:S11]  /*28f10*/  HMMA.16816.F32 R8, R20, R6, R8 ;  /* 0x000000061408723c */ /* 0x004ff60000001808 */
[----:B------:R-:W-:Y:S11]  /*28f20*/  @!UPT UIADD3 URZ, URZ, URZ, URZ ;  /* 0x0000003f3f3ff290 */ /* 0x000ff6000fffe03f */
[----:B------:R-:W-:Y:S01]  /*28f30*/  @!UPT UIADD3 URZ, URZ, URZ, URZ ;  /* 0x0000003f3f3ff290 */ /* 0x000fe2000fffe03f */
[----:B------:R-:W-:Y:S01]  /*28f40*/  STL.64 [R1+0xe0], R8 ;  /* 0x0000e00801007387 */ /* 0x000fe20000100a00 */
[----:B------:R1:W-:Y:S03]  /*28f50*/  STL.64 [R1+0xe8], R10 ;  /* 0x0000e80a01007387 */ /* 0x0003e60000100a00 */
[----:B-1----:R-:W2:Y:S01]  /*28f60*/  LDL.LU.64 R10, [R1+0x1248] ;  /* 0x00124800010a7983 */ /* 0x002ea20000300a00 */
[----:B------:R-:W2:Y:S03]  /*28f70*/  LDL.LU R7, [R1+0xdc] ;  /* 0x0000dc0001077983 */ /* 0x000ea60000300800 */
[----:B------:R-:W1:Y:S01]  /*28f80*/  S2R R9, SR_TID.X ;  /* 0x0000000000097919 */ /* 0x000e620000002100 */
[----:B0-----:R-:W-:Y:S01]  /*28f90*/  LOP3.LUT R8, R13, 0x7, RZ, 0xc0, !PT ;  /* 0x000000070d087812 */ /* 0x001fe200078ec0ff */
[----:B---3--:R-:W-:-:S02]  /*28fa0*/  IMAD.MOV.U32 R6, RZ, RZ, R24 ;  /* 0x000000ffff067224 */ /* 0x008fc400078e0018 */
[----:B------:R-:W-:Y:S02]  /*28fb0*/  IMAD.SHL.U32 R13, R13, 0x2, RZ ;  /* 0x000000020d0d7824 */ /* 0x000fe400078e00ff */
[----:B------:R-:W-:Y:S02]  /*28fc0*/  IMAD.MOV.U32 R19, RZ, RZ, R12 ;  /* 0x000000ffff137224 */ /* 0x000fe400078e000c */
[----:B------:R-:W-:-:S05]  /*28fd0*/  IMAD.SHL.U32 R8, R8, 0x10, RZ ;  /* 0x0000001008087824 */ /* 0x000fca00078e00ff */
[----:B------:R-:W-:Y:S02]  /*28fe0*/  LOP3.LUT R13, R8, 0x30, R13, 0x78, !PT ;  /* 0x00000030080d7812 */ /* 0x000fe400078e780d */
[C---:B-1----:R-:W-:Y:S02]  /*28ff0*/  LOP3.LUT R24, R9.reuse, 0x60, RZ, 0xc0, !PT ;  /* 0x0000006009187812 */ /* 0x042fe400078ec0ff */
[----:B------:R-:W-:-:S05]  /*29000*/  LOP3.LUT R12, R9, 0x7, RZ, 0xc0, !PT ;  /* 0x00000007090c7812 */ /* 0x000fca00078ec0ff */
[----:B------:R-:W-:-:S04]  /*29010*/  IMAD R12, R12, 0x4, R24 ;  /* 0x000000040c0c7824 */ /* 0x000fc800078e0218 */
[----:B------:R-:W-:-:S05]  /*29020*/  IMAD.U32 R12, R12, 0x20, R13 ;  /* 0x000000200c0c7824 */ /* 0x000fca00078e000d */
[----:B------:R-:W-:Y:S01]  /*29030*/  LOP3.LUT R12, R12, 0x40, RZ, 0x3c, !PT ;  /* 0x000000400c0c7812 */ /* 0x000fe200078e3cff */
[C---:B--2---:R-:W-:Y:S08]  /*29040*/  HMMA.16816.F32 R8, R20.reuse, R10, R4 ;  /* 0x0000000a1408723c */ /* 0x044ff00000001804 */
[----:B------:R-:W-:Y:S01]  /*29050*/  HMMA.16816.F32 R4, R20, R14, R16 ;  /* 0x0000000e1404723c */ /* 0x000fe20000001810 */
[----:B------:R-:W0:Y:S04]  /*29060*/  LDSM.16.M88.4 R20, [R12] ;  /* 0x000000000c14783b */ /* 0x000e280000000200 */
[----:B------:R-:W-:Y:S02]  /*29070*/  LDSM.16.MT88.4 R16, [R25+0x10800] ;  /* 0x010800001910783b */ /* 0x000fe40000004200 */
[----:B------:R-:W-:Y:S08]  /*29080*/  LDSM.16.M88.4 R24, [R12+0xc000] ;  /* 0x00c000000c18783b */ /* 0x000ff00000000200 */
[----:B------:R-:W-:Y:S01]  /*29090*/  STL.64 [R1+0xd0], R8 ;  /* 0x0000d00801007387 */ /* 0x000fe20000100a00 */
[----:B------:R-:W-:Y:S02]  /*290a0*/  STL.64 [R1+0xd8], R10 ;  /* 0x0000d80a01007387 */ /* 0x000fe40000100a00 */
[----:B------:R-:W1:Y:S05]  /*290b0*/  LDSM.16.M88.4 R8, [R12+0x1000] ;  /* 0x001000000c08783b */ /* 0x000e6a0000000200 */
[----:B------:R-:W-:Y:S01]  /*290c0*/  STL.64 [R1+0xc0], R4 ;  /* 0x0000c00401007387 */ /* 0x000fe20000100a00 */
[----:B------:R-:W-:Y:S02]  /*290d0*/  STL.64 [R1+0xc8], R6 ;  /* 0x0000c80601007387 */ /* 0x000fe40000100a00 */
[----:B------:R-:W2:Y:S02]  /*290e0*/  LDSM.16.M88.4 R4, [R12+0x2000] ;  /* 0x002000000c04783b */ /* 0x000ea40000000200 */
[----:B0-----:R-:W-:Y:S02]  /*290f0*/  STL.64 [R1+0xb0], R20 ;  /* 0x0000b01401007387 */ /* 0x001fe40000100a00 */
[----:B------:R-:W-:Y:S02]  /*29100*/  STL.64 [R1+0xb8], R22 ;  /* 0x0000b81601007387 */ /* 0x000fe40000100a00 */
[----:B------:R-:W0:Y:S01]  /*29110*/  LDSM.16.M88.4 R20, [R12+0x3000] ;  /* 0x003000000c14783b */ /* 0x000e220000000200 */
[----:B-1----:R-:W-:Y:S03]  /*29120*/  STL.64 [R1+0xa0], R8 ;  /* 0x0000a00801007387 */ /* 0x002fe60000100a00 */
[----:B------:R-:W-:Y:S02]  /*29130*/  STL.64 [R1+0xa8], R10 ;  /* 0x0000a80a01007387 */ /* 0x000fe40000100a00 */
[----:B------:R-:W1:Y:S04]  /*29140*/  LDSM.16.M88.4 R8, [R12+0x4000] ;  /* 0x004000000c08783b */ /* 0x000e680000000200 */
[----:B--2---:R-:W-:Y:S01]  /*29150*/  STL.64 [R1+0x90], R4 ;  /* 0x0000900401007387 */ /* 0x004fe20000100a00 */
        /* <DEDUP_REMOVED lines=22> */
[----:B-1----:R-:W-:Y:S01]  /*292c0*/  STL.64 [R1+0x10], R8 ;  /* 0x0000100801007387 */ /* 0x002fe20000100a00 */
[----:B------:R-:W-:Y:S02]  /*292d0*/  STL.64 [R1+0x18], R10 ;  /* 0x0000180a01007387 */ /* 0x000fe40000100a00 */
[----:B------:R-:W-:Y:S02]  /*292e0*/  STL [R1+0xf3c], R26 ;  /* 0x000f3c1a01007387 */ /* 0x000fe40000100800 */
[----:B--2---:R-:W-:Y:S01]  /*292f0*/  STL.64 [R1], R4 ;  /* 0x0000000401007387 */ /* 0x004fe20000100a00 */
[----:B------:R-:W-:Y:S02]  /*29300*/  STL.64 [R1+0x8], R6 ;  /* 0x0000080601007387 */ /* 0x000fe40000100a00 */
[----:B------:R-:W0:Y:S02]  /*29310*/  LDSM.16.M88.4 R4, [R12+0xd000] ;  /* 0x00d000000c04783b */ /* 0x000e240000000200 */
[----:B------:R-:W1:Y:S02]  /*29320*/  LDSM.16.M88.4 R8, [R12+0xe000] ;  /* 0x00e000000c08783b */ /* 0x000e640000000200 */
[----:B------:R-:W-:Y:S02]  /*29330*/  STL [R1+0xf38], R27 ;  /* 0x000f381b01007387 */ /* 0x000fe40000100800 */
[----:B------:R-:W-:Y:S02]  /*29340*/  STL.64 [R1+0x1198], R24 ;  /* 0x0011981801007387 */ /* 0x000fe40000100a00 */
[----:B------:R-:W2:Y:S01]  /*29350*/  LDSM.16.M88.4 R12, [R12+0xf000] ;  /* 0x00f000000c0c783b */ /* 0x000ea20000000200 */
[----:B0-----:R-:W-:Y:S03]  /*29360*/  STL [R1+0xef4], R6 ;  /* 0x000ef40601007387 */ /* 0x001fe60000100800 */
[----:B------:R-:W-:Y:S02]  /*29370*/  STL [R1+0xef0], R7 ;  /* 0x000ef00701007387 */ /* 0x000fe40000100800 */
[----:B------:R0:W-:Y:S02]  /*29380*/  STL.64 [R1+0x1238], R4 ;  /* 0x0012380401007387 */ /* 0x0001e40000100a00 */
[----:B0-----:R-:W3:Y:S01]  /*29390*/  LDL.LU.64 R4, [R1+0xb0] ;  /* 0x0000b00001047983 */ /* 0x001ee20000300a00 */
[----:B-1----:R-:W-:Y:S02]  /*293a0*/  STL [R1+0xee8], R10 ;  /* 0x000ee80a01007387 */ /* 0x002fe40000100800 */
[----:B------:R-:W-:Y:S02]  /*293b0*/  STL [R1+0xee4], R11 ;  /* 0x000ee40b01007387 */ /* 0x000fe40000100800 */
[----:B------:R0:W-:Y:S02]  /*293c0*/  STL.64 [R1+0x1218], R8 ;  /* 0x0012180801007387 */ /* 0x0001e40000100a00 */
[----:B0-----:R-:W4:Y:S04]  /*293d0*/  LDL.LU.64 R8, [R1+0x80] ;  /* 0x0000800001087983 */ /* 0x001f280000300a00 */
[----:B----4-:R0:W-:Y:S04]  /*293e0*/  STL.64 [R1+0x1220], R8 ;  /* 0x0012200801007387 */ /* 0x0101e80000100a00 */
[----:B0-----:R-:W4:Y:S01]  /*293f0*/  LDL.LU.64 R8, [R1+0x90] ;  /* 0x0000900001087983 */ /* 0x001f220000300a00 */
[----:B------:R-:W-:-:S03]  /*29400*/  IMAD.MOV.U32 R11, RZ, RZ, R2 ;  /* 0x000000ffff0b7224 */ /* 0x000fc600078e0002 */
[----:B----4-:R0:W-:Y:S04]  /*29410*/  STL.64 [R1+0x1228], R8 ;  /* 0x0012280801007387 */ /* 0x0101e80000100a00 */
[----:B0-----:R-:W4:Y:S01]  /*29420*/  LDL.LU R8, [R1+0x2a0] ;  /* 0x0002a00001087983 */ /* 0x001f220000300800 */
[----:B------:R-:W4:Y:S02]  /*29430*/  LDL.LU R9, [R1+0x2a4] ;  /* 0x0002a40001097983 */ /* 0x000f240000300800 */
[----:B------:R-:W4:Y:S02]  /*29440*/  LDL.LU R10, [R1+0x2a8] ;  /* 0x0002a800010a7983 */ /* 0x000f240000300800 */
[----:B------:R-:W2:Y:S01]  /*29450*/  LDL.LU R2, [R1+0x1240] ;  /* 0x0012400001027983 */ /* 0x000ea20000300800 */
[----:B------:R-:W3:Y:S04]  /*29460*/  LDL.LU.64 R24, [R1+0x70] ;  /* 0x0000700001187983 */ /* 0x000ee80000300a00 */
[----:B--2---:R-:W0:Y:S04]  /*29470*/  LDSM.16.MT88.4 R20, [R2+0x10800] ;  /* 0x010800000214783b */ /* 0x004e280000004200 */
[----:B---3--:R1:W-:Y:S04]  /*29480*/  STL.64 [R1+0x1230], R24 ;  /* 0x0012301801007387 */ /* 0x0083e80000100a00 */
[----:B-1----:R-:W4:Y:S01]  /*29490*/  LDL.LU.64 R24, [R1+0xa0] ;  /* 0x0000a00001187983 */ /* 0x002f220000300a00 */
[----:B------:R1:W-:Y:S02]  /*294a0*/  STL [R1+0x112c], R12 ;  /* 0x00112c0c01007387 */ /* 0x0003e40000100800 */
[----:B------:R2:W-:Y:S02]  /*294b0*/  STL [R1+0x1128], R13 ;  /* 0x0011280d01007387 */ /* 0x0005e40000100800 */
[----:B------:R3:W-:Y:S01]  /*294c0*/  STL [R1+0xedc], R14 ;  /* 0x000edc0e01007387 */ /* 0x0007e20000100800 */
[----:B------:R3:W-:Y:S04]  /*294d0*/  STL [R1+0xed8], R15 ;  /* 0x000ed80f01007387 */ /* 0x0007e80000100800 */
[----:B-1----:R-:W4:Y:S01]  /*294e0*/  LDL.LU R12, [R1+0x2b0] ;  /* 0x0002b000010c7983 */ /* 0x002f220000300800 */
[----:B--2---:R-:W4:Y:S02]  /*294f0*/  LDL.LU R13, [R1+0x2b4] ;  /* 0x0002b400010d7983 */ /* 0x004f240000300800 */
[----:B---3--:R-:W4:Y:S02]  /*29500*/  LDL.LU R14, [R1+0x2b8] ;  /* 0x0002b800010e7983 */ /* 0x008f240000300800 */
[----:B------:R-:W-:Y:S01]  /*29510*/  IMAD.MOV.U32 R15, RZ, RZ, R0 ;  /* 0x000000ffff0f7224 */ /* 0x000fe200078e0000 */
[----:B------:R-:W-:Y:S04]  /*29520*/  STL [R1+0x1130], R2 ;  /* 0x0011300201007387 */ /* 0x000fe80000100800 */
[----:B0-----:R-:W-:Y:S01]  /*29530*/  STL.64 [R1+0x1120], R22 ;  /* 0x0011201601007387 */ /* 0x001fe20000100a00 */
[----:B------:R4:W-:Y:S02]  /*29540*/  STL.64 [R1+0x1118], R20 ;  /* 0x0011181401007387 */ /* 0x0009e40000100a00 */
[----:B----4-:R-:W-:Y:S07]  /*29550*/  HMMA.16816.F32 R20, R16, R4, R12 ;  /* 0x000000041014723c */ /* 0x010fee000000180c */
[----:B------:R-:W-:-:S02]  /*29560*/  IMAD.MOV.U32 R15, RZ, RZ, R4 ;  /* 0x000000ffff0f7224 */ /* 0x000fc400078e0004 */
[----:B------:R-:W-:Y:S02]  /*29570*/  IMAD.MOV.U32 R14, RZ, RZ, R5 ;  /* 0x000000ffff0e7224 */ /* 0x000fe400078e0005 */
[----:B------:R-:W2:Y:S01]  /*29580*/  LDL.LU.64 R4, [R1+0x1238] ;  /* 0x0012380001047983 */ /* 0x000ea20000300a00 */
[----:B------:R-:W-:Y:S11]  /*29590*/  HMMA.16816.F32 R8, R16, R24, R8 ;  /* 0x000000181008723c */ /* 0x000ff60000001808 */
[----:B------:R-:W-:Y:S01]  /*295a0*/  @!UPT UIADD3 URZ, URZ, URZ, URZ ;  /* 0x0000003f3f3ff290 */ /* 0x000fe2000fffe03f */
[----:B------:R-:W-:Y:S02]  /*295b0*/  IMAD.MOV.U32 R7, RZ, RZ, R21 ;  /* 0x000000ffff077224 */ /* 0x000fe400078e0015 */
[----:B------:R-:W-:Y:S01]  /*295c0*/  IMAD.MOV.U32 R6, RZ, RZ, R22 ;  /* 0x000000ffff067224 */ /* 0x000fe200078e0016 */
[----:B------:R0:W-:Y:S01]  /*295d0*/  STL [R1+0x2b0], R20 ;  /* 0x0002b01401007387 */ /* 0x0001e20000100800 */
[----:B------:R-:W-:-:S03]  /*295e0*/  IMAD.MOV.U32 R0, RZ, RZ, R23 ;  /* 0x000000ffff007224 */ /* 0x000fc600078e0017 */
[----:B------:R-:W-:Y:S01]  /*295f0*/  STL.64 [R1+0x1180], R6 ;  /* 0x0011800601007387 */ /* 0x000fe20000100a00 */
[----:B------:R-:W-:Y:S02]  /*29600*/  IMAD.MOV.U32 R21, RZ, RZ, R24 ;  /* 0x000000ffff157224 */ /* 0x000fe400078e0018 */
[----:B0-----:R-:W-:Y:S01]  /*29610*/  IMAD.MOV.U32 R20, RZ, RZ, R25 ;  /* 0x000000ffff147224 */ /* 0x001fe200078e0019 */
[----:B--2---:R0:W-:Y:S04]  /*29620*/  STL.64 [R1+0x1178], R4 ;  /* 0x0011780401007387 */ /* 0x0041e80000100a00 */
[----:B0-----:R-:W2:Y:S01]  /*29630*/  LDL.LU R4, [R1+0x270] ;  /* 0x0002700001047983 */ /* 0x001ea20000300800 */
[----:B------:R-:W2:Y:S02]  /*29640*/  LDL.LU R5, [R1+0x274] ;  /* 0x0002740001057983 */ /* 0x000ea40000300800 */
[----:B------:R-:W2:Y:S02]  /*29650*/  LDL.LU R6, [R1+0x278] ;  /* 0x0002780001067983 */ /* 0x000ea40000300800 */
[----:B------:R-:W2:Y:S01]  /*29660*/  LDL.LU R7, [R1+0x27c] ;  /* 0x00027c0001077983 */ /* 0x000ea20000300800 */
[----:B------:R-:W-:Y:S01]  /*29670*/  STL [R1+0x113c], R0 ;  /* 0x00113c0001007387 */ /* 0x000fe20000100800 */
[----:B------:R0:W-:Y:S02]  /*29680*/  STL [R1+0x1138], R14 ;  /* 0x0011380e01007387 */ /* 0x0001e40000100800 */
[----:B------:R1:W-:Y:S02]  /*29690*/  STL [R1+0x1134], R15 ;  /* 0x0011340f01007387 */ /* 0x0003e40000100800 */
[----:B------:R-:W3:Y:S01]  /*296a0*/  LDL.LU R12, [R1+0x280] ;  /* 0x00028000010c7983 */ /* 0x000ee20000300800 */
[----:B------:R-:W3:Y:S04]  /*296b0*/  LDL.LU R13, [R1+0x284] ;  /* 0x00028400010d7983 */ /* 0x000ee80000300800 */
[----:B0-----:R-:W3:Y:S01]  /*296c0*/  LDL.LU R14, [R1+0x288] ;  /* 0x00028800010e7983 */ /* 0x001ee20000300800 */
[----:B-1----:R-:W-:-:S02]  /*296d0*/  IMAD.MOV.U32 R15, RZ, RZ, R3 ;  /* 0x000000ffff0f7224 */ /* 0x002fc400078e0003 */
[----:B------:R-:W-:Y:S02]  /*296e0*/  IMAD.MOV.U32 R3, RZ, RZ, R11 ;  /* 0x000000ffff037224 */ /* 0x000fe400078e000b */
[----:B------:R-:W2:Y:S01]  /*296f0*/  LDL.LU.64 R24, [R1+0x1230] ;  /* 0x0012300001187983 */ /* 0x000ea20000300a00 */
[----:B------:R0:W-:Y:S01]  /*29700*/  STL.64 [R1+0x2a0], R8 ;  /* 0x0002a00801007387 */ /* 0x0001e20000100a00 */
[----:B------:R-:W-:Y:S03]  /*29710*/  STL [R1+0x2a8], R10 ;  /* 0x0002a80a01007387 */ /* 0x000fe60000100800 */
[----:B0-----:R-:W4:Y:S01]  /*29720*/  LDL.LU.64 R8, [R1+0x1228] ;  /* 0x0012280001087983 */ /* 0x001f220000300a00 */
[----:B------:R-:W-:Y:S02]  /*29730*/  STL [R1+0x1148], R3 ;  /* 0x0011480301007387 */ /* 0x000fe40000100800 */
[----:B------:R0:W-:Y:S02]  /*29740*/  STL [R1+0x1144], R20 ;  /* 0x0011441401007387 */ /* 0x0001e40000100800 */
[----:B------:R1:W-:Y:S01]  /*29750*/  STL [R1+0x1140], R21 ;  /* 0x0011401501007387 */ /* 0x0003e20000100800 */
[----:B0-----:R-:W4:Y:S01]  /*29760*/  LDL.LU R20, [R1+0x290] ;  /* 0x0002900001147983 */ /* 0x001f220000300800 */
[----:B-1----:R-:W4:Y:S02]  /*29770*/  LDL.LU R21, [R1+0x294] ;  /* 0x0002940001157983 */ /* 0x002f240000300800 */
[----:B------:R-:W4:Y:S02]  /*29780*/  LDL.LU R22, [R1+0x298] ;  /* 0x0002980001167983 */ /* 0x000f240000300800 */
[----:B------:R-:W4:Y:S02]  /*29790*/  LDL.LU R23, [R1+0x29c] ;  /* 0x00029c0001177983 */ /* 0x000f240000300800 */
[C---:B----4-:R-:W-:Y:S11]  /*297a0*/  HMMA.16816.F32 R20, R16.reuse, R8, R20 ;  /* 0x000000081014723c */ /* 0x050ff60000001814 */
[----:B------:R-:W-:Y:S11]  /*297b0*/  @!UPT UIADD3 URZ, URZ, URZ, URZ ;  /* 0x0000003f3f3ff290 */ /* 0x000ff6000fffe03f */
[----:B------:R-:W-:Y:S01]  /*297c0*/  @!UPT UIADD3 URZ, URZ, URZ, URZ ;  /* 0x0000003f3f3ff290 */ /* 0x000fe2000fffe03f */
[----:B------:R-:W-:Y:S01]  /*297d0*/  STL.64 [R1+0x290], R20 ;  /* 0x0002901401007387 */ /* 0x000fe20000100a00 */
[----:B------:R0:W-:Y:S02]  /*297e0*/  STL.64 [R1+0x298], R22 ;  /* 0x0002981601007387 */ /* 0x0001e40000100a00 */
[----:B0-----:R-:W-:Y:S02]  /*297f0*/  IMAD.MOV.U32 R23, RZ, RZ, R8 ;  /* 0x000000ffff177224 */ /* 0x001fe400078e0008 */
[----:B------:R-:W-:Y:S02]  /*29800*/  IMAD.MOV.U32 R22, RZ, RZ, R9 ;  /* 0x000000ffff167224 */ /* 0x000fe400078e0009 */
[----:B------:R-:W3:Y:S03]  /*29810*/  LDL.LU.64 R8, [R1+0x1220] ;  /* 0x0012200001087983 */ /* 0x000ee60000300a00 */
[----:B------:R-:W-:Y:S02]  /*29820*/  STL [R1+0x1150], R22 ;  /* 0x0011501601007387 */ /* 0x000fe40000100800 */
[----:B------:R3:W-:Y:S01]  /*29830*/  STL [R1+0x114c], R23 ;  /* 0x00114c1701007387 */ /* 0x0007e20000100800 */
[C---:B--2---:R-:W-:Y:S08]  /*29840*/  HMMA.16816.F32 R4, R16.reuse, R24, R4 ;  /* 0x000000181004723c */ /* 0x044ff00000001804 */
[----:B---3--:R-:W-:Y:S07]  /*29850*/  HMMA.16816.F32 R20, R16, R8, R12 ;  /* 0x000000081014723c */ /* 0x008fee000000180c */
[----:B------:R-:W-:-:S02]  /*29860*/  IMAD.MOV.U32 R12, RZ, RZ, R8 ;  /* 0x000000ffff0c7224 */ /* 0x000fc400078e0008 */
[----:B------:R-:W-:Y:S02]  /*29870*/  IMAD.MOV.U32 R13, RZ, RZ, R9 ;  /* 0x000000ffff0d7224 */ /* 0x000fe400078e0009 */
[----:B------:R-:W2:Y:S11]  /*29880*/  LDL.LU.64 R8, [R1+0x1218] ;  /* 0x0012180001087983 */ /* 0x000eb60000300a00 */
[----:B------:R-:W-:Y:S02]  /*29890*/  @!UPT UIADD3 URZ, URZ, URZ, URZ ;  /* 0x0000003f3f3ff290 */ /* 0x000fe4000fffe03f */
[----:B------:R-:W-:Y:S01]  /*298a0*/  IMAD.MOV.U32 R11, RZ, RZ, R23 ;  /* 0x000000ffff0b7224 */ /* 0x000fe200078e0017 */
[----:B------:R-:W-:Y:S01]  /*298b0*/  STL.64 [R1+0x280], R20 ;  /* 0x0002801401007387 */ /* 0x000fe20000100a00 */
[----:B------:R-:W-:Y:S03]  /*298c0*/  STL [R1+0x288], R22 ;  /* 0x0002881601007387 */ /* 0x000fe60000100800 */
[----:B------:R-:W-:Y:S01]  /*298d0*/  STL [R1+0x115c], R11 ;  /* 0x00115c0b01007387 */ /* 0x000fe20000100800 */
[----:B------:R-:W-:Y:S02]  /*298e0*/  IMAD.MOV.U32 R15, RZ, RZ, R24 ;  /* 0x000000ffff0f7224 */ /* 0x000fe400078e0018 */
[----:B------:R-:W-:Y:S01]  /*298f0*/  IMAD.MOV.U32 R2, RZ, RZ, R25 ;  /* 0x000000ffff027224 */ /* 0x000fe200078e0019 */
[----:B--2---:R-:W-:Y:S01]  /*29900*/  STL.64 [R1+0x11c0], R8 ;  /* 0x0011c00801007387 */ /* 0x004fe20000100a00 */
[----:B------:R-:W-:Y:S02]  /*29910*/  STL [R1+0x1158], R13 ;  /* 0x0011580d01007387 */ /* 0x000fe40000100800 */
[----:B------:R-:W-:Y:S02]  /*29920*/  STL [R1+0x1154], R12 ;  /* 0x0011540c01007387 */ /* 0x000fe40000100800 */
[----:B------:R0:W-:Y:S01]  /*29930*/  STL.64 [R1+0x270], R4 ;  /* 0x0002700401007387 */ /* 0x0001e20000100a00 */
[----:B------:R1:W-:Y:S04]  /*29940*/  STL.64 [R1+0x278], R6 ;  /* 0x0002780601007387 */ /* 0x0003e80000100a00 */
[----:B0-----:R-:W2:Y:S01]  /*29950*/  LDL.LU R4, [R1+0x1f0] ;  /* 0x0001f00001047983 */ /* 0x001ea20000300800 */
[----:B------:R-:W2:Y:S02]  /*29960*/  LDL.LU R5, [R1+0x1f4] ;  /* 0x0001f40001057983 */ /* 0x000ea40000300800 */
[----:B-1----:R-:W-:-:S02]  /*29970*/  IMAD.MOV.U32 R6, RZ, RZ, R28 ;  /* 0x000000ffff067224 */ /* 0x002fc400078e001c */
[----:B------:R-:W-:Y:S01]  /*29980*/  IMAD.MOV.U32 R7, RZ, RZ, R29 ;  /* 0x000000ffff077224 */ /* 0x000fe200078e001d */
[----:B------:R-:W3:Y:S01]  /*29990*/  LDL.LU R28, [R1+0x1214] ;  /* 0x00121400011c7983 */ /* 0x000ee20000300800 */
        /* <DEDUP_REMOVED lines=12> */
[----:B------:R-:W2:Y:S03]  /*29a60*/  LDL.LU R23, [R1+0x25c] ;  /* 0x00025c0001177983 */ /* 0x000ea60000300800 */
[----:B--2---:R-:W-:Y:S01]  /*29a70*/  STL.64 [R1+0x1208], R22 ;  /* 0x0012081601007387 */ /* 0x004fe20000100a00 */
[----:B------:R0:W-:Y:S03]  /*29a80*/  STL.64 [R1+0x1200], R20 ;  /* 0x0012001401007387 */ /* 0x0001e60000100a00 */
[----:B0-----:R-:W2:Y:S01]  /*29a90*/  LDL.LU R20, [R1+0x260] ;  /* 0x0002600001147983 */ /* 0x001ea20000300800 */
[----:B------:R-:W2:Y:S02]  /*29aa0*/  LDL.LU R21, [R1+0x264] ;  /* 0x0002640001157983 */ /* 0x000ea40000300800 */
[----:B------:R-:W2:Y:S02]  /*29ab0*/  LDL.LU R22, [R1+0x268] ;  /* 0x0002680001167983 */ /* 0x000ea40000300800 */
[----:B------:R-:W2:Y:S01]  /*29ac0*/  LDL.LU R23, [R1+0x26c] ;  /* 0x00026c0001177983 */ /* 0x000ea20000300800 */
[----:B------:R-:W-:Y:S01]  /*29ad0*/  STL.64 [R1+0x11d0], R10 ;  /* 0x0011d00a01007387 */ /* 0x000fe20000100a00 */
[----:B------:R0:W-:Y:S03]  /*29ae0*/  STL.64 [R1+0x11c8], R8 ;  /* 0x0011c80801007387 */ /* 0x0001e60000100a00 */
[----:B0-----:R-:W2:Y:S04]  /*29af0*/  LDL.LU.64 R8, [R1+0x30] ;  /* 0x0000300001087983 */ /* 0x001ea80000300a00 */
[----:B--2---:R0:W-:Y:S04]  /*29b00*/  STL.64 [R1+0x11e0], R8 ;  /* 0x0011e00801007387 */ /* 0x0041e80000100a00 */
[----:B0-----:R-:W2:Y:S04]  /*29b10*/  LDL.LU.64 R8, [R1+0x40] ;  /* 0x0000400001087983 */ /* 0x001ea80000300a00 */
[----:B--2---:R0:W-:Y:S04]  /*29b20*/  STL.64 [R1+0x11f8], R8 ;  /* 0x0011f80801007387 */ /* 0x0041e80000100a00 */
[----:B0-----:R-:W2:Y:S01]  /*29b30*/  LDL.LU.64 R8, [R1+0x50] ;  /* 0x0000500001087983 */ /* 0x001ea20000300a00 */
[----:B------:R-:W-:Y:S02]  /*29b40*/  STL.64 [R1+0x11a8], R26 ;  /* 0x0011a81a01007387 */ /* 0x000fe40000100a00 */
[----:B------:R0:W-:Y:S02]  /*29b50*/  STL.64 [R1+0x11a0], R24 ;  /* 0x0011a01801007387 */ /* 0x0001e40000100a00 */
[----:B0-----:R-:W2:Y:S04]  /*29b60*/  LDL.LU.64 R24, [R1+0x10] ;  /* 0x0000100001187983 */ /* 0x001ea80000300a00 */
[----:B--2---:R0:W-:Y:S04]  /*29b70*/  STL.64 [R1+0x11b8], R24 ;  /* 0x0011b81801007387 */ /* 0x0041e80000100a00 */
[----:B0-----:R-:W2:Y:S04]  /*29b80*/  LDL.LU.64 R24, [R1+0x20] ;  /* 0x0000200001187983 */ /* 0x001ea80000300a00 */
[----:B--2---:R0:W-:Y:S04]  /*29b90*/  STL.64 [R1+0x11d8], R24 ;  /* 0x0011d81801007387 */ /* 0x0041e80000100a00 */
[----:B0-----:R-:W2:Y:S01]  /*29ba0*/  LDL.LU R24, [R1+0x230] ;  /* 0x0002300001187983 */ /* 0x001ea20000300800 */
[----:B------:R-:W2:Y:S02]  /*29bb0*/  LDL.LU R25, [R1+0x234] ;  /* 0x0002340001197983 */ /* 0x000ea40000300800 */
[----:B------:R-:W2:Y:S02]  /*29bc0*/  LDL.LU R26, [R1+0x238] ;  /* 0x00023800011a7983 */ /* 0x000ea40000300800 */
[----:B------:R-:W2:Y:S02]  /*29bd0*/  LDL.LU R27, [R1+0x23c] ;  /* 0x00023c00011b7983 */ /* 0x000ea40000300800 */
        /* <DEDUP_REMOVED lines=8> */
[----:B0-----:R-:W2:Y:S04]  /*29c60*/  LDL.LU.64 R4, [R1] ;  /* 0x0000000001047983 */ /* 0x001ea80000300a00 */
[----:B--2---:R0:W-:Y:S04]  /*29c70*/  STL.64 [R1+0x11b0], R4 ;  /* 0x0011b00401007387 */ /* 0x0041e80000100a00 */
[----:B0-----:R-:W2:Y:S01]  /*29c80*/  LDL.LU R4, [R1+0x210] ;  /* 0x0002100001047983 */ /* 0x001ea20000300800 */
[----:B------:R-:W2:Y:S02]  /*29c90*/  LDL.LU R5, [R1+0x214] ;  /* 0x0002140001057983 */ /* 0x000ea40000300800 */
[----:B------:R-:W-:Y:S02]  /*29ca0*/  STL [R1+0x1164], R2 ;  /* 0x0011640201007387 */ /* 0x000fe40000100800 */
[----:B------:R-:W-:Y:S01]  /*29cb0*/  STL [R1+0x1160], R15 ;  /* 0x0011600f01007387 */ /* 0x000fe20000100800 */
[----:B------:R-:W2:Y:S01]  /*29cc0*/  LDL.LU.64 R12, [R1+0x60] ;  /* 0x00006000010c7983 */ /* 0x000ea20000300a00 */
[----:B----4-:R-:W-:-:S02]  /*29cd0*/  IMAD.MOV.U32 R6, RZ, RZ, R29 ;  /* 0x000000ffff067224 */ /* 0x010fc400078e001d */
[----:B---3--:R-:W-:Y:S01]  /*29ce0*/  IMAD.MOV.U32 R7, RZ, RZ, R28 ;  /* 0x000000ffff077224 */ /* 0x008fe200078e001c */
[C---:B--2---:R-:W-:Y:S11]  /*29cf0*/  HMMA.16816.F32 R20, R16.reuse, R12, R20 ;  /* 0x0000000c1014723c */ /* 0x044ff60000001814 */
[----:B------:R-:W-:Y:S11]  /*29d00*/  @!UPT UIADD3 URZ, URZ, URZ, URZ ;  /* 0x0000003f3f3ff290 */ /* 0x000ff6000fffe03f */
[----:B------:R-:W-:Y:S01]  /*29d10*/  @!UPT UIADD3 URZ, URZ, URZ, URZ ;  /* 0x0000003f3f3ff290 */ /* 0x000fe2000fffe03f */
[----:B------:R0:W-:Y:S01]  /*29d20*/  STL.64 [R1+0x260], R20 ;  /* 0x0002601401007387 */ /* 0x0001e20000100a00 */
[----:B------:R-:W-:Y:S02]  /*29d30*/  IMAD.MOV.U32 R29, RZ, RZ, R22 ;  /* 0x000000ffff1d7224 */ /* 0x000fe400078e0016 */
[----:B------:R-:W-:Y:S02]  /*29d40*/  IMAD.MOV.U32 R28, RZ, RZ, R23 ;  /* 0x000000ffff1c7224 */ /* 0x000fe400078e0017 */
[----:B------:R-:W2:Y:S04]  /*29d50*/  LDL.LU.64 R22, [R1+0x1208] ;  /* 0x0012080001167983 */ /* 0x000ea80000300a00 */
[----:B0-----:R-:W2:Y:S02]  /*29d60*/  LDL.LU.64 R20, [R1+0x1200] ;  /* 0x0012000001147983 */ /* 0x001ea40000300a00 */
[C---:B--2---:R-:W-:Y:S11]  /*29d70*/  HMMA.16816.F32 R20, R16.reuse, R8, R20 ;  /* 0x000000081014723c */ /* 0x044ff60000001814 */
[----:B------:R-:W-:Y:S11]  /*29d80*/  @!UPT UIADD3 URZ, URZ, URZ, URZ ;  /* 0x0000003f3f3ff290 */ /* 0x000ff6000fffe03f */
[----:B------:R-:W-:Y:S01]  /*29d90*/  @!UPT UIADD3 URZ, URZ, URZ, URZ ;  /* 0x0000003f3f3ff290 */ /* 0x000fe2000fffe03f */
[----:B------:R0:W-:Y:S01]  /*29da0*/  STL.64 [R1+0x250], R20 ;  /* 0x0002501401007387 */ /* 0x0001e20000100a00 */
[----:B------:R1:W-:Y:S02]  /*29db0*/  STL.64 [R1+0x258], R22 ;  /* 0x0002581601007387 */ /* 0x0003e40000100a00 */
[----:B0-----:R-:W-:Y:S02]  /*29dc0*/  IMAD.MOV.U32 R20, RZ, RZ, R8 ;  /* 0x000000ffff147224 */ /* 0x001fe400078e0008 */
[----:B------:R-:W-:Y:S02]  /*29dd0*/  IMAD.MOV.U32 R21, RZ, RZ, R9 ;  /* 0x000000ffff157224 */ /* 0x000fe400078e0009 */
[----:B------:R-:W2:Y:S02]  /*29de0*/  LDL.LU.64 R8, [R1+0x11f8] ;  /* 0x0011f80001087983 */ /* 0x000ea40000300a00 */
[----:B--2---:R-:W-:Y:S01]  /*29df0*/  HMMA.16816.F32 R24, R16, R8, R24 ;  /* 0x000000081018723c */ /* 0x004fe20000001818 */
[----:B-1----:R-:W-:-:S02]  /*29e00*/  IMAD.MOV.U32 R23, RZ, RZ, R8 ;  /* 0x000000ffff177224 */ /* 0x002fc400078e0008 */
[----:B------:R-:W-:Y:S11]  /*29e10*/  IMAD.MOV.U32 R3, RZ, RZ, R9 ;  /* 0x000000ffff037224 */ /* 0x000ff600078e0009 */
[----:B------:R-:W-:Y:S09]  /*29e20*/  @!UPT UIADD3 URZ, URZ, URZ, URZ ;  /* 0x0000003f3f3ff290 */ /* 0x000ff2000fffe03f */
[----:B------:R-:W-:Y:S01]  /*29e30*/  STL.64 [R1+0x240], R24 ;  /* 0x0002401801007387 */ /* 0x000fe20000100a00 */
[----:B------:R0:W-:Y:S03]  /*29e40*/  STL.64 [R1+0x248], R26 ;  /* 0x0002481a01007387 */ /* 0x0001e60000100a00 */
[----:B0-----:R-:W2:Y:S01]  /*29e50*/  LDL.LU.64 R26, [R1+0x11f0] ;  /* 0x0011f000011a7983 */ /* 0x001ea20000300a00 */
[----:B------:R-:W2:Y:S02]  /*29e60*/  LDL.LU.64 R24, [R1+0x11e8] ;  /* 0x0011e80001187983 */ /* 0x000ea40000300a00 */
[----:B------:R-:W2:Y:S02]  /*29e70*/  LDL.LU.64 R8, [R1+0x11e0] ;  /* 0x0011e00001087983 */ /* 0x000ea40000300a00 */
[----:B------:R-:W-:Y:S01]  /*29e80*/  IMAD.MOV.U32 R0, RZ, RZ, R12 ;  /* 0x000000ffff007224 */ /* 0x000fe200078e000c */
[----:B--2---:R-:W-:Y:S01]  /*29e90*/  HMMA.16816.F32 R24, R16, R8, R24 ;  /* 0x000000081018723c */ /* 0x004fe20000001818 */
[----:B------:R-:W-:-:S02]  /*29ea0*/  IMAD.MOV.U32 R12, RZ, RZ, R8 ;  /* 0x000000ffff0c7224 */ /* 0x000fc400078e0008 */
[----:B------:R-:W-:Y:S11]  /*29eb0*/  IMAD.MOV.U32 R22, RZ, RZ, R9 ;  /* 0x000000ffff167224 */ /* 0x000ff600078e0009 */
[----:B------:R-:W-:Y:S09]  /*29ec0*/  @!UPT UIADD3 URZ, URZ, URZ, URZ ;  /* 0x0000003f3f3ff290 */ /* 0x000ff2000fffe03f */
[----:B------:R0:W-:Y:S01]  /*29ed0*/  STL.64 [R1+0x230], R24 ;  /* 0x0002301801007387 */ /* 0x0001e20000100a00 */
[----:B------:R-:W-:Y:S03]  /*29ee0*/  STL.64 [R1+0x238], R26 ;  /* 0x0002381a01007387 */ /* 0x000fe60000100a00 */
[----:B0-----:R-:W2:Y:S01]  /*29ef0*/  LDL.LU.64 R24, [R1+0x11d8] ;  /* 0x0011d80001187983 */ /* 0x001ea20000300a00 */
[----:B------:R-:W2:Y:S02]  /*29f00*/  LDL.LU.64 R10, [R1+0x11d0] ;  /* 0x0011d000010a7983 */ /* 0x000ea40000300a00 */
[----:B------:R-:W2:Y:S02]  /*29f10*/  LDL.LU.64 R8, [R1+0x11c8] ;  /* 0x0011c80001087983 */ /* 0x000ea40000300a00 */
[----:B------:R-:W-:Y:S01]  /*29f20*/  STL.64 [R1+0x1170], R22 ;  /* 0x0011701601007387 */ /* 0x000fe20000100a00 */
[----:B------:R0:W-:Y:S01]  /*29f30*/  STL.64 [R1+0x1168], R20 ;  /* 0x0011681401007387 */ /* 0x0001e20000100a00 */
[----:B------:R-:W-:-:S03]  /*29f40*/  IMAD.MOV.U32 R14, RZ, RZ, R13 ;  /* 0x000000ffff0e7224 */ /* 0x000fc600078e000d */
[----:B0-----:R-:W3:Y:S01]  /*29f50*/  LDL.LU R20, [R1+0x1e0] ;  /* 0x0001e00001147983 */ /* 0x001ee20000300800 */
[----:B------:R-:W3:Y:S02]  /*29f60*/  LDL.LU R21, [R1+0x1e4] ;  /* 0x0001e40001157983 */ /* 0x000ee40000300800 */
[----:B------:R-:W3:Y:S02]  /*29f70*/  LDL.LU R22, [R1+0x1e8] ;  /* 0x0001e80001167983 */ /* 0x000ee40000300800 */
[----:B------:R-:W3:Y:S01]  /*29f80*/  LDL.LU R23, [R1+0x1ec] ;  /* 0x0001ec0001177983 */ /* 0x000ee20000300800 */
[C---:B--2---:R-:W-:Y:S01]  /*29f90*/  HMMA.16816.F32 R8, R16.reuse, R24, R8 ;  /* 0x000000181008723c */ /* 0x044fe20000001808 */
[----:B------:R-:W-:Y:S11]  /*29fa0*/  IMAD.MOV.U32 R13, RZ, RZ, R25 ;  /* 0x000000ffff0d7224 */ /* 0x000ff600078e0019 */
[----:B------:R-:W-:Y:S11]  /*29fb0*/  @!UPT UIADD3 URZ, URZ, URZ, URZ ;  /* 0x0000003f3f3ff290 */ /* 0x000ff6000fffe03f */
[----:B------:R0:W-:Y:S01]  /*29fc0*/  STL.64 [R1+0x220], R8 ;  /* 0x0002200801007387 */ /* 0x0001e20000100a00 */
[----:B------:R1:W-:Y:S03]  /*29fd0*/  STL.64 [R1+0x228], R10 ;  /* 0x0002280a01007387 */ /* 0x0003e60000100a00 */
[----:B0-----:R-:W2:Y:S01]  /*29fe0*/  LDL.LU.64 R8, [R1+0x11c0] ;  /* 0x0011c00001087983 */ /* 0x001ea20000300a00 */
[----:B-1----:R-:W-:Y:S02]  /*29ff0*/  IMAD.MOV.U32 R11, RZ, RZ, R24 ;  /* 0x000000ffff0b7224 */ /* 0x002fe400078e0018 */
[----:B------:R-:W4:Y:S02]  /*2a000*/  LDL.LU.64 R24, [R1+0x11b8] ;  /* 0x0011b80001187983 */ /* 0x000f240000300a00 */
[----:B----4-:R-:W-:Y:S01]  /*2a010*/  HMMA.16816.F32 R4, R16, R24, R4 ;  /* 0x000000181004723c */ /* 0x010fe20000001804 */
[----:B------:R-:W-:-:S02]  /*2a020*/  IMAD.MOV.U32 R2, RZ, RZ, R24 ;  /* 0x000000ffff027224 */ /* 0x000fc400078e0018 */
[----:B------:R-:W-:Y:S11]  /*2a030*/  IMAD.MOV.U32 R15, RZ, RZ, R25 ;  /* 0x000000ffff0f7224 */ /* 0x000ff600078e0019 */
[----:B------:R-:W-:Y:S09]  /*2a040*/  @!UPT UIADD3 URZ, URZ, URZ, URZ ;  /* 0x0000003f3f3ff290 */ /* 0x000ff2000fffe03f */
[----:B------:R0:W-:Y:S01]  /*2a050*/  STL.64 [R1+0x210], R4 ;  /* 0x0002100401007387 */ /* 0x0001e20000100a00 */
[----:B------:R-:W-:Y:S03]  /*2a060*/  STL.64 [R1+0x218], R6 ;  /* 0x0002180601007387 */ /* 0x000fe60000100a00 */
[----:B0-----:R-:W4:Y:S01]  /*2a070*/  LDL.LU.64 R4, [R1+0x11b0] ;  /* 0x0011b00001047983 */ /* 0x001f220000300a00 */
[----:B------:R-:W4:Y:S02]  /*2a080*/  LDL.LU.64 R26, [R1+0x11a8] ;  /* 0x0011a800011a7983 */ /* 0x000f240000300a00 */
[----:B------:R-:W4:Y:S02]  /*2a090*/  LDL.LU.64 R24, [R1+0x11a0] ;  /* 0x0011a00001187983 */ /* 0x000f240000300a00 */
[C---:B----4-:R-:W-:Y:S11]  /*2a0a0*/  HMMA.16816.F32 R24, R16.reuse, R4, R24 ;  /* 0x000000041018723c */ /* 0x050ff60000001818 */
[----:B------:R-:W-:Y:S11]  /*2a0b0*/  @!UPT UIADD3 URZ, URZ, URZ, URZ ;  /* 0x0000003f3f3ff290 */ /* 0x000ff6000fffe03f */
[----:B------:R-:W-:Y:S01]  /*2a0c0*/  @!UPT UIADD3 URZ, URZ, URZ, URZ ;  /* 0x0000003f3f3ff290 */ /* 0x000fe2000fffe03f */
[----:B------:R0:W-:Y:S01]  /*2a0d0*/  STL.64 [R1+0x200], R24 ;  /* 0x0002001801007387 */ /* 0x0001e20000100a00 */
[----:B------:R1:W-:Y:S03]  /*2a0e0*/  STL.64 [R1+0x208], R26 ;  /* 0x0002081a01007387 */ /* 0x0003e60000100a00 */
[----:B0-----:R-:W4:Y:S01]  /*2a0f0*/  LDL.LU.64 R24, [R1+0x1198] ;  /* 0x0011980001187983 */ /* 0x001f220000300a00 */
[----:B-1----:R-:W-:Y:S02]  /*2a100*/  IMAD.MOV.U32 R27, RZ, RZ, R4 ;  /* 0x000000ffff1b7224 */ /* 0x002fe400078e0004 */
[----:B------:R-:W-:Y:S02]  /*2a110*/  IMAD.MOV.U32 R26, RZ, RZ, R5 ;  /* 0x000000ffff1a7224 */ /* 0x000fe400078e0005 */
[----:B------:R-:W4:Y:S01]  /*2a120*/  LDL.LU.64 R6, [R1+0x1190] ;  /* 0x0011900001067983 */ /* 0x000f220000300a00 */
[----:B------:R-:W4:Y:S02]  /*2a130*/  LDL.LU.64 R4, [R1+0x1188] ;  /* 0x0011880001047983 */ /* 0x000f240000300a00 */
[C---:B----4-:R-:W-:Y:S11]  /*2a140*/  HMMA.16816.F32 R4, R16.reuse, R24, R4 ;  /* 0x000000181004723c */ /* 0x050ff60000001804 */
[----:B------:R-:W-:Y:S11]  /*2a150*/  @!UPT UIADD3 URZ, URZ, URZ, URZ ;  /* 0x0000003f3f3ff290 */ /* 0x000ff6000fffe03f */
[----:B------:R-:W-:Y:S01]  /*2a160*/  @!UPT UIADD3 URZ, URZ, URZ, URZ ;  /* 0x0000003f3f3ff290 */ /* 0x000fe2000fffe03f */
[----:B------:R-:W-:Y:S01]  /*2a170*/  STL.64 [R1+0x1f0], R4 ;  /* 0x0001f00401007387 */ /* 0x000fe20000100a00 */
[----:B------:R0:W-:Y:S03]  /*2a180*/  STL.64 [R1+0x1f8], R6 ;  /* 0x0001f80601007387 */ /* 0x0001e60000100a00 */
[----:B0-----:R-:W4:Y:S01]  /*2a190*/  LDL.LU.64 R6, [R1+0x1180] ;  /* 0x0011800001067983 */ /* 0x001f220000300a00 */
[----:B------:R-:W3:Y:S02]  /*2a1a0*/  LDL.LU.64 R4, [R1+0x1178] ;  /* 0x0011780001047983 */ /* 0x000ee40000300a00 */
[----:B---3--:R-:W-:Y:S11]  /*2a1b0*/  HMMA.16816.F32 R20, R16, R4, R20 ;  /* 0x000000041014723c */ /* 0x008ff60000001814 */
[----:B------:R-:W-:Y:S11]  /*2a1c0*/  @!UPT UIADD3 URZ, URZ, URZ, URZ ;  /* 0x0000003f3f3ff290 */ /* 0x000ff6000fffe03f */
[----:B------:R-:W-:Y:S01]  /*2a1d0*/  @!UPT UIADD3 URZ, URZ, URZ, URZ ;  /* 0x0000003f3f3ff290 */ /* 0x000fe2000fffe03f */
[----:B------:R-:W-:Y:S01]  /*2a1e0*/  STL.64 [R1+0x1e0], R20 ;  /* 0x0001e01401007387 */ /* 0x000fe20000100a00 */
[----:B------:R0:W-:Y:S02]  /*2a1f0*/  STL [R1+0x1e8], R22 ;  /* 0x0001e81601007387 */ /* 0x0001e40000100800 */
[----:B------:R-:W-:Y:S02]  /*2a200*/  IMAD.MOV.U32 R10, RZ, RZ, R23 ;  /* 0x000000ffff0a7224 */ /* 0x000fe400078e0017 */
[----:B0-----:R-:W3:Y:S01]  /*2a210*/  LDL.LU.64 R22, [R1+0x1170] ;  /* 0x0011700001167983 */ /* 0x001ee20000300a00 */
[----:B------:R-:W2:Y:S02]  /*2a220*/  LDL.LU.64 R20, [R1+0x1168] ;  /* 0x0011680001147983 */ /* 0x000ea40000300a00 */
[----:B----4-:R-:W-:Y:S02]  /*2a230*/  STL.64 [R1+0xfe8], R6 ;  /* 0x000fe80601007387 */ /* 0x010fe40000100a00 */
[----:B------:R0:W-:Y:S02]  /*2a240*/  STL.64 [R1+0xfe0], R4 ;  /* 0x000fe00401007387 */ /* 0x0001e40000100a00 */
[----:B0-----:R-:W4:Y:S01]  /*2a250*/  LDL.LU R4, [R1+0xf0] ;  /* 0x0000f00001047983 */ /* 0x001f220000300800 */
[----:B------:R-:W4:Y:S02]  /*2a260*/  LDL.LU R5, [R1+0xf4] ;  /* 0x0000f40001057983 */ /* 0x000f240000300800 */
[----:B------:R-:W2:Y:S02]  /*2a270*/  LDL.LU R6, [R1+0xf8] ;  /* 0x0000f80001067983 */ /* 0x000ea40000300800 */
[----:B------:R-:W2:Y:S02]  /*2a280*/  LDL.LU R7, [R1+0xfc] ;  /* 0x0000fc0001077983 */ /* 0x000ea40000300800 */
[----:B--2---:R-:W-:Y:S01]  /*2a290*/  STL.64 [R1+0xff8], R6 ;  /* 0x000ff80601007387 */ /* 0x004fe20000100a00 */
[----:B----4-:R0:W-:Y:S02]  /*2a2a0*/  STL.64 [R1+0xff0], R4 ;  /* 0x000ff00401007387 */ /* 0x0101e40000100a00 */
[----:B0-----:R-:W-:-:S02]  /*2a2b0*/  IMAD.MOV.U32 R4, RZ, RZ, R27 ;  /* 0x000000ffff047224 */ /* 0x001fc400078e001b */
[----:B------:R-:W-:-:S05]  /*2a2c0*/  IMAD.MOV.U32 R5, RZ, RZ, R26 ;  /* 0x000000ffff057224 */ /* 0x000fca00078e001a */
[----:B------:R0:W-:Y:S04]  /*2a2d0*/  STL.64 [R1+0x1010], R4 ;  /* 0x0010100401007387 */ /* 0x0001e80000100a00 */
[----:B0-----:R-:W2:Y:S01]  /*2a2e0*/  LDL.LU R4, [R1+0x1d0] ;  /* 0x0001d00001047983 */ /* 0x001ea20000300800 */
[----:B------:R-:W2:Y:S02]  /*2a2f0*/  LDL.LU R5, [R1+0x1d4] ;  /* 0x0001d40001057983 */ /* 0x000ea40000300800 */
[----:B------:R-:W2:Y:S02]  /*2a300*/  LDL.LU R6, [R1+0x1d8] ;  /* 0x0001d80001067983 */ /* 0x000ea40000300800 */
[----:B------:R-:W2:Y:S01]  /*2a310*/  LDL.LU R7, [R1+0x1dc] ;  /* 0x0001dc0001077983 */ /* 0x000ea20000300800 */
[----:B------:R-:W-:Y:S01]  /*2a320*/  STL [R1+0xef8], R10 ;  /* 0x000ef80a01007387 */ /* 0x000fe20000100800 */
[----:B--2---:R-:W-:Y:S11]  /*2a330*/  HMMA.16816.F32 R4, R16, R8, R4 ;  /* 0x000000081004723c */ /* 0x004ff60000001804 */
[----:B------:R-:W-:Y:S11]  /*2a340*/  @!UPT UIADD3 URZ, URZ, URZ, URZ ;  /* 0x0000003f3f3ff290 */ /* 0x000ff6000fffe03f */
[----:B------:R-:W-:Y:S01]  /*2a350*/  @!UPT UIADD3 URZ, URZ, URZ, URZ ;  /* 0x0000003f3f3ff290 */ /* 0x000fe2000fffe03f */
[----:B------:R0:W-:Y:S01]  /*2a360*/  STL [R1+0x1d0], R4 ;  /* 0x0001d00401007387 */ /* 0x0001e20000100800 */
[----:B------:R-:W-:Y:S02]  /*2a370*/  IMAD.MOV.U32 R26, RZ, RZ, R5 ;  /* 0x000000ffff1a7224 */ /* 0x000fe400078e0005 */
[----:B------:R-:W-:Y:S02]  /*2a380*/  IMAD.MOV.U32 R5, RZ, RZ, R15 ;  /* 0x000000ffff057224 */ /* 0x000fe400078e000f */
[----:B------:R-:W-:Y:S01]  /*2a390*/  IMAD.MOV.U32 R27, RZ, RZ, R6 ;  /* 0x000000ffff1b7224 */ /* 0x000fe200078e0006 */
[----:B------:R-:W-:Y:S01]  /*2a3a0*/  STL [R1+0x1dc], R7 ;  /* 0x0001dc0701007387 */ /* 0x000fe20000100800 */
[----:B0-----:R-:W-:-:S03]  /*2a3b0*/  IMAD.MOV.U32 R4, RZ, RZ, R2 ;  /* 0x000000ffff047224 */ /* 0x001fc600078e0002 */
[----:B------:R-:W2:Y:S01]  /*2a3c0*/  LDL.LU R2, [R1+0x1164] ;  /* 0x0011640001027983 */ /* 0x000ea20000300800 */
[----:B------:R-:W4:Y:S02]  /*2a3d0*/  LDL.LU R15, [R1+0x1160] ;  /* 0x00116000010f7983 */ /* 0x000f240000300800 */
[----:B------:R-:W-:Y:S02]  /*2a3e0*/  STL.64 [R1+0x1028], R4 ;  /* 0x0010280401007387 */ /* 0x000fe40000100a00 */
[----:B------:R-:W-:Y:S01]  /*2a3f0*/  STL.64 [R1+0x1008], R26 ;  /* 0x0010081a01007387 */ /* 0x000fe20000100a00 */
[----:B------:R0:W-:Y:S04]  /*2a400*/  STL.64 [R1+0x1000], R24 ;  /* 0x0010001801007387 */ /* 0x0001e80000100a00 */
[----:B0-----:R-:W2:Y:S01]  /*2a410*/  LDL.LU R24, [R1+0x100] ;  /* 0x0001000001187983 */ /* 0x001ea20000300800 */
[----:B------:R-:W2:Y:S02]  /*2a420*/  LDL.LU R25, [R1+0x104] ;  /* 0x0001040001197983 */ /* 0x000ea40000300800 */
        /* <DEDUP_REMOVED lines=8> */
[----:B------:R0:W-:Y:S03]  /*2a4b0*/  STL.64 [R1+0x1018], R24 ;  /* 0x0010181801007387 */ /* 0x0001e60000100a00 */
[----:B0-----:R-:W2:Y:S01]  /*2a4c0*/  LDL.LU R24, [R1+0x110] ;  /* 0x0001100001187983 */ /* 0x001ea20000300800 */
[----:B------:R-:W2:Y:S02]  /*2a4d0*/  LDL.LU R25, [R1+0x114] ;  /* 0x0001140001197983 */ /* 0x000ea40000300800 */
[----:B------:R-:W2:Y:S02]  /*2a4e0*/  LDL.LU R26, [R1+0x118] ;  /* 0x00011800011a7983 */ /* 0x000ea40000300800 */
[----:B------:R-:W2:Y:S02]  /*2a4f0*/  LDL.LU R27, [R1+0x11c] ;  /* 0x00011c00011b7983 */ /* 0x000ea40000300800 */
[----:B------:R-:W-:-:S02]  /*2a500*/  IMAD.MOV.U32 R4, RZ, RZ, R12 ;  /* 0x000000ffff047224 */ /* 0x000fc400078e000c */
[----:B---3--:R-:W-:Y:S01]  /*2a510*/  IMAD.MOV.U32 R5, RZ, RZ, R22 ;  /* 0x000000ffff057224 */ /* 0x008fe200078e0016 */
        /* <DEDUP_REMOVED lines=13> */
[----:B------:R0:W-:Y:S02]  /*2a5f0*/  STL.64 [R1+0x1070], R4 ;  /* 0x0010700401007387 */ /* 0x0001e40000100a00 */
[----:B0-----:R-:W-:Y:S02]  /*2a600*/  IMAD.MOV.U32 R4, RZ, RZ, R20 ;  /* 0x000000ffff047224 */ /* 0x001fe400078e0014 */
        /* <DEDUP_REMOVED lines=21> */
[----:B----4-:R-:W-:-:S02]  /*2a760*/  IMAD.MOV.U32 R4, RZ, RZ, R15 ;  /* 0x000000ffff047224 */ /* 0x010fc400078e000f */
[----:B------:R-:W-:Y:S01]  /*2a770*/  IMAD.MOV.U32 R5, RZ, RZ, R2 ;  /* 0x000000ffff057224 */ /* 0x000fe200078e0002 */
[----:B------:R-:W4:Y:S01]  /*2a780*/  LDL.LU R15, [R1+0x1134] ;  /* 0x00113400010f7983 */ /* 0x000f220000300800 */
        /* <DEDUP_REMOVED lines=8> */
[----:B---3--:R-:W-:-:S02]  /*2a810*/  IMAD.MOV.U32 R4, RZ, RZ, R12 ;  /* 0x000000ffff047224 */ /* 0x008fc400078e000c */
        /* <DEDUP_REMOVED lines=21> */
[----:B------:R-:W-:Y:S01]  /*2a970*/  STL.64 [R1+0x1100], R4 ;  /* 0x0011000401007387 */ /* 0x000fe20000100a00 */
[----:B------:R-:W3:Y:S02]  /*2a980*/  LDL.LU R20, [R1+0x1c0] ;  /* 0x0001c00001147983 */ /* 0x000ee40000300800 */
[----:B------:R-:W3:Y:S02]  /*2a990*/  LDL.LU R21, [R1+0x1c4] ;  /* 0x0001c40001157983 */ /* 0x000ee40000300800 */
[----:B------:R-:W3:Y:S01]  /*2a9a0*/  LDL.LU R22, [R1+0x1c8] ;  /* 0x0001c80001167983 */ /* 0x000ee20000300800 */
[----:B------:R-:W3:Y:S04]  /*2a9b0*/  LDL.LU R23, [R1+0x1cc] ;  /* 0x0001cc0001177983 */ /* 0x000ee80000300800 */
[----:B--2---:R-:W-:Y:S01]  /*2a9c0*/  STL.64 [R1+0x10c8], R26 ;  /* 0x0010c81a01007387 */ /* 0x004fe20000100a00 */
[----:B------:R0:W-:Y:S03]  /*2a9d0*/  STL.64 [R1+0x10c0], R24 ;  /* 0x0010c01801007387 */ /* 0x0001e60000100a00 */
        /* <DEDUP_REMOVED lines=16> */
[----:B---3--:R-:W-:Y:S01]  /*2aae0*/  HMMA.16816.F32 R16, R16, R12, R20 ;  /* 0x0000000c1010723c */ /* 0x008fe20000001814 */
[----:B--2---:R-:W-:Y:S01]  /*2aaf0*/  STL.64 [R1+0x1110], R26 ;  /* 0x0011101a01007387 */ /* 0x004fe20000100a00 */
[----:B------:R0:W-:Y:S03]  /*2ab00*/  STL.64 [R1+0x1108], R24 ;  /* 0x0011081801007387 */ /* 0x0001e60000100a00 */
[----:B0-----:R-:W2:Y:S01]  /*2ab10*/  LDL.LU R24, [R1+0x1b0] ;  /* 0x0001b00001187983 */ /* 0x001ea20000300800 */
[----:B------:R-:W2:Y:S02]  /*2ab20*/  LDL.LU R25, [R1+0x1b4] ;  /* 0x0001b40001197983 */ /* 0x000ea40000300800 */
[----:B------:R-:W2:Y:S02]  /*2ab30*/  LDL.LU R26, [R1+0x1b8] ;  /* 0x0001b800011a7983 */ /* 0x000ea40000300800 */
[----:B------:R-:W2:Y:S01]  /*2ab40*/  LDL.LU R27, [R1+0x1bc] ;  /* 0x0001bc00011b7983 */ /* 0x000ea20000300800 */
[----:B------:R-:W-:Y:S01]  /*2ab50*/  STL [R1+0xfd8], R11 ;  /* 0x000fd80b01007387 */ /* 0x000fe20000100800 */
[----:B------:R0:W-:Y:S03]  /*2ab60*/  STL.64 [R1+0xfd0], R8 ;  /* 0x000fd00801007387 */ /* 0x0001e60000100a00 */
[----:B0-----:R-:W3:Y:S01]  /*2ab70*/  LDL.LU R8, [R1+0xe0] ;  /* 0x0000e00001087983 */ /* 0x001ee20000300800 */
[----:B------:R-:W3:Y:S02]  /*2ab80*/  LDL.LU R9, [R1+0xe4] ;  /* 0x0000e40001097983 */ /* 0x000ee40000300800 */
[----:B------:R-:W3:Y:S02]  /*2ab90*/  LDL.LU R10, [R1+0xe8] ;  /* 0x0000e800010a7983 */ /* 0x000ee40000300800 */
[----:B------:R-:W3:Y:S01]  /*2aba0*/  LDL.LU R11, [R1+0xec] ;  /* 0x0000ec00010b7983 */ /* 0x000ee20000300800 */
[----:B------:R-:W2:Y:S01]  /*2abb0*/  LDL.LU.64 R22, [R1+0x1120] ;  /* 0x0011200001167983 */ /* 0x000ea20000300a00 */
[----:B------:R-:W2:Y:S02]  /*2abc0*/  LDL.LU.64 R20, [R1+0x1118] ;  /* 0x0011180001147983 */ /* 0x000ea40000300a00 */
[----:B------:R0:W-:Y:S02]  /*2abd0*/  STL.64 [R1+0x1c8], R18 ;  /* 0x0001c81201007387 */ /* 0x0001e40000100a00 */
[----:B0-----:R-:W3:Y:S01]  /*2abe0*/  LDL R19, [R1+0x2c8] ;  /* 0x0002c80001137983 */ /* 0x001ee20000100800 */
[----:B----4-:R-:W-:-:S02]  /*2abf0*/  IMAD.MOV.U32 R4, RZ, RZ, R15 ;  /* 0x000000ffff047224 */ /* 0x010fc400078e000f */
[----:B------:R-:W-:Y:S02]  /*2ac00*/  IMAD.MOV.U32 R5, RZ, RZ, R14 ;  /* 0x000000ffff057224 */ /* 0x000fe400078e000e */
[----:B------:R-:W-:Y:S02]  /*2ac10*/  IMAD.MOV.U32 R14, RZ, RZ, R16 ;  /* 0x000000ffff0e7224 */ /* 0x000fe400078e0010 */
[----:B------:R-:W-:-:S03]  /*2ac20*/  IMAD.MOV.U32 R15, RZ, RZ, R17 ;  /* 0x000000ffff0f7224 */ /* 0x000fc600078e0011 */
[C---:B--2---:R-:W-:Y:S01]  /*2ac30*/  HMMA.16816.F32 R4, R20.reuse, R4, R24 ;  /* 0x000000041404723c */ /* 0x044fe20000001818 */
[----:B---3--:R0:W-:Y:S01]  /*2ac40*/  STL [R1+0xfc8], R19 ;  /* 0x000fc81301007387 */ /* 0x0081e20000100800 */
[----:B------:R-:W2:Y:S02]  /*2ac50*/  LDL.LU R16, [R1+0xd0] ;  /* 0x0000d00001107983 */ /* 0x000ea40000300800 */
[----:B------:R-:W2:Y:S02]  /*2ac60*/  LDL.LU R17, [R1+0xd4] ;  /* 0x0000d40001117983 */ /* 0x000ea40000300800 */
[----:B------:R-:W2:Y:S01]  /*2ac70*/  LDL.LU R18, [R1+0xd8] ;  /* 0x0000d80001127983 */ /* 0x000ea20000300800 */
[----:B0-----:R-:W2:Y:S01]  /*2ac80*/  LDL.LU R19, [R1+0xdc] ;  /* 0x0000dc0001137983 */ /* 0x001ea20000300800 */
[----:B------:R-:W-:Y:S02]  /*2ac90*/  STL [R1+0xefc], R15 ;  /* 0x000efc0f01007387 */ /* 0x000fe40000100800 */
[----:B------:R-:W-:Y:S02]  /*2aca0*/  STL [R1+0xeec], R14 ;  /* 0x000eec0e01007387 */ /* 0x000fe40000100800 */
[----:B------:R-:W3:Y:S01]  /*2acb0*/  LDL.LU.64 R26, [R1+0x1110] ;  /* 0x00111000011a7983 */ /* 0x000ee20000300a00 */
[----:B------:R-:W3:Y:S10]  /*2acc0*/  LDL.LU.64 R24, [R1+0x1108] ;  /* 0x0011080001187983 */ /* 0x000ef40000300a00 */
[----:B------:R0:W-:Y:S02]  /*2acd0*/  STL.64 [R1+0x1b0], R4 ;  /* 0x0001b00401007387 */ /* 0x0001e40000100a00 */
[----:B------:R3:W-:Y:S01]  /*2ace0*/  STL.64 [R1+0x1b8], R6 ;  /* 0x0001b80601007387 */ /* 0x0007e20000100a00 */
[----:B0-----:R-:W3:Y:S02]  /*2acf0*/  LDL.LU.64 R4, [R1+0x1100] ;  /* 0x0011000001047983 */ /* 0x001ee40000300a00 */
[C---:B---3--:R-:W-:Y:S02]  /*2ad00*/  HMMA.16816.F32 R4, R20.reuse, R4, R24 ;  /* 0x000000041404723c */ /* 0x048fe40000001818 */
[----:B------:R-:W3:Y:S01]  /*2ad10*/  LDL.LU.64 R26, [R1+0x10f8] ;  /* 0x0010f800011a7983 */ /* 0x000ee20000300a00 */
[----:B------:R-:W3:Y:S11]  /*2ad20*/  LDL.LU.64 R24, [R1+0x10f0] ;  /* 0x0010f00001187983 */ /* 0x000ef60000300a00 */
[----:B------:R-:W-:Y:S09]  /*2ad30*/  @!UPT UIADD3 URZ, URZ, URZ, URZ ;  /* 0x0000003f3f3ff290 */ /* 0x000ff2000fffe03f */
[----:B------:R0:W-:Y:S01]  /*2ad40*/  STL.64 [R1+0x1a0], R4 ;  /* 0x0001a00401007387 */ /* 0x0001e20000100a00 */
[----:B------:R3:W-:Y:S03]  /*2ad50*/  STL.64 [R1+0x1a8], R6 ;  /* 0x0001a80601007387 */ /* 0x0007e60000100a00 */
        /* <DEDUP_REMOVED lines=66> */
[----:B------:R-:W4:Y:S11]  /*2b180*/  LDL.LU.64 R24, [R1+0x1000] ;  /* 0x0010000001187983 */ /* 0x000f360000300a00 */
[----:B------:R-:W-:Y:S09]  /*2b190*/  @!UPT UIADD3 URZ, URZ, URZ, URZ ;  /* 0x0000003f3f3ff290 */ /* 0x000ff2000fffe03f */
[----:B------:R-:W-:Y:S01]  /*2b1a0*/  STL.64 [R1+0x100], R4 ;  /* 0x0001000401007387 */ /* 0x000fe20000100a00 */
[----:B------:R0:W-:Y:S03]  /*2b1b0*/  STL.64 [R1+0x108], R6 ;  /* 0x0001080601007387 */ /* 0x0001e60000100a00 */
[----:B0-----:R-:W4:Y:S01]  /*2b1c0*/  LDL.LU.64 R6, [R1+0xff8] ;  /* 0x000ff80001067983 */ /* 0x001f220000300a00 */
[----:B------:R-:W4:Y:S02]  /*2b1d0*/  LDL.LU.64 R4, [R1+0xff0] ;  /* 0x000ff00001047983 */ /* 0x000f240000300a00 */
[C---:B----4-:R-:W-:Y:S11]  /*2b1e0*/  HMMA.16816.F32 R4, R20.reuse, R24, R4 ;  /* 0x000000181404723c */ /* 0x050ff60000001804 */
[----:B------:R-:W-:Y:S11]  /*2b1f0*/  @!UPT UIADD3 URZ, URZ, URZ, URZ ;  /* 0x0000003f3f3ff290 */ /* 0x000ff6000fffe03f */
[----:B------:R-:W-:Y:S01]  /*2b200*/  @!UPT UIADD3 URZ, URZ, URZ, URZ ;  /* 0x0000003f3f3ff290 */ /* 0x000fe2000fffe03f */
[----:B------:R-:W-:Y:S01]  /*2b210*/  STL.64 [R1+0xf0], R4 ;  /* 0x0000f00401007387 */ /* 0x000fe20000100a00 */
[----:B------:R0:W-:Y:S03]  /*2b220*/  STL.64 [R1+0xf8], R6 ;  /* 0x0000f80601007387 */ /* 0x0001e60000100a00 */
[----:B0-----:R-:W4:Y:S01]  /*2b230*/  LDL.LU.64 R6, [R1+0xfe8] ;  /* 0x000fe80001067983 */ /* 0x001f220000300a00 */
[----:B------:R-:W2:Y:S02]  /*2b240*/  LDL.LU.64 R4, [R1+0xfe0] ;  /* 0x000fe00001047983 */ /* 0x000ea40000300a00 */
[----:B---3--:R0:W-:Y:S02]  /*2b250*/  STL.64 [R1+0xfb0], R26 ;  /* 0x000fb01a01007387 */ /* 0x0081e40000100a00 */
[----:B------:R-:W3:Y:S01]  /*2b260*/  LDL.LU R24, [R1+0xc0] ;  /* 0x0000c00001187983 */ /* 0x000ee20000300800 */
[----:B------:R-:W3:Y:S04]  /*2b270*/  LDL.LU R25, [R1+0xc4] ;  /* 0x0000c40001197983 */ /* 0x000ee80000300800 */
[----:B0-----:R-:W3:Y:S01]  /*2b280*/  LDL.LU R26, [R1+0xc8] ;  /* 0x0000c800011a7983 */ /* 0x001ee20000300800 */
[----:B------:R-:W3:Y:S01]  /*2b290*/  LDL.LU R27, [R1+0xcc] ;  /* 0x0000cc00011b7983 */ /* 0x000ee20000300800 */
[C---:B--2---:R-:W-:Y:S11]  /*2b2a0*/  HMMA.16816.F32 R8, R20.reuse, R4, R8 ;  /* 0x000000041408723c */ /* 0x044ff60000001808 */
[----:B------:R-:W-:Y:S11]  /*2b2b0*/  @!UPT UIADD3 URZ, URZ, URZ, URZ ;  /* 0x0000003f3f3ff290 */ /* 0x000ff6000fffe03f */
[----:B------:R-:W-:Y:S01]  /*2b2c0*/  @!UPT UIADD3 URZ, URZ, URZ, URZ ;  /* 0x0000003f3f3ff290 */ /* 0x000fe2000fffe03f */
[----:B------:R-:W-:Y:S01]  /*2b2d0*/  STL.64 [R1+0xe0], R8 ;  /* 0x0000e00801007387 */ /* 0x000fe20000100a00 */
[----:B------:R0:W-:Y:S03]  /*2b2e0*/  STL.64 [R1+0xe8], R10 ;  /* 0x0000e80a01007387 */ /* 0x0001e60000100a00 */
[----:B0-----:R-:W2:Y:S01]  /*2b2f0*/  LDL.LU R11, [R1+0xfd8] ;  /* 0x000fd800010b7983 */ /* 0x001ea20000300800 */
[----:B------:R-:W2:Y:S02]  /*2b300*/  LDL.LU.64 R8, [R1+0xfd0] ;  /* 0x000fd00001087983 */ /* 0x000ea40000300a00 */
[----:B------:R-:W3:Y:S02]  /*2b310*/  LDL.LU R4, [R1+0x2b0] ;  /* 0x0002b00001047983 */ /* 0x000ee40000300800 */
[----:B----4-:R-:W-:Y:S02]  /*2b320*/  IMAD.MOV.U32 R5, RZ, RZ, R7 ;  /* 0x000000ffff057224 */ /* 0x010fe400078e0007 */
[----:B------:R-:W-:Y:S01]  /*2b330*/  IMAD.MOV.U32 R7, RZ, RZ, R0 ;  /* 0x000000ffff077224 */ /* 0x000fe200078e0000 */
[C---:B--2---:R-:W-:Y:S11]  /*2b340*/  HMMA.16816.F32 R16, R20.reuse, R8, R16 ;  /* 0x000000081410723c */ /* 0x044ff60000001810 */
[----:B------:R-:W-:Y:S11]  /*2b350*/  @!UPT UIADD3 URZ, URZ, URZ, URZ ;  /* 0x0000003f3f3ff290 */ /* 0x000ff6000fffe03f */
[----:B------:R-:W-:Y:S01]  /*2b360*/  @!UPT UIADD3 URZ, URZ, URZ, URZ ;  /* 0x0000003f3f3ff290 */ /* 0x000fe2000fffe03f */
[----:B------:R-:W-:Y:S01]  /*2b370*/  STL.64 [R1+0xd0], R16 ;  /* 0x0000d01001007387 */ /* 0x000fe20000100a00 */
[----:B------:R-:W-:Y:S02]  /*2b380*/  STL [R1+0xd8], R18 ;  /* 0x0000d81201007387 */ /* 0x000fe40000100800 */
[----:B------:R-:W-:Y:S02]  /*2b390*/  IMAD.MOV.U32 R0, RZ, RZ, R19 ;  /* 0x000000ffff007224 */ /* 0x000fe400078e0013 */
[----:B------:R-:W2:Y:S01]  /*2b3a0*/  LDL.LU R19, [R1+0xfc8] ;  /* 0x000fc80001137983 */ /* 0x000ea20000300800 */
[----:B------:R0:W-:Y:S03]  /*2b3b0*/  STL [R1+0xfb8], R11 ;  /* 0x000fb80b01007387 */ /* 0x0001e60000100800 */
[----:B0-----:R-:W4:Y:S04]  /*2b3c0*/  LDL.LU.64 R10, [R1+0xa8] ;  /* 0x0000a800010a7983 */ /* 0x001f280000300a00 */
[----:B--2---:R-:W-:Y:S04]  /*2b3d0*/  LDSM.16.MT88.4 R16, [R19+0x10c00] ;  /* 0x010c00001310783b */ /* 0x004fe80000004200 */
[----:B----4-:R3:W-:Y:S01]  /*2b3e0*/  STL.64 [R1+0xfc0], R10 ;  /* 0x000fc00a01007387 */ /* 0x0107e20000100a00 */
[----:B------:R-:W-:Y:S02]  /*2b3f0*/  STL [R1+0xe18], R0 ;  /* 0x000e180001007387 */ /* 0x000fe40000100800 */
[----:B------:R-:W2:Y:S01]  /*2b400*/  LDL.LU.64 R14, [R1+0xb8] ;  /* 0x0000b800010e7983 */ /* 0x000ea20000300a00 */
[----:B---3--:R-:W-:Y:S01]  /*2b410*/  HMMA.16816.F32 R8, R20, R12, R24 ;  /* 0x0000000c1408723c */ /* 0x008fe20000001818 */
[----:B------:R-:W0:Y:S11]  /*2b420*/  LDSM.16.MT88.4 R20, [R2+0x10c00] ;  /* 0x010c00000214783b */ /* 0x000e360000004200 */
[----:B------:R-:W-:Y:S11]  /*2b430*/  @!UPT UIADD3 URZ, URZ, URZ, URZ ;  /* 0x0000003f3f3ff290 */ /* 0x000ff6000fffe03f */
[----:B------:R-:W-:Y:S01]  /*2b440*/  STL.64 [R1+0xc0], R8 ;  /* 0x0000c00801007387 */ /* 0x000fe20000100a00 */
[----:B------:R2:W-:Y:S02]  /*2b450*/  STL.64 [R1+0xc8], R10 ;  /* 0x0000c80a01007387 */ /* 0x0005e40000100a00 */
[----:B------:R-:W3:Y:S02]  /*2b460*/  LDL.LU R24, [R1+0x290] ;  /* 0x0002900001187983 */ /* 0x000ee40000300800 */
[----:B------:R-:W3:Y:S01]  /*2b470*/  LDL.LU R25, [R1+0x294] ;  /* 0x0002940001197983 */ /* 0x000ee20000300800 */
[----:B------:R-:W3:Y:S01]  /*2b480*/  LDL.LU R26, [R1+0x298] ;  /* 0x00029800011a7983 */ /* 0x000ee20000300800 */
[----:B------:R-:W3:Y:S03]  /*2b490*/  LDL.LU R27, [R1+0x29c] ;  /* 0x00029c00011b7983 */ /* 0x000ee60000300800 */
[----:B0-----:R-:W-:Y:S01]  /*2b4a0*/  STL [R1+0xec4], R22 ;  /* 0x000ec41601007387 */ /* 0x001fe20000100800 */
[----:B------:R-:W-:Y:S01]  /*2b4b0*/  STL [R1+0xec0], R23 ;  /* 0x000ec01701007387 */ /* 0x000fe20000100800 */
[----:B--2---:R-:W-:Y:S07]  /*2b4c0*/  HMMA.16816.F32 R8, R16, R14, R4 ;  /* 0x0000000e1008723c */ /* 0x004fee0000001804 */
[----:B------:R-:W-:-:S02]  /*2b4d0*/  IMAD.MOV.U32 R4, RZ, RZ, R15 ;  /* 0x000000ffff047224 */ /* 0x000fc400078e000f */
[----:B------:R-:W-:Y:S11]  /*2b4e0*/  IMAD.MOV.U32 R5, RZ, RZ, R14 ;  /* 0x000000ffff057224 */ /* 0x000ff600078e000e */
[----:B------:R-:W-:Y:S03]  /*2b4f0*/  @!UPT UIADD3 URZ, URZ, URZ, URZ ;  /* 0x0000003f3f3ff290 */ /* 0x000fe6000fffe03f */
[----:B------:R-:W-:Y:S01]  /*2b500*/  STL.64 [R1+0x2b0], R8 ;  /* 0x0002b00801007387 */ /* 0x000fe20000100a00 */
[----:B------:R-:W-:Y:S02]  /*2b510*/  IMAD.MOV.U32 R12, RZ, RZ, R11 ;  /* 0x000000ffff0c7224 */ /* 0x000fe400078e000b */
[----:B------:R0:W-:Y:S02]  /*2b520*/  STL.64 [R1+0x2b8], R10 ;  /* 0x0002b80a01007387 */ /* 0x0001e40000100a00 */
[----:B------:R-:W-:Y:S01]  /*2b530*/  IMAD.MOV.U32 R2, RZ, RZ, R8 ;  /* 0x000000ffff027224 */ /* 0x000fe200078e0008 */
[----:B0-----:R-:W2:Y:S01]  /*2b540*/  LDL.LU.64 R10, [R1+0xfc0] ;  /* 0x000fc000010a7983 */ /* 0x001ea20000300a00 */
[----:B------:R-:W-:Y:S02]  /*2b550*/  STL [R1+0xf00], R4 ;  /* 0x000f000401007387 */ /* 0x000fe40000100800 */
[----:B------:R-:W-:Y:S02]  /*2b560*/  STL [R1+0xee0], R5 ;  /* 0x000ee00501007387 */ /* 0x000fe40000100800 */
[----:B------:R-:W3:Y:S01]  /*2b570*/  LDL.LU.64 R6, [R1+0x98] ;  /* 0x0000980001067983 */ /* 0x000ee20000300a00 */
[----:B------:R-:W-:Y:S01]  /*2b580*/  STL [R1+0xc98], R2 ;  /* 0x000c980201007387 */ /* 0x000fe20000100800 */
[----:B------:R0:W-:Y:S03]  /*2b590*/  STL [R1+0xc94], R12 ;  /* 0x000c940c01007387 */ /* 0x0001e60000100800 */
[----:B0-----:R-:W2:Y:S01]  /*2b5a0*/  LDL.LU R12, [R1+0x2a0] ;  /* 0x0002a000010c7983 */ /* 0x001ea20000300800 */
[----:B------:R-:W2:Y:S02]  /*2b5b0*/  LDL.LU R13, [R1+0x2a4] ;  /* 0x0002a400010d7983 */ /* 0x000ea40000300800 */
[----:B------:R-:W2:Y:S02]  /*2b5c0*/  LDL.LU R14, [R1+0x2a8] ;  /* 0x0002a800010e7983 */ /* 0x000ea40000300800 */
[----:B------:R-:W-:-:S07]  /*2b5d0*/  IMAD.MOV.U32 R15, RZ, RZ, R3 ;  /* 0x000000ffff0f7224 */ /* 0x000fce00078e0003 */
[C---:B--2---:R-:W-:Y:S01]  /*2b5e0*/  HMMA.16816.F32 R12, R16.reuse, R10, R12 ;  /* 0x0000000a100c723c */ /* 0x044fe2000000180c */
[----:B------:R-:W-:Y:S02]  /*2b5f0*/  IMAD.MOV.U32 R22, RZ, RZ, R10 ;  /* 0x000000ffff167224 */ /* 0x000fe400078e000a */
[----:B------:R-:W-:Y:S02]  /*2b600*/  IMAD.MOV.U32 R23, RZ, RZ, R11 ;  /* 0x000000ffff177224 */ /* 0x000fe400078e000b */
[----:B------:R-:W2:Y:S11]  /*2b610*/  LDL.LU R11, [R1+0xfb8] ;  /* 0x000fb800010b7983 */ /* 0x000eb60000300800 */
[----:B------:R-:W-:Y:S07]  /*2b620*/  @!UPT UIADD3 URZ, URZ, URZ, URZ ;  /* 0x0000003f3f3ff290 */ /* 0x000fee000fffe03f */
[----:B------:R-:W-:Y:S01]  /*2b630*/  STL.64 [R1+0x2a0], R12 ;  /* 0x0002a00c01007387 */ /* 0x000fe20000100a00 */
[----:B------:R-:W-:Y:S02]  /*2b640*/  STL.64 [R1+0x2a8], R14 ;  /* 0x0002a80e01007387 */ /* 0x000fe40000100a00 */
[----:B------:R-:W-:Y:S02]  /*2b650*/  STL.64 [R1+0xed0], R22 ;  /* 0x000ed01601007387 */ /* 0x000fe40000100a00 */
[----:B------:R0:W-:Y:S02]  /*2b660*/  STL.64 [R1+0xec8], R20 ;  /* 0x000ec81401007387 */ /* 0x0001e40000100a00 */
[----:B0-----:R-:W4:Y:S01]  /*2b670*/  LDL.LU R20, [R1+0x270] ;  /* 0x0002700001147983 */ /* 0x001f220000300800 */
[----:B------:R-:W4:Y:S02]  /*2b680*/  LDL.LU R21, [R1+0x274] ;  /* 0x0002740001157983 */ /* 0x000f240000300800 */
[----:B------:R-:W2:Y:S02]  /*2b690*/  LDL.LU R22, [R1+0x278] ;  /* 0x0002780001167983 */ /* 0x000ea40000300800 */
[----:B------:R-:W2:Y:S01]  /*2b6a0*/  LDL.LU R23, [R1+0x27c] ;  /* 0x00027c0001177983 */ /* 0x000ea20000300800 */
[----:B---3--:R-:W-:Y:S01]  /*2b6b0*/  HMMA.16816.F32 R24, R16, R6, R24 ;  /* 0x000000061018723c */ /* 0x008fe20000001818 */
[----:B------:R-:W-:Y:S11]  /*2b6c0*/  IMAD.MOV.U32 R3, RZ, RZ, R12 ;  /* 0x000000ffff037224 */ /* 0x000ff600078e000c */
[----:B------:R-:W-:Y:S11]  /*2b6d0*/  @!UPT UIADD3 URZ, URZ, URZ, URZ ;  /* 0x0000003f3f3ff290 */ /* 0x000ff6000fffe03f */
[----:B------:R-:W-:Y:S01]  /*2b6e0*/  @!UPT UIADD3 URZ, URZ, URZ, URZ ;  /* 0x0000003f3f3ff290 */ /* 0x000fe2000fffe03f */
[----:B------:R-:W-:Y:S01]  /*2b6f0*/  IMAD.MOV.U32 R13, RZ, RZ, R27 ;  /* 0x000000ffff0d7224 */ /* 0x000fe200078e001b */
[----:B--2---:R-:W-:Y:S01]  /*2b700*/  STL.64 [R1+0xfa8], R22 ;  /* 0x000fa81601007387 */ /* 0x004fe20000100a00 */
[----:B----4-:R0:W-:Y:S03]  /*2b710*/  STL.64 [R1+0xfa0], R20 ;  /* 0x000fa01401007387 */ /* 0x0101e60000100a00 */
[----:B0-----:R-:W2:Y:S01]  /*2b720*/  LDL.LU R20, [R1+0x280] ;  /* 0x0002800001147983 */ /* 0x001ea20000300800 */
[----:B------:R-:W2:Y:S02]  /*2b730*/  LDL.LU R21, [R1+0x284] ;  /* 0x0002840001157983 */ /* 0x000ea40000300800 */
[----:B------:R-:W2:Y:S02]  /*2b740*/  LDL.LU R22, [R1+0x288] ;  /* 0x0002880001167983 */ /* 0x000ea40000300800 */
[----:B------:R-:W-:Y:S01]  /*2b750*/  STL [R1+0xc9c], R3 ;  /* 0x000c9c0301007387 */ /* 0x000fe20000100800 */
[----:B------:R-:W-:Y:S01]  /*2b760*/  STL.64 [R1+0x290], R24 ;  /* 0x0002901801007387 */ /* 0x000fe20000100a00 */
[----:B------:R0:W-:Y:S03]  /*2b770*/  STL.64 [R1+0x298], R26 ;  /* 0x0002981a01007387 */ /* 0x0001e60000100a00 */
[----:B0-----:R-:W3:Y:S01]  /*2b780*/  LDL.LU.64 R26, [R1+0xfb0] ;  /* 0x000fb000011a7983 */ /* 0x001ee20000300a00 */
[----:B------:R-:W-:Y:S02]  /*2b790*/  STL [R1+0xca4], R24 ;  /* 0x000ca41801007387 */ /* 0x000fe40000100800 */
[----:B------:R-:W-:Y:S02]  /*2b7a0*/  STL [R1+0xca0], R13 ;  /* 0x000ca00d01007387 */ /* 0x000fe40000100800 */
[----:B------:R-:W2:Y:S02]  /*2b7b0*/  LDL.LU.64 R14, [R1+0x88] ;  /* 0x00008800010e7983 */ /* 0x000ea40000300a00 */
[----:B------:R-:W-:-:S02]  /*2b7c0*/  IMAD.MOV.U32 R23, RZ, RZ, R11 ;  /* 0x000000ffff177224 */ /* 0x000fc400078e000b */
[----:B------:R-:W-:Y:S02]  /*2b7d0*/  IMAD.MOV.U32 R5, RZ, RZ, R7 ;  /* 0x000000ffff057224 */ /* 0x000fe400078e0007 */
[----:B------:R-:W-:-:S03]  /*2b7e0*/  IMAD.MOV.U32 R11, RZ, RZ, R6 ;  /* 0x000000ffff0b7224 */ /* 0x000fc600078e0006 */
[C---:B--2---:R-:W-:Y:S01]  /*2b7f0*/  HMMA.16816.F32 R20, R16.reuse, R14, R20 ;  /* 0x0000000e1014723c */ /* 0x044fe20000001814 */
[----:B------:R-:W-:Y:S11]  /*2b800*/  IMAD.MOV.U32 R7, RZ, RZ, R14 ;  /* 0x000000ffff077224 */ /* 0x000ff600078e000e */
[----:B------:R-:W-:Y:S11]  /*2b810*/  @!UPT UIADD3 URZ, URZ, URZ, URZ ;  /* 0x0000003f3f3ff290 */ /* 0x000ff6000fffe03f */
[----:B------:R-:W-:Y:S01]  /*2b820*/  STL.64 [R1+0x280], R20 ;  /* 0x0002801401007387 */ /* 0x000fe20000100a00 */
[----:B------:R0:W-:Y:S02]  /*2b830*/  STL.64 [R1+0x288], R22 ;  /* 0x0002881601007387 */ /* 0x0001e40000100a00 */
[----:B------:R-:W-:Y:S01]  /*2b840*/  IMAD.MOV.U32 R25, RZ, RZ, R20 ;  /* 0x000000ffff197224 */ /* 0x000fe200078e0014 */
[----:B0-----:R-:W2:Y:S01]  /*2b850*/  LDL.LU.64 R22, [R1+0xfa8] ;  /* 0x000fa80001167983 */ /* 0x001ea20000300a00 */
[----:B------:R-:W2:Y:S02]  /*2b860*/  LDL.LU.64 R20, [R1+0xfa0] ;  /* 0x000fa00001147983 */ /* 0x000ea40000300a00 */
[----:B------:R0:W-:Y:S02]  /*2b870*/  STL [R1+0xf9c], R7 ;  /* 0x000f9c0701007387 */ /* 0x0001e40000100800 */
[----:B------:R-:W-:Y:S01]  /*2b880*/  STL [R1+0xf98], R5 ;  /* 0x000f980501007387 */ /* 0x000fe20000100800 */
[----:B0-----:R-:W2:Y:S01]  /*2b890*/  LDL.LU.64 R6, [R1+0x78] ;  /* 0x0000780001067983 */ /* 0x001ea20000300a00 */
[----:B------:R0:W-:Y:S02]  /*2b8a0*/  STL [R1+0xca8], R25 ;  /* 0x000ca81901007387 */ /* 0x0001e40000100800 */
[----:B---3--:R-:W-:Y:S02]  /*2b8b0*/  STL.64 [R1+0xf50], R26 ;  /* 0x000f501a01007387 */ /* 0x008fe40000100a00 */
[----:B------:R-:W3:Y:S01]  /*2b8c0*/  LDL.LU R24, [R1+0x260] ;  /* 0x0002600001187983 */ /* 0x000ee20000300800 */
[----:B0-----:R-:W3:Y:S01]  /*2b8d0*/  LDL.LU R25, [R1+0x264] ;  /* 0x0002640001197983 */ /* 0x001ee20000300800 */
[----:B--2---:R-:W-:Y:S01]  /*2b8e0*/  HMMA.16816.F32 R20, R16, R6, R20 ;  /* 0x000000061014723c */ /* 0x004fe20000001814 */
[----:B------:R-:W-:-:S06]  /*2b8f0*/  IMAD.MOV.U32 R10, RZ, RZ, R6 ;  /* 0x000000ffff0a7224 */ /* 0x000fcc00078e0006 */
[----:B------:R-:W-:Y:S02]  /*2b900*/  IMAD.MOV.U32 R6, RZ, RZ, R7 ;  /* 0x000000ffff067224 */ /* 0x000fe400078e0007 */
[----:B------:R-:W2:Y:S01]  /*2b910*/  LDL.LU R7, [R1+0xf9c] ;  /* 0x000f9c0001077983 */ /* 0x000ea20000300800 */
[----:B------:R-:W4:Y:S11]  /*2b920*/  LDL.LU R5, [R1+0xf98] ;  /* 0x000f980001057983 */ /* 0x000f360000300800 */
[----:B------:R-:W-:Y:S02]  /*2b930*/  @!UPT UIADD3 URZ, URZ, URZ, URZ ;  /* 0x0000003f3f3ff290 */ /* 0x000fe4000fffe03f */
[----:B------:R-:W-:Y:S01]  /*2b940*/  STL.64 [R1+0x270], R20 ;  /* 0x0002701401007387 */ /* 0x000fe20000100a00 */
[----:B------:R-:W-:Y:S02]  /*2b950*/  STL.64 [R1+0x278], R22 ;  /* 0x0002781601007387 */ /* 0x000fe40000100a00 */
[----:B------:R0:W-:Y:S02]  /*2b960*/  STL.64 [R1+0xf90], R10 ;  /* 0x000f900a01007387 */ /* 0x0001e40000100a00 */
[----:B0-----:R-:W3:Y:S01]  /*2b970*/  LDL.LU.64 R10, [R1+0x68] ;  /* 0x00006800010a7983 */ /* 0x001ee20000300a00 */
[----:B------:R-:W2:Y:S02]  /*2b980*/  LDL.LU.64 R22, [R1+0x18] ;  /* 0x0000180001167983 */ /* 0x000ea40000300a00 */
[----:B------:R-:W-:Y:S02]  /*2b990*/  IMAD.MOV.U32 R26, RZ, RZ, R29 ;  /* 0x000000ffff1a7224 */ /* 0x000fe400078e001d */
[----:B------:R-:W-:-:S02]  /*2b9a0*/  IMAD.MOV.U32 R27, RZ, RZ, R28 ;  /* 0x000000ffff1b7224 */ /* 0x000fc400078e001c */
[----:B------:R-:W-:Y:S02]  /*2b9b0*/  IMAD.MOV.U32 R28, RZ, RZ, R20 ;  /* 0x000000ffff1c7224 */ /* 0x000fe400078e0014 */
[----:B------:R-:W-:-:S03]  /*2b9c0*/  IMAD.MOV.U32 R14, RZ, RZ, R15 ;  /* 0x000000ffff0e7224 */ /* 0x000fc600078e000f */
[C---:B---3--:R-:W-:Y:S01]  /*2b9d0*/  HMMA.16816.F32 R24, R16.reuse, R10, R24 ;  /* 0x0000000a1018723c */ /* 0x048fe20000001818 */
[----:B------:R-:W-:Y:S01]  /*2b9e0*/  IMAD.MOV.U32 R15, RZ, RZ, R11 ;  /* 0x000000ffff0f7224 */ /* 0x000fe200078e000b */
[----:B--2---:R-:W-:Y:S01]  /*2b9f0*/  STL.64 [R1+0xf48], R22 ;  /* 0x000f481601007387 */ /* 0x004fe20000100a00 */
[----:B------:R-:W-:Y:S02]  /*2ba00*/  STL [R1+0xcac], R28 ;  /* 0x000cac1c01007387 */ /* 0x000fe40000100800 */
[----:B------:R-:W-:Y:S11]  /*2ba10*/  IMAD.MOV.U32 R4, RZ, RZ, R10 ;  /* 0x000000ffff047224 */ /* 0x000ff600078e000a */
[----:B------:R-:W-:Y:S07]  /*2ba20*/  @!UPT UIADD3 URZ, URZ, URZ, URZ ;  /* 0x0000003f3f3ff290 */ /* 0x000fee000fffe03f */
[----:B------:R0:W-:Y:S01]  /*2ba30*/  STL.64 [R1+0x260], R24 ;  /* 0x0002601801007387 */ /* 0x0001e20000100a00 */
[----:B------:R1:W-:Y:S02]  /*2ba40*/  STL.64 [R1+0x268], R26 ;  /* 0x0002681a01007387 */ /* 0x0003e40000100a00 */
[----:B------:R-:W-:Y:S02]  /*2ba50*/  IMAD.MOV.U32 R29, RZ, RZ, R24 ;  /* 0x000000ffff1d7224 */ /* 0x000fe400078e0018 */
[----:B------:R2:W-:Y:S01]  /*2ba60*/  STL.64 [R1+0xf68], R14 ;  /* 0x000f680e01007387 */ /* 0x0005e20000100a00 */
[----:B0-----:R-:W3:Y:S01]  /*2ba70*/  LDL.LU R24, [R1+0x220] ;  /* 0x0002200001187983 */ /* 0x001ee20000300800 */
[----:B------:R-:W3:Y:S02]  /*2ba80*/  LDL.LU R25, [R1+0x224] ;  /* 0x0002240001197983 */ /* 0x000ee40000300800 */
[----:B-1----:R-:W3:Y:S02]  /*2ba90*/  LDL.LU R26, [R1+0x228] ;  /* 0x00022800011a7983 */ /* 0x002ee40000300800 */
[----:B------:R-:W3:Y:S01]  /*2baa0*/  LDL.LU R27, [R1+0x22c] ;  /* 0x00022c00011b7983 */ /* 0x000ee20000300800 */
[----:B------:R-:W3:Y:S01]  /*2bab0*/  LDL.LU R8, [R1+0x250] ;  /* 0x0002500001087983 */ /* 0x000ee20000300800 */
[----:B------:R-:W3:Y:S02]  /*2bac0*/  LDL.LU R9, [R1+0x254] ;  /* 0x0002540001097983 */ /* 0x000ee40000300800 */
[----:B------:R-:W3:Y:S02]  /*2bad0*/  LDL.LU R10, [R1+0x258] ;  /* 0x00025800010a7983 */ /* 0x000ee40000300800 */
[----:B------:R-:W3:Y:S01]  /*2bae0*/  LDL.LU R11, [R1+0x25c] ;  /* 0x00025c00010b7983 */ /* 0x000ee20000300800 */
[----:B------:R-:W3:Y:S01]  /*2baf0*/  LDL.LU R12, [R1+0x230] ;  /* 0x00023000010c7983 */ /* 0x000ee20000300800 */
[----:B------:R-:W3:Y:S02]  /*2bb00*/  LDL.LU R13, [R1+0x234] ;  /* 0x00023400010d7983 */ /* 0x000ee40000300800 */
[----:B--2---:R-:W2:Y:S02]  /*2bb10*/  LDL.LU R14, [R1+0x238] ;  /* 0x00023800010e7983 */ /* 0x004ea40000300800 */
[----:B------:R-:W2:Y:S02]  /*2bb20*/  LDL.LU R15, [R1+0x23c] ;  /* 0x00023c00010f7983 */ /* 0x000ea40000300800 */
[----:B--2---:R0:W-:Y:S01]  /*2bb30*/  STL.64 [R1+0xf78], R14 ;  /* 0x000f780e01007387 */ /* 0x0041e20000100a00 */
[----:B---3--:R-:W-:Y:S03]  /*2bb40*/  STL.64 [R1+0xf70], R12 ;  /* 0x000f700c01007387 */ /* 0x008fe60000100a00 */
[----:B0-----:R-:W2:Y:S04]  /*2bb50*/  LDL.LU.64 R14, [R1+0x48] ;  /* 0x00004800010e7983 */ /* 0x001ea80000300a00 */
[----:B--2---:R0:W-:Y:S04]  /*2bb60*/  STL.64 [R1+0xf88], R14 ;  /* 0x000f880e01007387 */ /* 0x0041e80000100a00 */
[----:B0-----:R-:W2:Y:S01]  /*2bb70*/  LDL.LU.64 R14, [R1+0x58] ;  /* 0x00005800010e7983 */ /* 0x001ea20000300a00 */
[----:B------:R0:W-:Y:S02]  /*2bb80*/  STL.64 [R1+0xf60], R26 ;  /* 0x000f601a01007387 */ /* 0x0001e40000100a00 */
[----:B------:R1:W-:Y:S01]  /*2bb90*/  STL.64 [R1+0xf58], R24 ;  /* 0x000f581801007387 */ /* 0x0003e20000100a00 */
[----:B0-----:R-:W3:Y:S04]  /*2bba0*/  LDL.LU.64 R26, [R1+0x38] ;  /* 0x00003800011a7983 */ /* 0x001ee80000300a00 */
[----:B---3--:R0:W-:Y:S01]  /*2bbb0*/  STL.64 [R1+0xf80], R26 ;  /* 0x000f801a01007387 */ /* 0x0081e20000100a00 */
[----:B-1----:R-:W3:Y:S02]  /*2bbc0*/  LDL.LU R24, [R1+0x240] ;  /* 0x0002400001187983 */ /* 0x002ee40000300800 */
[----:B------:R-:W3:Y:S01]  /*2bbd0*/  LDL.LU R25, [R1+0x244] ;  /* 0x0002440001197983 */ /* 0x000ee20000300800 */
[----:B0-----:R-:W3:Y:S01]  /*2bbe0*/  LDL.LU R26, [R1+0x248] ;  /* 0x00024800011a7983 */ /* 0x001ee20000300800 */
[----:B------:R-:W3:Y:S02]  /*2bbf0*/  LDL.LU R27, [R1+0x24c] ;  /* 0x00024c00011b7983 */ /* 0x000ee40000300800 */
[----:B------:R-:W3:Y:S02]  /*2bc00*/  LDL.LU.64 R22, [R1+0x28] ;  /* 0x0000280001167983 */ /* 0x000ee40000300a00 */
[----:B------:R-:W-:Y:S01]  /*2bc10*/  STL.64 [R1+0xf10], R6 ;  /* 0x000f100601007387 */ /* 0x000fe20000100a00 */
[----:B----4-:R0:W-:Y:S04]  /*2bc20*/  STL.64 [R1+0xf08], R4 ;  /* 0x000f080401007387 */ /* 0x0101e80000100a00 */
[----:B0-----:R-:W4:Y:S01]  /*2bc30*/  LDL.LU R4, [R1+0x1f0] ;  /* 0x0001f00001047983 */ /* 0x001f220000300800 */
[----:B------:R-:W4:Y:S02]  /*2bc40*/  LDL.LU R5, [R1+0x1f4] ;  /* 0x0001f40001057983 */ /* 0x000f240000300800 */
[----:B------:R-:W3:Y:S02]  /*2bc50*/  LDL.LU R6, [R1+0x1f8] ;  /* 0x0001f80001067983 */ /* 0x000ee40000300800 */
[----:B------:R-:W3:Y:S01]  /*2bc60*/  LDL.LU R7, [R1+0x1fc] ;  /* 0x0001fc0001077983 */ /* 0x000ee20000300800 */
[----:B--2---:R-:W-:Y:S01]  /*2bc70*/  HMMA.16816.F32 R8, R16, R14, R8 ;  /* 0x0000000e1008723c */ /* 0x004fe20000001808 */
[----:B---3--:R0:W-:Y:S01]  /*2bc80*/  STL.64 [R1+0xf20], R6 ;  /* 0x000f200601007387 */ /* 0x0081e20000100a00 */
[----:B----4-:R1:W-:Y:S03]  /*2bc90*/  STL.64 [R1+0xf18], R4 ;  /* 0x000f180401007387 */ /* 0x0103e60000100a00 */
[----:B0-----:R-:W2:Y:S04]  /*2bca0*/  LDL.LU.64 R6, [R1+0x8] ;  /* 0x0000080001067983 */ /* 0x001ea80000300a00 */
[----:B--2---:R0:W-:Y:S01]  /*2bcb0*/  STL.64 [R1+0xf40], R6 ;  /* 0x000f400601007387 */ /* 0x0041e20000100a00 */
[----:B-1----:R-:W2:Y:S02]  /*2bcc0*/  LDL.LU R4, [R1+0x210] ;  /* 0x0002100001047983 */ /* 0x002ea40000300800 */
[----:B------:R-:W2:Y:S01]  /*2bcd0*/  LDL.LU R5, [R1+0x214] ;  /* 0x0002140001057983 */ /* 0x000ea20000300800 */
[----:B0-----:R-:W2:Y:S01]  /*2bce0*/  LDL.LU R6, [R1+0x218] ;  /* 0x0002180001067983 */ /* 0x001ea20000300800 */
[----:B------:R-:W2:Y:S02]  /*2bcf0*/  LDL.LU R7, [R1+0x21c] ;  /* 0x00021c0001077983 */ /* 0x000ea40000300800 */
[----:B------:R-:W-:Y:S07]  /*2bd00*/  STL [R1+0xcb0], R29 ;  /* 0x000cb01d01007387 */ /* 0x000fee0000100800 */
[----:B------:R0:W-:Y:S01]  /*2bd10*/  STL.64 [R1+0x250], R8 ;  /* 0x0002500801007387 */ /* 0x0001e20000100a00 */
[----:B------:R1:W-:Y:S01]  /*2bd20*/  STL.64 [R1+0x258], R10 ;  /* 0x0002580a01007387 */ /* 0x0003e20000100a00 */
[----:B0-----:R-:W-:-:S03]  /*2bd30*/  IMAD.MOV.U32 R9, RZ, RZ, R14 ;  /* 0x000000ffff097224 */ /* 0x001fc600078e000e */
[----:B-1----:R-:W3:Y:S01]  /*2bd40*/  LDL.LU.64 R10, [R1+0xf90] ;  /* 0x000f9000010a7983 */ /* 0x002ee20000300a00 */
[----:B------:R-:W-:Y:S02]  /*2bd50*/  IMAD.MOV.U32 R8, RZ, RZ, R15 ;  /* 0x000000ffff087224 */ /* 0x000fe400078e000f */
[----:B------:R-:W4:Y:S02]  /*2bd60*/  LDL.LU.64 R14, [R1+0xf88] ;  /* 0x000f8800010e7983 */ /* 0x000f240000300a00 */
[C---:B----4-:R-:W-:Y:S01]  /*2bd70*/  HMMA.16816.F32 R24, R16.reuse, R14, R24 ;  /* 0x0000000e1018723c */ /* 0x050fe20000001818 */
[----:B---3--:R-:W-:Y:S01]  /*2bd80*/  STL.64 [R1+0xf30], R10 ;  /* 0x000f300a01007387 */ /* 0x008fe20000100a00 */
[----:B------:R0:W-:Y:S02]  /*2bd90*/  STL.64 [R1+0xf28], R8 ;  /* 0x000f280801007387 */ /* 0x0001e40000100a00 */
[----:B------:R-:W-:Y:S02]  /*2bda0*/  IMAD.MOV.U32 R3, RZ, RZ, R14 ;  /* 0x000000ffff037224 */ /* 0x000fe400078e000e */
[----:B------:R-:W-:Y:S01]  /*2bdb0*/  IMAD.MOV.U32 R2, RZ, RZ, R15 ;  /* 0x000000ffff027224 */ /* 0x000fe200078e000f */
[----:B0-----:R-:W3:Y:S01]  /*2bdc0*/  LDL.LU R8, [R1+0x200] ;  /* 0x0002000001087983 */ /* 0x001ee20000300800 */
[----:B------:R-:W3:Y:S02]  /*2bdd0*/  LDL.LU R9, [R1+0x204] ;  /* 0x0002040001097983 */ /* 0x000ee40000300800 */
[----:B------:R-:W3:Y:S02]  /*2bde0*/  LDL.LU R10, [R1+0x208] ;  /* 0x00020800010a7983 */ /* 0x000ee40000300800 */
[----:B------:R-:W3:Y:S11]  /*2bdf0*/  LDL.LU R11, [R1+0x20c] ;  /* 0x00020c00010b7983 */ /* 0x000ef60000300800 */
[----:B------:R-:W-:Y:S01]  /*2be00*/  STL.64 [R1+0x240], R24 ;  /* 0x0002401801007387 */ /* 0x000fe20000100a00 */
[----:B------:R0:W-:Y:S03]  /*2be10*/  STL.64 [R1+0x248], R26 ;  /* 0x0002481a01007387 */ /* 0x0001e60000100a00 */
[----:B0-----:R-:W4:Y:S01]  /*2be20*/  LDL.LU.64 R26, [R1+0xf80] ;  /* 0x000f8000011a7983 */ /* 0x001f220000300a00 */
[----:B------:R-:W4:Y:S02]  /*2be30*/  LDL.LU.64 R14, [R1+0xf78] ;  /* 0x000f7800010e7983 */ /* 0x000f240000300a00 */
[----:B------:R-:W4:Y:S02]  /*2be40*/  LDL.LU.64 R12, [R1+0xf70] ;  /* 0x000f7000010c7983 */ /* 0x000f240000300a00 */
[----:B------:R-:W-:Y:S01]  /*2be50*/  STL [R1+0xe1c], R3 ;  /* 0x000e1c0301007387 */ /* 0x000fe20000100800 */
[C---:B----4-:R-:W-:Y:S11]  /*2be60*/  HMMA.16816.F32 R12, R16.reuse, R26, R12 ;  /* 0x0000001a100c723c */ /* 0x050ff6000000180c */
[----:B------:R-:W-:Y:S11]  /*2be70*/  @!UPT UIADD3 URZ, URZ, URZ, URZ ;  /* 0x0000003f3f3ff290 */ /* 0x000ff6000fffe03f */
[----:B------:R-:W-:Y:S01]  /*2be80*/  @!UPT UIADD3 URZ, URZ, URZ, URZ ;  /* 0x0000003f3f3ff290 */ /* 0x000fe2000fffe03f */
[----:B------:R0:W-:Y:S01]  /*2be90*/  STL.64 [R1+0x230], R12 ;  /* 0x0002300c01007387 */ /* 0x0001e20000100a00 */
[----:B------:R1:W-:Y:S02]  /*2bea0*/  STL.64 [R1+0x238], R14 ;  /* 0x0002380e01007387 */ /* 0x0003e40000100a00 */
[----:B0-----:R-:W-:Y:S01]  /*2beb0*/  IMAD.MOV.U32 R13, RZ, RZ, R26 ;  /* 0x000000ffff0d7224 */ /* 0x001fe200078e001a */
[----:B-1----:R-:W4:Y:S01]  /*2bec0*/  LDL.LU.64 R14, [R1+0xf68] ;  /* 0x000f6800010e7983 */ /* 0x002f220000300a00 */
[----:B------:R-:W-:Y:S02]  /*2bed0*/  IMAD.MOV.U32 R12, RZ, RZ, R27 ;  /* 0x000000ffff0c7224 */ /* 0x000fe400078e001b */
[----:B------:R-:W2:Y:S02]  /*2bee0*/  LDL.LU.64 R26, [R1+0xf60] ;  /* 0x000f6000011a7983 */ /* 0x000ea40000300a00 */
[----:B------:R-:W2:Y:S02]  /*2bef0*/  LDL.LU.64 R24, [R1+0xf58] ;  /* 0x000f580001187983 */ /* 0x000ea40000300a00 */
[C---:B--2---:R-:W-:Y:S11]  /*2bf00*/  HMMA.16816.F32 R24, R16.reuse, R22, R24 ;  /* 0x000000161018723c */ /* 0x044ff60000001818 */
[----:B------:R-:W-:Y:S11]  /*2bf10*/  @!UPT UIADD3 URZ, URZ, URZ, URZ ;  /* 0x0000003f3f3ff290 */ /* 0x000ff6000fffe03f */
[----:B------:R-:W-:Y:S01]  /*2bf20*/  @!UPT UIADD3 URZ, URZ, URZ, URZ ;  /* 0x0000003f3f3ff290 */ /* 0x000fe2000fffe03f */
[----:B------:R0:W-:Y:S01]  /*2bf30*/  STL.64 [R1+0x220], R24 ;  /* 0x0002201801007387 */ /* 0x0001e20000100a00 */
[----:B------:R1:W-:Y:S02]  /*2bf40*/  STL.64 [R1+0x228], R26 ;  /* 0x0002281a01007387 */ /* 0x0003e40000100a00 */
[----:B0-----:R-:W-:Y:S01]  /*2bf50*/  IMAD.MOV.U32 R25, RZ, RZ, R22 ;  /* 0x000000ffff197224 */ /* 0x001fe200078e0016 */
[----:B-1----:R-:W2:Y:S01]  /*2bf60*/  LDL.LU.64 R26, [R1+0xf50] ;  /* 0x000f5000011a7983 */ /* 0x002ea20000300a00 */
[----:B------:R-:W-:Y:S02]  /*2bf70*/  IMAD.MOV.U32 R24, RZ, RZ, R23 ;  /* 0x000000ffff187224 */ /* 0x000fe400078e0017 */
[----:B------:R-:W2:Y:S02]  /*2bf80*/  LDL.LU.64 R22, [R1+0xf48] ;  /* 0x000f480001167983 */ /* 0x000ea40000300a00 */
[----:B--2---:R-:W-:Y:S11]  /*2bf90*/  HMMA.16816.F32 R4, R16, R22, R4 ;  /* 0x000000161004723c */ /* 0x004ff60000001804 */
[----:B------:R-:W-:Y:S11]  /*2bfa0*/  @!UPT UIADD3 URZ, URZ, URZ, URZ ;  /* 0x0000003f3f3ff290 */ /* 0x000ff6000fffe03f */
[----:B------:R-:W-:Y:S01]  /*2bfb0*/  @!UPT UIADD3 URZ, URZ, URZ, URZ ;  /* 0x0000003f3f3ff290 */ /* 0x000fe2000fffe03f */
[----:B------:R-:W-:Y:S01]  /*2bfc0*/  STL.64 [R1+0x210], R4 ;  /* 0x0002100401007387 */ /* 0x000fe20000100a00 */
[----:B------:R0:W-:Y:S03]  /*2bfd0*/  STL.64 [R1+0x218], R6 ;  /* 0x0002180601007387 */ /* 0x0001e60000100a00 */
[----:B0-----:R-:W3:Y:S01]  /*2bfe0*/  LDL.LU.64 R6, [R1+0xf40] ;  /* 0x000f400001067983 */ /* 0x001ee20000300a00 */
[----:B------:R-:W-:Y:S02]  /*2bff0*/  IMAD.MOV.U32 R29, RZ, RZ, R22 ;  /* 0x000000ffff1d7224 */ /* 0x000fe400078e0016 */
[----:B------:R-:W2:Y:S02]  /*2c000*/  LDL.LU R20, [R1+0x1d0] ;  /* 0x0001d00001147983 */ /* 0x000ea40000300800 */
[----:B------:R-:W-:Y:S02]  /*2c010*/  IMAD.MOV.U32 R21, RZ, RZ, R26 ;  /* 0x000000ffff157224 */ /* 0x000fe400078e001a */
[----:B------:R-:W-:Y:S01]  /*2c020*/  IMAD.MOV.U32 R22, RZ, RZ, R27 ;  /* 0x000000ffff167224 */ /* 0x000fe200078e001b */
[----:B------:R-:W2:Y:S01]  /*2c030*/  LDL.LU R26, [R1+0xf3c] ;  /* 0x000f3c00011a7983 */ /* 0x000ea20000300800 */
[----:B------:R-:W-:-:S02]  /*2c040*/  IMAD.MOV.U32 R28, RZ, RZ, R23 ;  /* 0x000000ffff1c7224 */ /* 0x000fc400078e0017 */
[----:B------:R-:W2:Y:S02]  /*2c050*/  LDL.LU R27, [R1+0xf38] ;  /* 0x000f3800011b7983 */ /* 0x000ea40000300800 */
[----:B------:R-:W2:Y:S01]  /*2c060*/  LDL.LU R23, [R1+0x1dc] ;  /* 0x0001dc0001177983 */ /* 0x000ea20000300800 */
[C---:B---3--:R-:W-:Y:S01]  /*2c070*/  HMMA.16816.F32 R8, R16.reuse, R6, R8 ;  /* 0x000000061008723c */ /* 0x048fe20000001808 */
[----:B------:R-:W-:Y:S02]  /*2c080*/  IMAD.MOV.U32 R3, RZ, RZ, R6 ;  /* 0x000000ffff037224 */ /* 0x000fe400078e0006 */
[----:B------:R-:W-:Y:S11]  /*2c090*/  IMAD.MOV.U32 R0, RZ, RZ, R7 ;  /* 0x000000ffff007224 */ /* 0x000ff600078e0007 */
[----:B------:R-:W-:Y:S09]  /*2c0a0*/  @!UPT UIADD3 URZ, URZ, URZ, URZ ;  /* 0x0000003f3f3ff290 */ /* 0x000ff2000fffe03f */
[----:B------:R-:W-:Y:S01]  /*2c0b0*/  STL.64 [R1+0x200], R8 ;  /* 0x0002000801007387 */ /* 0x000fe20000100a00 */
[----:B------:R0:W-:Y:S03]  /*2c0c0*/  STL.64 [R1+0x208], R10 ;  /* 0x0002080a01007387 */ /* 0x0001e60000100a00 */
[----:B0-----:R-:W3:Y:S01]  /*2c0d0*/  LDL.LU.64 R10, [R1+0xf30] ;  /* 0x000f3000010a7983 */ /* 0x001ee20000300a00 */
[----:B------:R-:W2:Y:S02]  /*2c0e0*/  LDL.LU.64 R8, [R1+0xf28] ;  /* 0x000f280001087983 */ /* 0x000ea40000300a00 */
[----:B------:R-:W2:Y:S02]  /*2c0f0*/  LDL.LU.64 R6, [R1+0xf20] ;  /* 0x000f200001067983 */ /* 0x000ea40000300a00 */
[----:B------:R-:W2:Y:S02]  /*2c100*/  LDL.LU.64 R4, [R1+0xf18] ;  /* 0x000f180001047983 */ /* 0x000ea40000300a00 */
[----:B--2---:R-:W-:Y:S11]  /*2c110*/  HMMA.16816.F32 R4, R16, R26, R4 ;  /* 0x0000001a1004723c */ /* 0x004ff60000001804 */
[----:B------:R-:W-:Y:S11]  /*2c120*/  @!UPT UIADD3 URZ, URZ, URZ, URZ ;  /* 0x0000003f3f3ff290 */ /* 0x000ff6000fffe03f */
[----:B------:R-:W-:Y:S01]  /*2c130*/  @!UPT UIADD3 URZ, URZ, URZ, URZ ;  /* 0x0000003f3f3ff290 */ /* 0x000fe2000fffe03f */
[----:B------:R-:W-:Y:S01]  /*2c140*/  STL.64 [R1+0x1f0], R4 ;  /* 0x0001f00401007387 */ /* 0x000fe20000100a00 */
[----:B------:R0:W-:Y:S03]  /*2c150*/  STL.64 [R1+0x1f8], R6 ;  /* 0x0001f80601007387 */ /* 0x0001e60000100a00 */
[----:B0-----:R-:W2:Y:S01]  /*2c160*/  LDL.LU.64 R6, [R1+0xf10] ;  /* 0x000f100001067983 */ /* 0x001ea20000300a00 */
[----:B------:R-:W2:Y:S02]  /*2c170*/  LDL.LU.64 R4, [R1+0xf08] ;  /* 0x000f080001047983 */ /* 0x000ea40000300a00 */
[----:B------:R-:W-:Y:S02]  /*2c180*/  STL.64 [R1+0xe28], R26 ;  /* 0x000e281a01007387 */ /* 0x000fe40000100a00 */
[----:B------:R0:W-:Y:S02]  /*2c190*/  STL.64 [R1+0xe20], R24 ;  /* 0x000e201801007387 */ /* 0x0001e40000100a00 */
[----:B0-----:R-:W2:Y:S01]  /*2c1a0*/  LDL.LU R24, [R1+0x150] ;  /* 0x0001500001187983 */ /* 0x001ea20000300800 */
[----:B------:R-:W2:Y:S02]  /*2c1b0*/  LDL.LU R25, [R1+0x154] ;  /* 0x0001540001197983 */ /* 0x000ea40000300800 */
[----:B------:R-:W2:Y:S02]  /*2c1c0*/  LDL.LU R26, [R1+0x158] ;  /* 0x00015800011a7983 */ /* 0x000ea40000300800 */
[----:B------:R-:W2:Y:S02]  /*2c1d0*/  LDL.LU R27, [R1+0x15c] ;  /* 0x00015c00011b7983 */ /* 0x000ea40000300800 */
[----:B--2---:R0:W-:Y:S01]  /*2c1e0*/  STL.64 [R1+0xe38], R26 ;  /* 0x000e381a01007387 */ /* 0x0041e20000100a00 */
[----:B------:R-:W-:Y:S02]  /*2c1f0*/  STL.64 [R1+0xe30], R24 ;  /* 0x000e301801007387 */ /* 0x000fe40000100a00 */
[----:B0-----:R-:W-:-:S02]  /*2c200*/  IMAD.MOV.U32 R26, RZ, RZ, R4 ;  /* 0x000000ffff1a7224 */ /* 0x001fc400078e0004 */
[----:B----4-:R-:W-:Y:S01]  /*2c210*/  IMAD.MOV.U32 R27, RZ, RZ, R15 ;  /* 0x000000ffff1b7224 */ /* 0x010fe200078e000f */
[----:B------:R-:W2:Y:S01]  /*2c220*/  LDL.LU R4, [R1+0xf00] ;  /* 0x000f000001047983 */ /* 0x000ea20000300800 */
[----:B------:R-:W4:Y:S03]  /*2c230*/  LDL.LU R15, [R1+0xefc] ;  /* 0x000efc00010f7983 */ /* 0x000f260000300800 */
[----:B------:R3:W-:Y:S02]  /*2c240*/  STL.64 [R1+0xe50], R26 ;  /* 0x000e501a01007387 */ /* 0x0007e40000100a00 */
[----:B---3--:R-:W-:Y:S02]  /*2c250*/  IMAD.MOV.U32 R26, RZ, RZ, R10 ;  /* 0x000000ffff1a7224 */ /* 0x008fe400078e000a */
[----:B------:R-:W-:Y:S01]  /*2c260*/  IMAD.MOV.U32 R27, RZ, RZ, R6 ;  /* 0x000000ffff1b7224 */ /* 0x000fe200078e0006 */
[----:B------:R-:W3:Y:S01]  /*2c270*/  LDL.LU R10, [R1+0xef8] ;  /* 0x000ef800010a7983 */ /* 0x000ee20000300800 */
[----:B------:R-:W2:Y:S03]  /*2c280*/  LDL.LU R6, [R1+0xef4] ;  /* 0x000ef40001067983 */ /* 0x000ea60000300800 */
[----:B------:R0:W-:Y:S02]  /*2c290*/  STL.64 [R1+0xe68], R26 ;  /* 0x000e681a01007387 */ /* 0x0001e40000100a00 */
[----:B0-----:R-:W-:-:S02]  /*2c2a0*/  IMAD.MOV.U32 R26, RZ, RZ, R7 ;  /* 0x000000ffff1a7224 */ /* 0x001fc400078e0007 */
[----:B------:R-:W-:Y:S01]  /*2c2b0*/  IMAD.MOV.U32 R27, RZ, RZ, R14 ;  /* 0x000000ffff1b7224 */ /* 0x000fe200078e000e */
[----:B------:R-:W2:Y:S01]  /*2c2c0*/  LDL.LU R7, [R1+0xef0] ;  /* 0x000ef00001077983 */ /* 0x000ea20000300800 */
[----:B------:R-:W2:Y:S03]  /*2c2d0*/  LDL.LU R14, [R1+0xeec] ;  /* 0x000eec00010e7983 */ /* 0x000ea60000300800 */
[----:B------:R0:W-:Y:S01]  /*2c2e0*/  STL.64 [R1+0xe80], R26 ;  /* 0x000e801a01007387 */ /* 0x0001e20000100a00 */
[----:B------:R-:W2:Y:S02]  /*2c2f0*/  LDL.LU R24, [R1+0x1e0] ;  /* 0x0001e00001187983 */ /* 0x000ea40000300800 */
[----:B------:R-:W2:Y:S01]  /*2c300*/  LDL.LU R25, [R1+0x1e4] ;  /* 0x0001e40001197983 */ /* 0x000ea20000300800 */
[----:B0-----:R-:W2:Y:S01]  /*2c310*/  LDL.LU R26, [R1+0x1e8] ;  /* 0x0001e800011a7983 */ /* 0x001ea20000300800 */
[----:B---3--:R-:W-:-:S03]  /*2c320*/  IMAD.MOV.U32 R27, RZ, RZ, R10 ;  /* 0x000000ffff1b7224 */ /* 0x008fc600078e000a */
[----:B------:R-:W3:Y:S04]  /*2c330*/  LDL.LU R10, [R1+0xee8] ;  /* 0x000ee800010a7983 */ /* 0x000ee80000300800 */
[----:B--2---:R-:W-:Y:S01]  /*2c340*/  HMMA.16816.F32 R24, R16, R6, R24 ;  /* 0x000000061018723c */ /* 0x004fe20000001818 */
[----:B------:R-:W-:Y:S11]  /*2c350*/  STL.64 [R1+0xeb8], R6 ;  /* 0x000eb80601007387 */ /* 0x000ff60000100a00 */
[----:B------:R-:W-:Y:S11]  /*2c360*/  @!UPT UIADD3 URZ, URZ, URZ, URZ ;  /* 0x0000003f3f3ff290 */ /* 0x000ff6000fffe03f */
[----:B------:R-:W-:Y:S01]  /*2c370*/  STL.64 [R1+0x1e0], R24 ;  /* 0x0001e01801007387 */ /* 0x000fe20000100a00 */
[----:B------:R0:W-:Y:S02]  /*2c380*/  STL.64 [R1+0x1e8], R26 ;  /* 0x0001e81a01007387 */ /* 0x0001e40000100a00 */
[----:B0-----:R-:W-:Y:S02]  /*2c390*/  IMAD.MOV.U32 R26, RZ, RZ, R11 ;  /* 0x000000ffff1a7224 */ /* 0x001fe400078e000b */
[----:B------:R-:W3:Y:S01]  /*2c3a0*/  LDL.LU R11, [R1+0xee4] ;  /* 0x000ee400010b7983 */ /* 0x000ee20000300800 */
[----:B------:R-:W-:Y:S02]  /*2c3b0*/  IMAD.MOV.U32 R27, RZ, RZ, R5 ;  /* 0x000000ffff1b7224 */ /* 0x000fe400078e0005 */
[----:B------:R-:W2:Y:S02]  /*2c3c0*/  LDL.LU R5, [R1+0xee0] ;  /* 0x000ee00001057983 */ /* 0x000ea40000300800 */
[----:B------:R-:W-:-:S02]  /*2c3d0*/  IMAD.MOV.U32 R24, RZ, RZ, R14 ;  /* 0x000000ffff187224 */ /* 0x000fc400078e000e */
[----:B----4-:R-:W-:Y:S01]  /*2c3e0*/  IMAD.MOV.U32 R25, RZ, RZ, R15 ;  /* 0x000000ffff197224 */ /* 0x010fe200078e000f */
[----:B------:R0:W-:Y:S01]  /*2c3f0*/  STL.64 [R1+0xe98], R26 ;  /* 0x000e981a01007387 */ /* 0x0001e20000100a00 */
[----:B------:R-:W4:Y:S02]  /*2c400*/  LDL.LU R14, [R1+0xedc] ;  /* 0x000edc00010e7983 */ /* 0x000f240000300800 */
[----:B------:R-:W4:Y:S01]  /*2c410*/  LDL.LU R15, [R1+0xed8] ;  /* 0x000ed800010f7983 */ /* 0x000f220000300800 */
[----:B0-----:R-:W4:Y:S01]  /*2c420*/  LDL.LU R26, [R1+0x1c8] ;  /* 0x0001c800011a7983 */ /* 0x001f220000300800 */
[----:B------:R-:W4:Y:S01]  /*2c430*/  LDL.LU R27, [R1+0x1cc] ;  /* 0x0001cc00011b7983 */ /* 0x000f220000300800 */
[C---:B---3--:R-:W-:Y:S11]  /*2c440*/  HMMA.16816.F32 R20, R16.reuse, R10, R20 ;  /* 0x0000000a1014723c */ /* 0x048ff60000001814 */
[----:B------:R-:W-:Y:S11]  /*2c450*/  @!UPT UIADD3 URZ, URZ, URZ, URZ ;  /* 0x0000003f3f3ff290 */ /* 0x000ff6000fffe03f */
[----:B------:R-:W-:Y:S01]  /*2c460*/  @!UPT UIADD3 URZ, URZ, URZ, URZ ;  /* 0x0000003f3f3ff290 */ /* 0x000fe2000fffe03f */
[----:B------:R-:W-:Y:S01]  /*2c470*/  STL.64 [R1+0x1d0], R20 ;  /* 0x0001d01401007387 */ /* 0x000fe20000100a00 */
[----:B------:R0:W-:Y:S03]  /*2c480*/  STL.64 [R1+0x1d8], R22 ;  /* 0x0001d81601007387 */ /* 0x0001e60000100a00 */
[----:B0-----:R-:W3:Y:S01]  /*2c490*/  LDL.LU.64 R22, [R1+0xed0] ;  /* 0x000ed00001167983 */ /* 0x001ee20000300a00 */
[----:B----4-:R-:W-:Y:S01]  /*2c4a0*/  HMMA.16816.F32 R24, R16, R14, R24 ;  /* 0x0000000e1018723c */ /* 0x010fe20000001818 */
[----:B------:R-:W4:Y:S02]  /*2c4b0*/  LDL.LU.64 R20, [R1+0xec8] ;  /* 0x000ec80001147983 */ /* 0x000f240000300a00 */
[----:B------:R0:W-:Y:S02]  /*2c4c0*/  STL.64 [R1+0xeb0], R10 ;  /* 0x000eb00a01007387 */ /* 0x0001e40000100a00 */
[----:B0-----:R-:W-:-:S02]  /*2c4d0*/  IMAD.MOV.U32 R11, RZ, RZ, R4 ;  /* 0x000000ffff0b7224 */ /* 0x001fc400078e0004 */
[----:B--2---:R-:W-:Y:S11]  /*2c4e0*/  IMAD.MOV.U32 R10, RZ, RZ, R5 ;  /* 0x000000ffff0a7224 */ /* 0x004ff600078e0005 */
[----:B------:R-:W-:Y:S05]  /*2c4f0*/  @!UPT UIADD3 URZ, URZ, URZ, URZ ;  /* 0x0000003f3f3ff290 */ /* 0x000fea000fffe03f */
[----:B------:R-:W-:Y:S01]  /*2c500*/  STL.64 [R1+0x1c0], R24 ;  /* 0x0001c01801007387 */ /* 0x000fe20000100a00 */
[----:B------:R3:W-:Y:S02]  /*2c510*/  STL.64 [R1+0x1c8], R26 ;  /* 0x0001c81a01007387 */ /* 0x0007e40000100a00 */
[----:B---3--:R-:W-:Y:S02]  /*2c520*/  IMAD.MOV.U32 R26, RZ, RZ, R22 ;  /* 0x000000ffff1a7224 */ /* 0x008fe400078e0016 */
[----:B------:R-:W-:Y:S01]  /*2c530*/  IMAD.MOV.U32 R27, RZ, RZ, R23 ;  /* 0x000000ffff1b7224 */ /* 0x000fe200078e0017 */
[----:B------:R-:W4:Y:S01]  /*2c540*/  LDL.LU R22, [R1+0xec4] ;  /* 0x000ec40001167983 */ /* 0x000f220000300800 */
[----:B------:R-:W4:Y:S02]  /*2c550*/  LDL.LU R23, [R1+0xec0] ;  /* 0x000ec00001177983 */ /* 0x000f240000300800 */
[----:B------:R-:W4:Y:S02]  /*2c560*/  LDL.LU R4, [R1+0x1b0] ;  /* 0x0001b00001047983 */ /* 0x000f240000300800 */
[----:B------:R-:W4:Y:S01]  /*2c570*/  LDL.LU R5, [R1+0x1b4] ;  /* 0x0001b40001057983 */ /* 0x000f220000300800 */
[----:B------:R-:W4:Y:S01]  /*2c580*/  LDL.LU R6, [R1+0x1b8] ;  /* 0x0001b80001067983 */ /* 0x000f220000300800 */
[----:B------:R-:W4:Y:S02]  /*2c590*/  LDL.LU R7, [R1+0x1bc] ;  /* 0x0001bc0001077983 */ /* 0x000f240000300800 */
[----:B------:R-:W-:Y:S02]  /*2c5a0*/  STL.64 [R1+0xe48], R14 ;  /* 0x000e480e01007387 */ /* 0x000fe40000100a00 */
[----:B------:R0:W-:Y:S02]  /*2c5b0*/  STL.64 [R1+0xe40], R12 ;  /* 0x000e400c01007387 */ /* 0x0001e40000100a00 */
[----:B0-----:R-:W2:Y:S01]  /*2c5c0*/  LDL.LU R12, [R1+0x160] ;  /* 0x00016000010c7983 */ /* 0x001ea20000300800 */
[----:B------:R-:W2:Y:S02]  /*2c5d0*/  LDL.LU R13, [R1+0x164] ;  /* 0x00016400010d7983 */ /* 0x000ea40000300800 */
[----:B------:R-:W3:Y:S02]  /*2c5e0*/  LDL.LU R14, [R1+0x168] ;  /* 0x00016800010e7983 */ /* 0x000ee40000300800 */
[----:B------:R-:W3:Y:S02]  /*2c5f0*/  LDL.LU R15, [R1+0x16c] ;  /* 0x00016c00010f7983 */ /* 0x000ee40000300800 */
[----:B---3--:R-:W-:Y:S01]  /*2c600*/  STL.64 [R1+0xe60], R14 ;  /* 0x000e600e01007387 */ /* 0x008fe20000100a00 */
[----:B--2---:R0:W-:Y:S03]  /*2c610*/  STL.64 [R1+0xe58], R12 ;  /* 0x000e580c01007387 */ /* 0x0041e60000100a00 */
        /* <DEDUP_REMOVED lines=16> */
[----:B------:R-:W-:-:S02]  /*2c720*/  IMAD.MOV.U32 R18, RZ, RZ, R9 ;  /* 0x000000ffff127224 */ /* 0x000fc400078e0009 */
[----:B------:R-:W-:Y:S02]  /*2c730*/  IMAD.MOV.U32 R19, RZ, RZ, R8 ;  /* 0x000000ffff137224 */ /* 0x000fe400078e0008 */
[C---:B----4-:R-:W-:Y:S01]  /*2c740*/  HMMA.16816.F32 R8, R20.reuse, R10, R4 ;  /* 0x0000000a1408723c */ /* 0x050fe20000001804 */
[----:B---3--:R-:W-:Y:S01]  /*2c750*/  STL.64 [R1+0xea8], R14 ;  /* 0x000ea80e01007387 */ /* 0x008fe20000100a00 */
[----:B--2---:R0:W-:Y:S03]  /*2c760*/  STL.64 [R1+0xea0], R12 ;  /* 0x000ea00c01007387 */ /* 0x0041e60000100a00 */
[----:B0-----:R-:W2:Y:S01]  /*2c770*/  LDL.LU R12, [R1+0x1a0] ;  /* 0x0001a000010c7983 */ /* 0x001ea20000300800 */
[----:B------:R-:W2:Y:S02]  /*2c780*/  LDL.LU R13, [R1+0x1a4] ;  /* 0x0001a400010d7983 */ /* 0x000ea40000300800 */
[----:B------:R-:W2:Y:S02]  /*2c790*/  LDL.LU R14, [R1+0x1a8] ;  /* 0x0001a800010e7983 */ /* 0x000ea40000300800 */
[----:B------:R-:W2:Y:S02]  /*2c7a0*/  LDL.LU R15, [R1+0x1ac] ;  /* 0x0001ac00010f7983 */ /* 0x000ea40000300800 */
[----:B------:R-:W-:Y:S11]  /*2c7b0*/  IMAD.MOV.U32 R16, RZ, RZ, R24 ;  /* 0x000000ffff107224 */ /* 0x000ff600078e0018 */
[----:B------:R-:W-:Y:S01]  /*2c7c0*/  @!UPT UIADD3 URZ, URZ, URZ, URZ ;  /* 0x0000003f3f3ff290 */ /* 0x000fe2000fffe03f */
[----:B------:R-:W-:Y:S01]  /*2c7d0*/  IMAD.MOV.U32 R4, RZ, RZ, R9 ;  /* 0x000000ffff047224 */ /* 0x000fe200078e0009 */
[----:B------:R-:W-:Y:S01]  /*2c7e0*/  STL [R1+0xcb4], R16 ;  /* 0x000cb41001007387 */ /* 0x000fe20000100800 */
[----:B------:R-:W3:Y:S02]  /*2c7f0*/  LDL.LU.64 R6, [R1+0xeb8] ;  /* 0x000eb80001067983 */ /* 0x000ee40000300a00 */
[----:B------:R-:W-:Y:S02]  /*2c800*/  STL.64 [R1+0x1b0], R8 ;  /* 0x0001b00801007387 */ /* 0x000fe40000100a00 */
[----:B------:R0:W-:Y:S02]  /*2c810*/  STL.64 [R1+0x1b8], R10 ;  /* 0x0001b80a01007387 */ /* 0x0001e40000100a00 */
[----:B0-----:R-:W4:Y:S01]  /*2c820*/  LDL.LU.64 R10, [R1+0xeb0] ;  /* 0x000eb000010a7983 */ /* 0x001f220000300a00 */
[----:B------:R-:W-:Y:S02]  /*2c830*/  STL [R1+0xcbc], R8 ;  /* 0x000cbc0801007387 */ /* 0x000fe40000100800 */
[----:B------:R-:W-:Y:S01]  /*2c840*/  STL [R1+0xcb8], R4 ;  /* 0x000cb80401007387 */ /* 0x000fe20000100800 */
[C---:B--2---:R-:W-:Y:S01]  /*2c850*/  HMMA.16816.F32 R24, R20.reuse, R26, R12 ;  /* 0x0000001a1418723c */ /* 0x044fe2000000180c */
[----:B------:R-:W2:Y:S01]  /*2c860*/  LDL.LU.64 R14, [R1+0xea8] ;  /* 0x000ea800010e7983 */ /* 0x000ea20000300a00 */
[----:B------:R-:W2:Y:S11]  /*2c870*/  LDL.LU.64 R12, [R1+0xea0] ;  /* 0x000ea000010c7983 */ /* 0x000eb60000300a00 */
[----:B------:R-:W-:Y:S10]  /*2c880*/  @!UPT UIADD3 URZ, URZ, URZ, URZ ;  /* 0x0000003f3f3ff290 */ /* 0x000ff4000fffe03f */
[----:B------:R-:W-:Y:S01]  /*2c890*/  STL.64 [R1+0x1a0], R24 ;  /* 0x0001a01801007387 */ /* 0x000fe20000100a00 */
[----:B------:R0:W-:Y:S03]  /*2c8a0*/  STL.64 [R1+0x1a8], R26 ;  /* 0x0001a81a01007387 */ /* 0x0001e60000100a00 */
[----:B0-----:R-:W2:Y:S02]  /*2c8b0*/  LDL.LU.64 R26, [R1+0xe98] ;  /* 0x000e9800011a7983 */ /* 0x001ea40000300a00 */
[----:B--2---:R-:W-:Y:S02]  /*2c8c0*/  HMMA.16816.F32 R24, R20, R26, R12 ;  /* 0x0000001a1418723c */ /* 0x004fe4000000180c */
[----:B------:R-:W2:Y:S01]  /*2c8d0*/  LDL.LU.64 R14, [R1+0xe90] ;  /* 0x000e9000010e7983 */ /* 0x000ea20000300a00 */
[----:B------:R-:W2:Y:S11]  /*2c8e0*/  LDL.LU.64 R12, [R1+0xe88] ;  /* 0x000e8800010c7983 */ /* 0x000eb60000300a00 */
[----:B------:R-:W-:Y:S09]  /*2c8f0*/  @!UPT UIADD3 URZ, URZ, URZ, URZ ;  /* 0x0000003f3f3ff290 */ /* 0x000ff2000fffe03f */
[----:B------:R-:W-:Y:S01]  /*2c900*/  STL.64 [R1+0x190], R24 ;  /* 0x0001901801007387 */ /* 0x000fe20000100a00 */
[----:B------:R0:W-:Y:S03]  /*2c910*/  STL.64 [R1+0x198], R26 ;  /* 0x0001981a01007387 */ /* 0x0001e60000100a00 */
        /* <DEDUP_REMOVED lines=27> */
[----:B--2---:R-:W-:Y:S01]  /*2cad0*/  HMMA.16816.F32 R16, R20, R18, R24 ;  /* 0x000000121410723c */ /* 0x004fe20000001818 */
[----:B------:R-:W2:Y:S01]  /*2cae0*/  LDL.LU.64 R26, [R1+0xe28] ;  /* 0x000e2800011a7983 */ /* 0x000ea20000300a00 */
[----:B------:R-:W2:Y:S02]  /*2caf0*/  LDL.LU.64 R24, [R1+0xe20] ;  /* 0x000e200001187983 */ /* 0x000ea40000300a00 */
[----:B------:R-:W2:Y:S02]  /*2cb00*/  LDL R5, [R1+0xc30] ;  /* 0x000c300001057983 */ /* 0x000ea40000100800 */
[----:B------:R-:W2:Y:S11]  /*2cb10*/  LDL.LU R9, [R1+0x418] ;  /* 0x0004180001097983 */ /* 0x000eb60000300800 */
[----:B------:R-:W-:Y:S06]  /*2cb20*/  @!UPT UIADD3 URZ, URZ, URZ, URZ ;  /* 0x0000003f3f3ff290 */ /* 0x000fec000fffe03f */
[----:B------:R-:W-:Y:S01]  /*2cb30*/  STL.64 [R1+0x360], R16 ;  /* 0x0003601001007387 */ /* 0x000fe20000100a00 */
[----:B------:R-:W-:Y:S02]  /*2cb40*/  STL.64 [R1+0x368], R18 ;  /* 0x0003681201007387 */ /* 0x000fe40000100a00 */
[----:B------:R-:W2:Y:S02]  /*2cb50*/  LDL.LU R4, [R1+0x420] ;  /* 0x0004200001047983 */ /* 0x000ea40000300800 */
[----:B---3--:R-:W-:Y:S01]  /*2cb60*/  STL.64 [R1+0xd90], R6 ;  /* 0x000d900601007387 */ /* 0x008fe20000100a00 */
[----:B--2---:R-:W-:Y:S01]  /*2cb70*/  STL.64 [R1+0xd88], R4 ;  /* 0x000d880401007387 */ /* 0x004fe20000100a00 */
[----:B------:R-:W2:Y:S02]  /*2cb80*/  LDL.LU R8, [R1+0x41c] ;  /* 0x00041c0001087983 */ /* 0x000ea40000300800 */
[----:B----4-:R-:W-:Y:S01]  /*2cb90*/  STL.64 [R1+0xd80], R10 ;  /* 0x000d800a01007387 */ /* 0x010fe20000100a00 */
[----:B--2---:R0:W-:Y:S04]  /*2cba0*/  STL.64 [R1+0xd78], R8 ;  /* 0x000d780801007387 */ /* 0x0041e80000100a00 */
[----:B0-----:R-:W2:Y:S01]  /*2cbb0*/  LDL.LU R8, [R1+0xe0] ;  /* 0x0000e00001087983 */ /* 0x001ea20000300800 */
[----:B------:R-:W2:Y:S02]  /*2cbc0*/  LDL.LU R9, [R1+0xe4] ;  /* 0x0000e40001097983 */ /* 0x000ea40000300800 */
[----:B------:R-:W3:Y:S02]  /*2cbd0*/  LDL.LU R10, [R1+0xe8] ;  /* 0x0000e800010a7983 */ /* 0x000ee40000300800 */
[----:B------:R-:W3:Y:S02]  /*2cbe0*/  LDL.LU R11, [R1+0xec] ;  /* 0x0000ec00010b7983 */ /* 0x000ee40000300800 */
[----:B---3--:R0:W-:Y:S01]  /*2cbf0*/  STL.64 [R1+0xda0], R10 ;  /* 0x000da00a01007387 */ /* 0x0081e20000100a00 */
[----:B--2---:R-:W-:Y:S02]  /*2cc00*/  STL.64 [R1+0xd98], R8 ;  /* 0x000d980801007387 */ /* 0x004fe40000100a00 */
[----:B0-----:R-:W-:-:S02]  /*2cc10*/  IMAD.MOV.U32 R10, RZ, RZ, R3 ;  /* 0x000000ffff0a7224 */ /* 0x001fc400078e0003 */
[----:B------:R-:W-:Y:S01]  /*2cc20*/  IMAD.MOV.U32 R11, RZ, RZ, R0 ;  /* 0x000000ffff0b7224 */ /* 0x000fe200078e0000 */
[----:B------:R-:W2:Y:S01]  /*2cc30*/  LDL.LU R3, [R1+0xe1c] ;  /* 0x000e1c0001037983 */ /* 0x000ea20000300800 */
[----:B------:R-:W3:Y:S03]  /*2cc40*/  LDL.LU R0, [R1+0xe18] ;  /* 0x000e180001007983 */ /* 0x000ee60000300800 */
[----:B------:R0:W-:Y:S01]  /*2cc50*/  STL.64 [R1+0xdb8], R10 ;  /* 0x000db80a01007387 */ /* 0x0001e20000100a00 */
[----:B------:R-:W4:Y:S02]  /*2cc60*/  LDL.LU R4, [R1+0xf0] ;  /* 0x0000f00001047983 */ /* 0x000f240000300800 */
[----:B------:R-:W4:Y:S02]  /*2cc70*/  LDL.LU R5, [R1+0xf4] ;  /* 0x0000f40001057983 */ /* 0x000f240000300800 */
[----:B------:R-:W2:Y:S01]  /*2cc80*/  LDL.LU R6, [R1+0xf8] ;  /* 0x0000f80001067983 */ /* 0x000ea20000300800 */
[----:B------:R-:W2:Y:S01]  /*2cc90*/  LDL.LU R7, [R1+0xfc] ;  /* 0x0000fc0001077983 */ /* 0x000ea20000300800 */
[----:B0-----:R-:W-:-:S02]  /*2cca0*/  IMAD.MOV.U32 R10, RZ, RZ, R29 ;  /* 0x000000ffff0a7224 */ /* 0x001fc400078e001d */
[----:B------:R-:W-:-:S05]  /*2ccb0*/  IMAD.MOV.U32 R11, RZ, RZ, R28 ;  /* 0x000000ffff0b7224 */ /* 0x000fca00078e001c */
        /* <DEDUP_REMOVED lines=35> */
[----:B------:R-:W2:Y:S02]  /*2cef0*/  LDL.LU R6, [R1+0x148] ;  /* 0x0001480001067983 */ /* 0x000ea40000300800 */
[----:B------:R-:W2:Y:S01]  /*2cf00*/  LDL.LU R7, [R1+0x14c] ;  /* 0x00014c0001077983 */ /* 0x000ea20000300800 */
[----:B------:R-:W4:Y:S01]  /*2cf10*/  LDL.LU R16, [R1+0x40c] ;  /* 0x00040c0001107983 */ /* 0x000f220000300800 */
[----:B------:R-:W4:Y:S02]  /*2cf20*/  LDL.LU R17, [R1+0x400] ;  /* 0x0004000001117983 */ /* 0x000f240000300800 */
[----:B------:R-:W2:Y:S02]  /*2cf30*/  LDL.LU R18, [R1+0x3f8] ;  /* 0x0003f80001127983 */ /* 0x000ea40000300800 */
[----:B------:R-:W2:Y:S02]  /*2cf40*/  LDL.LU R19, [R1+0x404] ;  /* 0x0004040001137983 */ /* 0x000ea40000300800 */
[----:B------:R-:W-:-:S02]  /*2cf50*/  IMAD.MOV.U32 R10, RZ, RZ, R3 ;  /* 0x000000ffff0a7224 */ /* 0x000fc400078e0003 */
[----:B------:R-:W-:Y:S01]  /*2cf60*/  IMAD.MOV.U32 R11, RZ, RZ, R2 ;  /* 0x000000ffff0b7224 */ /* 0x000fe200078e0002 */
[----:B--2---:R-:W-:Y:S01]  /*2cf70*/  STL.64 [R1+0xd60], R18 ;  /* 0x000d601201007387 */ /* 0x004fe20000100a00 */
[----:B----4-:R0:W-:Y:S03]  /*2cf80*/  STL.64 [R1+0xd58], R16 ;  /* 0x000d581001007387 */ /* 0x0101e60000100a00 */
[----:B0-----:R-:W2:Y:S01]  /*2cf90*/  LDL.LU R16, [R1+0xc0] ;  /* 0x0000c00001107983 */ /* 0x001ea20000300800 */
[----:B------:R-:W2:Y:S02]  /*2cfa0*/  LDL.LU R17, [R1+0xc4] ;  /* 0x0000c40001117983 */ /* 0x000ea40000300800 */
[----:B------:R-:W4:Y:S02]  /*2cfb0*/  LDL.LU R18, [R1+0xc8] ;  /* 0x0000c80001127983 */ /* 0x000f240000300800 */
[----:B------:R-:W4:Y:S01]  /*2cfc0*/  LDL.LU R19, [R1+0xcc] ;  /* 0x0000cc0001137983 */ /* 0x000f220000300800 */
[----:B------:R-:W-:Y:S01]  /*2cfd0*/  HMMA.16816.F32 R8, R20, R10, R4 ;  /* 0x0000000a1408723c */ /* 0x000fe20000001804 */
[----:B----4-:R-:W-:Y:S01]  /*2cfe0*/  STL.64 [R1+0xd70], R18 ;  /* 0x000d701201007387 */ /* 0x010fe20000100a00 */
[----:B--2---:R0:W-:Y:S03]  /*2cff0*/  STL.64 [R1+0xd68], R16 ;  /* 0x000d681001007387 */ /* 0x0041e60000100a00 */
[----:B0-----:R-:W2:Y:S01]  /*2d000*/  LDL.LU R16, [R1+0xd0] ;  /* 0x0000d00001107983 */ /* 0x001ea20000300800 */
[----:B------:R-:W2:Y:S02]  /*2d010*/  LDL.LU R17, [R1+0xd4] ;  /* 0x0000d40001117983 */ /* 0x000ea40000300800 */
[----:B------:R-:W2:Y:S02]  /*2d020*/  LDL.LU R18, [R1+0xd8] ;  /* 0x0000d80001127983 */ /* 0x000ea40000300800 */
[----:B------:R-:W4:Y:S01]  /*2d030*/  LDL.LU R29, [R1+0x3f0] ;  /* 0x0003f000011d7983 */ /* 0x000f220000300800 */
[----:B------:R-:W2:Y:S01]  /*2d040*/  LDL.LU R28, [R1+0x414] ;  /* 0x00041400011c7983 */ /* 0x000ea20000300800 */
[----:B------:R-:W2:Y:S02]  /*2d050*/  LDL.LU R25, [R1+0x3e8] ;  /* 0x0003e80001197983 */ /* 0x000ea40000300800 */
[----:B------:R-:W2:Y:S02]  /*2d060*/  LDL.LU R13, [R1+0x410] ;  /* 0x00041000010d7983 */ /* 0x000ea40000300800 */
[----:B------:R-:W2:Y:S01]  /*2d070*/  LDL.LU R24, [R1+0x3e0] ;  /* 0x0003e00001187983 */ /* 0x000ea20000300800 */
[----:B------:R-:W2:Y:S01]  /*2d080*/  LDL.LU R3, [R1+0x408] ;  /* 0x0004080001037983 */ /* 0x000ea20000300800 */
[----:B------:R-:W2:Y:S02]  /*2d090*/  LDL.LU R12, [R1+0x3d8] ;  /* 0x0003d800010c7983 */ /* 0x000ea40000300800 */
[----:B---3--:R-:W-:-:S02]  /*2d0a0*/  IMAD.MOV.U32 R19, RZ, RZ, R0 ;  /* 0x000000ffff137224 */ /* 0x008fc400078e0000 */
[----:B------:R-:W3:Y:S01]  /*2d0b0*/  LDL.LU R2, [R1+0x3fc] ;  /* 0x0003fc0001027983 */ /* 0x000ee20000300800 */
[----:B------:R-:W2:Y:S01]  /*2d0c0*/  LDL.LU R0, [R1+0x3d0] ;  /* 0x0003d00001007983 */ /* 0x000ea20000300800 */
[----:B------:R-:W2:Y:S02]  /*2d0d0*/  LDL.LU.64 R6, [R1+0xe10] ;  /* 0x000e100001067983 */ /* 0x000ea40000300a00 */
[----:B------:R-:W2:Y:S02]  /*2d0e0*/  LDL.LU.64 R4, [R1+0xe08] ;  /* 0x000e080001047983 */ /* 0x000ea40000300a00 */
[----:B------:R-:W-:Y:S01]  /*2d0f0*/  STL.64 [R1+0x350], R8 ;  /* 0x0003500801007387 */ /* 0x000fe20000100a00 */
[----:B------:R0:W-:Y:S04]  /*2d100*/  STL.64 [R1+0x358], R10 ;  /* 0x0003580a01007387 */ /* 0x0001e80000100a00 */
        /* <DEDUP_REMOVED lines=28> */
[----:B0-----:R-:W3:Y:S01]  /*2d2d0*/  LDL.LU.64 R10, [R1+0xda0] ;  /* 0x000da000010a7983 */ /* 0x001ee20000300a00 */
[----:B------:R-:W3:Y:S01]  /*2d2e0*/  LDL.LU.64 R8, [R1+0xd98] ;  /* 0x000d980001087983 */ /* 0x000ee20000300a00 */
[C---:B--2---:R-:W-:Y:S11]  /*2d2f0*/  HMMA.16816.F32 R4, R20.reuse, R26, R4 ;  /* 0x0000001a1404723c */ /* 0x044ff60000001804 */
[----:B------:R-:W-:Y:S11]  /*2d300*/  @!UPT UIADD3 URZ, URZ, URZ, URZ ;  /* 0x0000003f3f3ff290 */ /* 0x000ff6000fffe03f */
[----:B------:R-:W-:Y:S01]  /*2d310*/  @!UPT UIADD3 URZ, URZ, URZ, URZ ;  /* 0x0000003f3f3ff290 */ /* 0x000fe2000fffe03f */
[----:B------:R-:W-:Y:S01]  /*2d320*/  STL.64 [R1+0x300], R4 ;  /* 0x0003000401007387 */ /* 0x000fe20000100a00 */
[----:B------:R0:W-:Y:S03]  /*2d330*/  STL.64 [R1+0x308], R6 ;  /* 0x0003080601007387 */ /* 0x0001e60000100a00 */
[----:B0-----:R-:W3:Y:S01]  /*2d340*/  LDL.LU.64 R6, [R1+0xd90] ;  /* 0x000d900001067983 */ /* 0x001ee20000300a00 */
[----:B------:R-:W2:Y:S01]  /*2d350*/  LDL.LU.64 R4, [R1+0xd88] ;  /* 0x000d880001047983 */ /* 0x000ea20000300a00 */
[C---:B---3--:R-:W-:Y:S11]  /*2d360*/  HMMA.16816.F32 R8, R20.reuse, R6, R8 ;  /* 0x000000061408723c */ /* 0x048ff60000001808 */
        /* <DEDUP_REMOVED lines=10> */
[----:B------:R0:W-:Y:S02]  /*2d410*/  STL.64 [R1+0x2e8], R18 ;  /* 0x0002e81201007387 */ /* 0x0001e40000100a00 */
[----:B------:R-:W-:Y:S02]  /*2d420*/  IMAD.MOV.U32 R7, RZ, RZ, R19 ;  /* 0x000000ffff077224 */ /* 0x000fe400078e0013 */
[----:B0-----:R-:W3:Y:S01]  /*2d430*/  LDL.LU.64 R18, [R1+0xd70] ;  /* 0x000d700001127983 */ /* 0x001ee20000300a00 */
[----:B------:R-:W3:Y:S02]  /*2d440*/  LDL.LU.64 R16, [R1+0xd68] ;  /* 0x000d680001107983 */ /* 0x000ee40000300a00 */
[----:B------:R-:W-:Y:S01]  /*2d450*/  STL [R1+0xcc8], R7 ;  /* 0x000cc80701007387 */ /* 0x000fe20000100800 */
[----:B---3--:R-:W-:Y:S01]  /*2d460*/  HMMA.16816.F32 R20, R20, R14, R16 ;  /* 0x0000000e1414723c */ /* 0x008fe20000001810 */
[----:B------:R-:W3:Y:S01]  /*2d470*/  LDL.LU.64 R18, [R1+0xd60] ;  /* 0x000d600001127983 */ /* 0x000ee20000300a00 */
[----:B------:R-:W3:Y:S01]  /*2d480*/  LDL.LU.64 R16, [R1+0xd58] ;  /* 0x000d580001107983 */ /* 0x000ee20000300a00 */
[----:B--2---:R-:W-:-:S02]  /*2d490*/  IADD3 R9, P6, R9, UR12, RZ ;  /* 0x0000000c09097c10 */ /* 0x004fc4000ffde0ff */
[----:B------:R-:W-:Y:S02]  /*2d4a0*/  IADD3 R4, P1, R4, UR12, RZ ;  /* 0x0000000c04047c10 */ /* 0x000fe4000ff3e0ff */
[----:B------:R-:W-:Y:S02]  /*2d4b0*/  IADD3 R8, P2, R8, UR12, RZ ;  /* 0x0000000c08087c10 */ /* 0x000fe4000ff5e0ff */
[----:B------:R-:W-:Y:S01]  /*2d4c0*/  IADD3.X R28, R28, UR6, RZ, P1, !PT ;  /* 0x000000061c1c7c10 */ /* 0x000fe20008ffe4ff */
[----:B------:R-:W-:Y:S01]  /*2d4d0*/  IADD3 R25, P1, R25, UR12, RZ ;  /* 0x0000000c19197c10 */ /* 0x000fe2000ff3e0ff */
[----:B------:R-:W-:Y:S01]  /*2d4e0*/  IADD3.X R13, R13, UR6, RZ, P2, !PT ;  /* 0x000000060d0d7c10 */ /* 0x000fe200097fe4ff */
[----:B------:R-:W-:Y:S11]  /*2d4f0*/  IADD3 R24, P2, R24, UR12, RZ ;  /* 0x0000000c18187c10 */ /* 0x000ff6000ff5e0ff */
[----:B------:R-:W-:Y:S01]  /*2d500*/  @!UPT UIADD3 URZ, URZ, URZ, URZ ;  /* 0x0000003f3f3ff290 */ /* 0x000fe2000fffe03f */
[----:B------:R-:W-:Y:S01]  /*2d510*/  IMAD.MOV.U32 R6, RZ, RZ, R23 ;  /* 0x000000ffff067224 */ /* 0x000fe200078e0017 */
[----:B------:R-:W-:Y:S01]  /*2d520*/  STL.64 [R1+0x2d0], R20 ;  /* 0x0002d01401007387 */ /* 0x000fe20000100a00 */
[----:B------:R-:W-:Y:S03]  /*2d530*/  STL.64 [R1+0x2d8], R22 ;  /* 0x0002d81601007387 */ /* 0x000fe60000100a00 */
[----:B------:R0:W-:Y:S01]  /*2d540*/  STL [R1+0xccc], R6 ;  /* 0x000ccc0601007387 */ /* 0x0001e20000100800 */
[----:B------:R-:W-:Y:S02]  /*2d550*/  STL [R1+0x418], R9 ;  /* 0x0004180901007387 */ /* 0x000fe40000100800 */
[----:B------:R-:W-:Y:S02]  /*2d560*/  STL [R1+0x420], R4 ;  /* 0x0004200401007387 */ /* 0x000fe40000100800 */
[----:B------:R-:W-:Y:S01]  /*2d570*/  STL [R1+0x41c], R8 ;  /* 0x00041c0801007387 */ /* 0x000fe20000100800 */
[----:B---3--:R-:W-:-:S02]  /*2d580*/  IADD3 R16, P3, R16, UR12, RZ ;  /* 0x0000000c10107c10 */ /* 0x008fc4000ff7e0ff */
[----:B------:R-:W-:Y:S02]  /*2d590*/  IADD3 R17, P4, R17, UR12, RZ ;  /* 0x0000000c11117c10 */ /* 0x000fe4000ff9e0ff */
[----:B------:R-:W-:Y:S02]  /*2d5a0*/  IADD3 R18, P5, R18, UR12, RZ ;  /* 0x0000000c12127c10 */ /* 0x000fe4000ffbe0ff */
[----:B------:R-:W-:Y:S01]  /*2d5b0*/  IADD3.X R19, R19, UR6, RZ, P6, !PT ;  /* 0x0000000613137c10 */ /* 0x000fe2000b7fe4ff */
[----:B----4-:R-:W-:Y:S01]  /*2d5c0*/  IADD3 R29, P6, R29, UR12, RZ ;  /* 0x0000000c1d1d7c10 */ /* 0x010fe2000ffde0ff */
[----:B------:R-:W-:Y:S01]  /*2d5d0*/  STL [R1+0x40c], R16 ;  /* 0x00040c1001007387 */ /* 0x000fe20000100800 */
[----:B------:R-:W-:Y:S02]  /*2d5e0*/  STL [R1+0x400], R17 ;  /* 0x0004001101007387 */ /* 0x000fe40000100800 */
[----:B------:R-:W-:Y:S02]  /*2d5f0*/  STL [R1+0x3f8], R18 ;  /* 0x0003f81201007387 */ /* 0x000fe40000100800 */
[----:B------:R-:W-:Y:S01]  /*2d600*/  STL [R1+0x404], R19 ;  /* 0x0004041301007387 */ /* 0x000fe20000100800 */
[----:B------:R-:W-:Y:S01]  /*2d610*/  STL [R1+0x3f0], R29 ;  /* 0x0003f01d01007387 */ /* 0x000fe20000100800 */
[----:B------:R-:W-:Y:S01]  /*2d620*/  IADD3.X R3, R3, UR6, RZ, P3, !PT ;  /* 0x0000000603037c10 */ /* 0x000fe20009ffe4ff */
[----:B------:R-:W-:Y:S02]  /*2d630*/  STL [R1+0x414], R28 ;  /* 0x0004141c01007387 */ /* 0x000fe40000100800 */
[----:B------:R-:W-:Y:S01]  /*2d640*/  STL [R1+0x3e8], R25 ;  /* 0x0003e81901007387 */ /* 0x000fe20000100800 */
[----:B------:R-:W-:Y:S01]  /*2d650*/  STL [R1+0x410], R13 ;  /* 0x0004100d01007387 */ /* 0x000fe20000100800 */
[----:B------:R-:W-:Y:S02]  /*2d660*/  STL [R1+0x3e0], R24 ;  /* 0x0003e01801007387 */ /* 0x000fe40000100800 */
[----:B------:R-:W-:Y:S02]  /*2d670*/  STL [R1+0x408], R3 ;  /* 0x0004080301007387 */ /* 0x000fe40000100800 */
[----:B0-----:R-:W2:Y:S01]  /*2d680*/  LDL.LU R6, [R1+0x3ec] ;  /* 0x0003ec0001067983 */ /* 0x001ea20000300800 */
[----:B------:R-:W-:-:S02]  /*2d690*/  IADD3 R12, P3, R12, UR12, RZ ;  /* 0x0000000c0c0c7c10 */ /* 0x000fc4000ff7e0ff */
[----:B------:R-:W-:-:S03]  /*2d6a0*/  IADD3.X R2, R2, UR6, RZ, P4, !PT ;  /* 0x0000000602027c10 */ /* 0x000fc6000a7fe4ff */
[----:B------:R-:W-:Y:S04]  /*2d6b0*/  STL [R1+0x3d8], R12 ;  /* 0x0003d80c01007387 */ /* 0x000fe80000100800 */
[----:B--2---:R0:W-:Y:S01]  /*2d6c0*/  STL [R1+0xd50], R6 ;  /* 0x000d500601007387 */ /* 0x0041e20000100800 */
[----:B------:R-:W-:Y:S03]  /*2d6d0*/  STL [R1+0x3fc], R2 ;  /* 0x0003fc0201007387 */ /* 0x000fe60000100800 */
[----:B0-----:R-:W2:Y:S01]  /*2d6e0*/  LDL.LU R6, [R1+0x3c8] ;  /* 0x0003c80001067983 */ /* 0x001ea20000300800 */
[----:B------:R-:W-:-:S05]  /*2d6f0*/  IADD3 R0, P4, R0, UR12, RZ ;  /* 0x0000000c00007c10 */ /* 0x000fca000ff9e0ff */
[----:B------:R-:W-:Y:S01]  /*2d700*/  STL [R1+0x3d0], R0 ;  /* 0x0003d00001007387 */ /* 0x000fe20000100800 */
[----:B------:R-:W-:-:S03]  /*2d710*/  UIADD3 UR4, UR4, 0x1, URZ ;  /* 0x0000000104047890 */ /* 0x000fc6000fffe03f */
[----:B--2---:R0:W-:Y:S04]  /*2d720*/  STL [R1+0xd54], R6 ;  /* 0x000d540601007387 */ /* 0x0041e80000100800 */
[----:B0-----:R-:W2:Y:S01]  /*2d730*/  LDL.LU R6, [R1+0x3f4] ;  /* 0x0003f40001067983 */ /* 0x001ea20000300800 */
[----:B------:R-:W3:Y:S02]  /*2d740*/  LDL.LU R20, [R1+0x3c0] ;  /* 0x0003c00001147983 */ /* 0x000ee40000300800 */
[----:B------:R-:W4:Y:S02]  /*2d750*/  LDL.LU R21, [R1+0x3e4] ;  /* 0x0003e40001157983 */ /* 0x000f240000300800 */
[----:B------:R-:W3:Y:S01]  /*2d760*/  LDL.LU R22, [R1+0x3b8] ;  /* 0x0003b80001167983 */ /* 0x000ee20000300800 */
[----:B------:R-:W3:Y:S01]  /*2d770*/  LDL.LU R23, [R1+0x3dc] ;  /* 0x0003dc0001177983 */ /* 0x000ee20000300800 */
[----:B------:R-:W3:Y:S02]  /*2d780*/  LDL.LU R14, [R1+0x3b0] ;  /* 0x0003b000010e7983 */ /* 0x000ee40000300800 */
[----:B------:R-:W3:Y:S02]  /*2d790*/  LDL.LU R15, [R1+0x3d4] ;  /* 0x0003d400010f7983 */ /* 0x000ee40000300800 */
[----:B------:R-:W3:Y:S01]  /*2d7a0*/  LDL.LU R7, [R1+0x3a8] ;  /* 0x0003a80001077983 */ /* 0x000ee20000300800 */
[----:B------:R-:W3:Y:S01]  /*2d7b0*/  LDL.LU R10, [R1+0x3cc] ;  /* 0x0003cc00010a7983 */ /* 0x000ee20000300800 */
[----:B------:R-:W3:Y:S02]  /*2d7c0*/  LDL.LU R11, [R1+0xc1c] ;  /* 0x000c1c00010b7983 */ /* 0x000ee40000300800 */
[----:B------:R-:W3:Y:S01]  /*2d7d0*/  LDL.LU R26, [R1+0x3c4] ;  /* 0x0003c400011a7983 */ /* 0x000ee20000300800 */
[----:B------:R-:W-:Y:S01]  /*2d7e0*/  ISETP.NE.U32.AND P0, PT, R5, UR4, PT ;  /* 0x0000000405007c0c */ /* 0x000fe2000bf05070 */
[----:B------:R-:W3:Y:S01]  /*2d7f0*/  LDL.LU R27, [R1+0x43c] ;  /* 0x00043c00011b7983 */ /* 0x000ee20000300800 */
[----:B------:R-:W3:Y:S02]  /*2d800*/  LDL.LU R5, [R1+0x3bc] ;  /* 0x0003bc0001057983 */ /* 0x000ee40000300800 */
[----:B------:R-:W3:Y:S02]  /*2d810*/  LDL.LU R9, [R1+0xc14] ;  /* 0x000c140001097983 */ /* 0x000ee40000300800 */
[----:B------:R-:W3:Y:S01]  /*2d820*/  LDL.LU R4, [R1+0x3b4] ;  /* 0x0003b40001047983 */ /* 0x000ee20000300800 */
        /* <DEDUP_REMOVED lines=13> */
[----:B------:R-:W3:Y:S01]  /*2d900*/  LDL.LU R0, [R1+0x430] ;  /* 0x0004300001007983 */ /* 0x000ee20000300800 */
[----:B--2---:R-:W-:-:S05]  /*2d910*/  IADD3.X R6, R6, UR6, RZ, P5, !PT ;  /* 0x0000000606067c10 */ /* 0x004fca000affe4ff */
[----:B------:R0:W-:Y:S04]  /*2d920*/  STL [R1+0x3f4], R6 ;  /* 0x0003f40601007387 */ /* 0x0001e80000100800 */
[----:B0-----:R-:W2:Y:S02]  /*2d930*/  LDL.LU R6, [R1+0xd54] ;  /* 0x000d540001067983 */ /* 0x001ea40000300800 */
[----:B--2---:R-:W-:-:S05]  /*2d940*/  IADD3 R6, P5, R6, UR12, RZ ;  /* 0x0000000c06067c10 */ /* 0x004fca000ffbe0ff */
[----:B------:R0:W-:Y:S04]  /*2d950*/  STL [R1+0x3c8], R6 ;  /* 0x0003c80601007387 */ /* 0x0001e80000100800 */
[----:B0-----:R-:W2:Y:S01]  /*2d960*/  LDL.LU R6, [R1+0xd50] ;  /* 0x000d500001067983 */ /* 0x001ea20000300800 */
[----:B----4-:R-:W-:Y:S01]  /*2d970*/  IADD3.X R21, R21, UR6, RZ, P1, !PT ;  /* 0x0000000615157c10 */ /* 0x010fe20008ffe4ff */
[----:B---3--:R-:W-:Y:S01]  /*2d980*/  IADD3 R22, P1, R22, UR12, RZ ;  /* 0x0000000c16167c10 */ /* 0x008fe2000ff3e0ff */
[----:B------:R-:W-:Y:S01]  /*2d990*/  IADD3.X R23, R23, UR6, RZ, P2, !PT ;  /* 0x0000000617177c10 */ /* 0x000fe200097fe4ff */
[----:B------:R-:W-:Y:S01]  /*2d9a0*/  IADD3 R14, P2, R14, UR12, RZ ;  /* 0x0000000c0e0e7c10 */ /* 0x000fe2000ff5e0ff */
        /* <DEDUP_REMOVED lines=16> */
[----:B--2---:R-:W-:Y:S01]  /*2dab0*/  IADD3.X R6, R6, UR6, RZ, P6, !PT ;  /* 0x0000000606067c10 */ /* 0x004fe2000b7fe4ff */
[----:B------:R-:W-:-:S04]  /*2dac0*/  IADD3 R20, P6, R20, UR12, RZ ;  /* 0x0000000c14147c10 */ /* 0x000fc8000ffde0ff */
[----:B------:R0:W-:Y:S01]  /*2dad0*/  STL [R1+0x3ec], R6 ;  /* 0x0003ec0601007387 */ /* 0x0001e20000100800 */
[----:B------:R-:W-:Y:S02]  /*2dae0*/  STL [R1+0x3c0], R20 ;  /* 0x0003c01401007387 */ /* 0x000fe40000100800 */
[----:B------:R-:W-:Y:S02]  /*2daf0*/  STL [R1+0x3e4], R21 ;  /* 0x0003e41501007387 */ /* 0x000fe40000100800 */
[----:B------:R-:W-:Y:S01]  /*2db00*/  STL [R1+0x3b8], R22 ;  /* 0x0003b81601007387 */ /* 0x000fe20000100800 */
[----:B------:R-:W-:Y:S01]  /*2db10*/  STL [R1+0x3dc], R23 ;  /* 0x0003dc1701007387 */ /* 0x000fe20000100800 */
[----:B------:R-:W-:Y:S02]  /*2db20*/  STL [R1+0x3b0], R14 ;  /* 0x0003b00e01007387 */ /* 0x000fe40000100800 */
[----:B------:R-:W-:Y:S02]  /*2db30*/  STL [R1+0x3d4], R15 ;  /* 0x0003d40f01007387 */ /* 0x000fe40000100800 */
[----:B------:R-:W-:Y:S01]  /*2db40*/  STL [R1+0x3a8], R7 ;  /* 0x0003a80701007387 */ /* 0x000fe20000100800 */
[----:B------:R-:W-:Y:S01]  /*2db50*/  IADD3.X R5, R5, UR6, RZ, P6, !PT ;  /* 0x0000000605057c10 */ /* 0x000fe2000b7fe4ff */
[----:B------:R-:W-:Y:S01]  /*2db60*/  STL [R1+0x3cc], R10 ;  /* 0x0003cc0a01007387 */ /* 0x000fe20000100800 */
[----:B------:R-:W-:Y:S01]  /*2db70*/  IADD3 R9, P6, R9, UR9, RZ ;  /* 0x0000000909097c10 */ /* 0x000fe2000ffde0ff */
[----:B------:R-:W-:Y:S02]  /*2db80*/  STL [R1+0xc1c], R11 ;  /* 0x000c1c0b01007387 */ /* 0x000fe40000100800 */
[----:B------:R-:W-:Y:S01]  /*2db90*/  STL [R1+0x3c4], R26 ;  /* 0x0003c41a01007387 */ /* 0x000fe20000100800 */
[----:B------:R-:W-:Y:S01]  /*2dba0*/  STL [R1+0x43c], R27 ;  /* 0x00043c1b01007387 */ /* 0x000fe20000100800 */
[----:B------:R-:W-:Y:S02]  /*2dbb0*/  STL [R1+0x3bc], R5 ;  /* 0x0003bc0501007387 */ /* 0x000fe40000100800 */
[----:B------:R-:W-:Y:S02]  /*2dbc0*/  STL [R1+0xc14], R9 ;  /* 0x000c140901007387 */ /* 0x000fe40000100800 */
[----:B------:R-:W-:Y:S01]  /*2dbd0*/  STL [R1+0x3b4], R4 ;  /* 0x0003b40401007387 */ /* 0x000fe20000100800 */
[----:B------:R-:W-:Y:S01]  /*2dbe0*/  STL [R1+0xc10], R8 ;  /* 0x000c100801007387 */ /* 0x000fe20000100800 */
[----:B------:R-:W-:Y:S02]  /*2dbf0*/  STL [R1+0x3ac], R16 ;  /* 0x0003ac1001007387 */ /* 0x000fe40000100800 */
[----:B------:R-:W-:Y:S02]  /*2dc00*/  STL [R1+0xc0c], R17 ;  /* 0x000c0c1101007387 */ /* 0x000fe40000100800 */
[----:B------:R-:W-:Y:S01]  /*2dc10*/  STL [R1+0x3a4], R18 ;  /* 0x0003a41201007387 */ /* 0x000fe20000100800 */
[----:B------:R-:W-:Y:S01]  /*2dc20*/  STL [R1+0xc08], R19 ;  /* 0x000c081301007387 */ /* 0x000fe20000100800 */
[----:B------:R-:W-:Y:S01]  /*2dc30*/  IADD3.X R24, R24, UR7, RZ, P6, !PT ;  /* 0x0000000718187c10 */ /* 0x000fe2000b7fe4ff */
[----:B------:R-:W-:Y:S01]  /*2dc40*/  STL [R1+0xc18], R29 ;  /* 0x000c181d01007387 */ /* 0x000fe20000100800 */
[----:B------:R-:W-:Y:S01]  /*2dc50*/  IADD3 R3, P6, R3, UR9, RZ ;  /* 0x0000000903037c10 */ /* 0x000fe2000ffde0ff */
[----:B------:R-:W-:Y:S01]  /*2dc60*/  STL [R1+0xc04], R28 ;  /* 0x000c041c01007387 */ /* 0x000fe20000100800 */
[----:B------:R-:W-:Y:S02]  /*2dc70*/  STL [R1+0x3a0], R25 ;  /* 0x0003a01901007387 */ /* 0x000fe40000100800 */
[----:B------:R-:W-:Y:S02]  /*2dc80*/  STL [R1+0xc00], R13 ;  /* 0x000c000d01007387 */ /* 0x000fe40000100800 */
[----:B------:R-:W-:Y:S01]  /*2dc90*/  STL [R1+0x438], R24 ;  /* 0x0004381801007387 */ /* 0x000fe20000100800 */
[----:B------:R-:W-:Y:S01]  /*2dca0*/  STL [R1+0xbfc], R3 ;  /* 0x000bfc0301007387 */ /* 0x000fe20000100800 */
[----:B0-----:R-:W2:Y:S01]  /*2dcb0*/  LDL.LU R6, [R1+0xbe4] ;  /* 0x000be40001067983 */ /* 0x001ea20000300800 */
[----:B------:R-:W-:Y:S01]  /*2dcc0*/  IADD3.X R12, R12, UR7, RZ, P1, !PT ;  /* 0x000000070c0c7c10 */ /* 0x000fe20008ffe4ff */
[----:B------:R-:W-:-:S04]  /*2dcd0*/  IADD3 R2, P1, R2, UR9, RZ ;  /* 0x0000000902027c10 */ /* 0x000fc8000ff3e0ff */
[----:B------:R-:W-:Y:S04]  /*2dce0*/  STL [R1+0x434], R12 ;  /* 0x0004340c01007387 */ /* 0x000fe80000100800 */
[----:B--2---:R0:W-:Y:S01]  /*2dcf0*/  STL [R1+0xd48], R6 ;  /* 0x000d480601007387 */ /* 0x0041e20000100800 */
[----:B------:R-:W-:Y:S03]  /*2dd00*/  STL [R1+0xbf4], R2 ;  /* 0x000bf40201007387 */ /* 0x000fe60000100800 */
[----:B0-----:R-:W2:Y:S01]  /*2dd10*/  LDL.LU R6, [R1+0x42c] ;  /* 0x00042c0001067983 */ /* 0x001ea20000300800 */
[----:B------:R-:W-:-:S05]  /*2dd20*/  IADD3.X R0, R0, UR7, RZ, P2, !PT ;  /* 0x0000000700007c10 */ /* 0x000fca00097fe4ff */
[----:B------:R-:W-:Y:S04]  /*2dd30*/  STL [R1+0x430], R0 ;  /* 0x0004300001007387 */ /* 0x000fe80000100800 */
        /* <DEDUP_REMOVED lines=30> */
[----:B--2---:R-:W-:-:S05]  /*2df20*/  IADD3 R6, P2, R6, UR9, RZ ;  /* 0x0000000906067c10 */ /* 0x004fca000ff5e0ff */
[----:B------:R0:W-:Y:S04]  /*2df30*/  STL [R1+0xbec], R6 ;  /* 0x000bec0601007387 */ /* 0x0001e80000100800 */
[----:B0-----:R-:W2:Y:S02]  /*2df40*/  LDL.LU R6, [R1+0xd4c] ;  /* 0x000d4c0001067983 */ /* 0x001ea40000300800 */
[----:B--2---:R-:W-:-:S05]  /*2df50*/  IADD3.X R6, R6, UR7, RZ, P3, !PT ;  /* 0x0000000706067c10 */ /* 0x004fca0009ffe4ff */
[----:B------:R0:W-:Y:S04]  /*2df60*/  STL [R1+0x42c], R6 ;  /* 0x00042c0601007387 */ /* 0x0001e80000100800 */
[----:B0-----:R-:W2:Y:S01]  /*2df70*/  LDL.LU R6, [R1+0xd48] ;  /* 0x000d480001067983 */ /* 0x001ea20000300800 */
[----:B---3--:R-:W-:Y:S01]  /*2df80*/  IADD3.X R20, R20, UR7, RZ, P4, !PT ;  /* 0x0000000714147c10 */ /* 0x008fe2000a7fe4ff */
[----:B----4-:R-:W-:Y:S01]  /*2df90*/  IADD3 R21, P4, R21, UR9, RZ ;  /* 0x0000000915157c10 */ /* 0x010fe2000ff9e0ff */
        /* <DEDUP_REMOVED lines=18> */
[----:B------:R-:W-:-:S02]  /*2e0c0*/  IADD3.X R3, R3, UR7, RZ, P4, !PT ;  /* 0x0000000703037c10 */ /* 0x000fc4000a7fe4ff */
[----:B--2---:R-:W-:-:S05]  /*2e0d0*/  IADD3 R6, P3, R6, UR9, RZ ;  /* 0x0000000906067c10 */ /* 0x004fca000ff7e0ff */
[----:B------:R0:W-:Y:S01]  /*2e0e0*/  STL [R1+0xbe4], R6 ;  /* 0x000be40601007387 */ /* 0x0001e20000100800 */
[----:B------:R-:W-:Y:S02]  /*2e0f0*/  STL [R1+0x428], R20 ;  /* 0x0004281401007387 */ /* 0x000fe40000100800 */
[----:B------:R-:W-:Y:S02]  /*2e100*/  STL [R1+0xbdc], R21 ;  /* 0x000bdc1501007387 */ /* 0x000fe40000100800 */
[----:B------:R-:W-:Y:S01]  /*2e110*/  STL [R1+0x424], R22 ;  /* 0x0004241601007387 */ /* 0x000fe20000100800 */
[----:B------:R-:W-:Y:S01]  /*2e120*/  STL [R1+0xbd4], R23 ;  /* 0x000bd41701007387 */ /* 0x000fe20000100800 */
        /* <DEDUP_REMOVED lines=1442> */
[----:B------:R0:W-:Y:S04]  /*33b50*/  STL [R1+0x4c8], R6 ;  /* 0x0004c80601007387 */ /* 0x0001e80000100800 */
[----:B0-----:R0:W5:Y:S01]  /*33b60*/  LDL.LU R6, [R1+0xccc] ;  /* 0x000ccc0001067983 */ /* 0x0011620000300800 */
[----:B------:R1:W-:Y:S03]  /*33b70*/  STL [R1+0x49c], R7 ;  /* 0x00049c0701007387 */ /* 0x0003e60000100800 */
[----:B-1----:R0:W5:Y:S01]  /*33b80*/  LDL.LU R7, [R1+0xcc8] ;  /* 0x000cc80001077983 */ /* 0x0021620000300800 */
[----:B------:R1:W-:Y:S03]  /*33b90*/  STL [R1+0x4c0], R9 ;  /* 0x0004c00901007387 */ /* 0x0003e60000100800 */
[----:B-1----:R0:W5:Y:S01]  /*33ba0*/  LDL.LU R9, [R1+0xcc4] ;  /* 0x000cc40001097983 */ /* 0x0021620000300800 */
[----:B------:R1:W-:Y:S03]  /*33bb0*/  STL [R1+0x494], R5 ;  /* 0x0004940501007387 */ /* 0x0003e60000100800 */
[----:B-1----:R0:W5:Y:S01]  /*33bc0*/  LDL.LU R5, [R1+0xcc0] ;  /* 0x000cc00001057983 */ /* 0x0021620000300800 */
[----:B------:R1:W-:Y:S03]  /*33bd0*/  STL [R1+0x4b8], R8 ;  /* 0x0004b80801007387 */ /* 0x0003e60000100800 */
[----:B-1----:R0:W5:Y:S01]  /*33be0*/  LDL.LU R8, [R1+0xcbc] ;  /* 0x000cbc0001087983 */ /* 0x0021620000300800 */
[----:B------:R1:W-:Y:S01]  /*33bf0*/  STL [R1+0x48c], R4 ;  /* 0x00048c0401007387 */ /* 0x0003e20000100800 */
[----:B------:R-:W-:-:S02]  /*33c00*/  IADD3.X R3, R3, UR7, RZ, P2, !PT ;  /* 0x0000000703037c10 */ /* 0x000fc400097fe4ff */
[----:B-1----:R0:W5:Y:S01]  /*33c10*/  LDL.LU R4, [R1+0xcb8] ;  /* 0x000cb80001047983 */ /* 0x0021620000300800 */
[----:B------:R1:W-:Y:S01]  /*33c20*/  STL [R1+0x4b0], R16 ;  /* 0x0004b01001007387 */ /* 0x0003e20000100800 */
[----:B------:R-:W-:Y:S02]  /*33c30*/  IADD3 R2, P2, R2, UR9, RZ ;  /* 0x0000000902027c10 */ /* 0x000fe4000ff5e0ff */
[----:B-1----:R0:W5:Y:S01]  /*33c40*/  LDL.LU R16, [R1+0xcb4] ;  /* 0x000cb40001107983 */ /* 0x0021620000300800 */
        /* <DEDUP_REMOVED lines=17> */
[----:B-1----:R-:W2:Y:S01]  /*33d60*/  LDL.LU R0, [R1+0xc90] ;  /* 0x000c900001007983 */ /* 0x002ea20000300800 */
[----:B------:R-:W-:Y:S01]  /*33d70*/  IADD3.X R20, R20, UR7, RZ, P4, !PT ;  /* 0x0000000714147c10 */ /* 0x000fe2000a7fe4ff */
[----:B------:R-:W-:Y:S01]  /*33d80*/  IADD3 R21, P4, R21, UR9, RZ ;  /* 0x0000000915157c10 */ /* 0x000fe2000ff9e0ff */
[----:B------:R-:W-:Y:S01]  /*33d90*/  IADD3.X R22, R22, UR7, RZ, P5, !PT ;  /* 0x0000000716167c10 */ /* 0x000fe2000affe4ff */
[----:B------:R-:W-:Y:S01]  /*33da0*/  IADD3 R23, P5, R23, UR9, RZ ;  /* 0x0000000917177c10 */ /* 0x000fe2000ffbe0ff */
[----:B------:R-:W-:Y:S01]  /*33db0*/  IADD3.X R14, R14, UR7, RZ, P6, !PT ;  /* 0x000000070e0e7c10 */ /* 0x000fe2000b7fe4ff */
[----:B------:R-:W-:Y:S01]  /*33dc0*/  STL [R1+0x488], R20 ;  /* 0x0004881401007387 */ /* 0x000fe20000100800 */
[----:B------:R-:W-:Y:S01]  /*33dd0*/  IADD3 R15, P6, R15, UR9, RZ ;  /* 0x000000090f0f7c10 */ /* 0x000fe2000ffde0ff */
[----:B------:R-:W-:Y:S01]  /*33de0*/  STL [R1+0x45c], R21 ;  /* 0x00045c1501007387 */ /* 0x000fe20000100800 */
[----:B------:R-:W-:Y:S01]  /*33df0*/  IADD3.X R10, R10, UR7, RZ, P1, !PT ;  /* 0x000000070a0a7c10 */ /* 0x000fe20008ffe4ff */
[----:B------:R-:W-:Y:S01]  /*33e00*/  STL [R1+0x480], R22 ;  /* 0x0004801601007387 */ /* 0x000fe20000100800 */
[----:B------:R-:W-:Y:S01]  /*33e10*/  IADD3 R11, P1, R11, UR9, RZ ;  /* 0x000000090b0b7c10 */ /* 0x000fe2000ff3e0ff */
[----:B------:R-:W-:Y:S01]  /*33e20*/  STL [R1+0x454], R23 ;  /* 0x0004541701007387 */ /* 0x000fe20000100800 */
[----:B------:R-:W-:Y:S01]  /*33e30*/  IADD3.X R26, R26, UR7, RZ, P2, !PT ;  /* 0x000000071a1a7c10 */ /* 0x000fe200097fe4ff */
[----:B------:R-:W-:Y:S01]  /*33e40*/  STL [R1+0x478], R14 ;  /* 0x0004780e01007387 */ /* 0x000fe20000100800 */
[----:B------:R-:W-:Y:S01]  /*33e50*/  IADD3.X R27, R27, UR7, RZ, P3, !PT ;  /* 0x000000071b1b7c10 */ /* 0x000fe20009ffe4ff */
[----:B------:R-:W-:Y:S01]  /*33e60*/  STL [R1+0x44c], R15 ;  /* 0x00044c0f01007387 */ /* 0x000fe20000100800 */
[----:B------:R-:W-:Y:S01]  /*33e70*/  IADD3.X R17, R17, UR7, RZ, P4, !PT ;  /* 0x0000000711117c10 */ /* 0x000fe2000a7fe4ff */
[----:B------:R-:W-:Y:S01]  /*33e80*/  STL [R1+0x470], R10 ;  /* 0x0004700a01007387 */ /* 0x000fe20000100800 */
[----:B------:R-:W-:Y:S01]  /*33e90*/  STL [R1+0x444], R11 ;  /* 0x0004440b01007387 */ /* 0x000fe20000100800 */
[----:B------:R-:W-:Y:S01]  /*33ea0*/  IADD3.X R18, R18, UR7, RZ, P5, !PT ;  /* 0x0000000712127c10 */ /* 0x000fe2000affe4ff */
[----:B------:R-:W-:Y:S01]  /*33eb0*/  STL [R1+0x468], R26 ;  /* 0x0004681a01007387 */ /* 0x000fe20000100800 */
[----:B------:R-:W-:Y:S01]  /*33ec0*/  IADD3.X R19, R19, UR7, RZ, P6, !PT ;  /* 0x0000000713137c10 */ /* 0x000fe2000b7fe4ff */
[----:B------:R-:W-:Y:S01]  /*33ed0*/  STL [R1+0x460], R27 ;  /* 0x0004601b01007387 */ /* 0x000fe20000100800 */
[----:B------:R-:W-:Y:S01]  /*33ee0*/  STL [R1+0x458], R17 ;  /* 0x0004581101007387 */ /* 0x000fe20000100800 */
[----:B--2---:R-:W-:-:S05]  /*33ef0*/  IADD3.X R0, R0, UR7, RZ, P1, !PT ;  /* 0x0000000700007c10 */ /* 0x004fca0008ffe4ff */
[----:B------:R1:W-:Y:S01]  /*33f00*/  STL [R1+0x440], R0 ;  /* 0x0004400001007387 */ /* 0x0003e20000100800 */
[----:B------:R0:W-:Y:S03]  /*33f10*/  STL [R1+0x450], R18 ;  /* 0x0004501201007387 */ /* 0x0001e60000100800 */
[----:B-1----:R0:W5:Y:S01]  /*33f20*/  LDL.LU R0, [R1+0xc8c] ;  /* 0x000c8c0001007983 */ /* 0x0021620000300800 */
[----:B------:R0:W-:Y:S01]  /*33f30*/  STL [R1+0x448], R19 ;  /* 0x0004481301007387 */ /* 0x0001e20000100800 */
[----:B------:R-:W-:Y:S01]  /*33f40*/  @!P0 CALL.REL.NOINC `(.L_x_2) ;  /* 0x0000001000008944 */ /* 0x000fe20003c00000 */
[----:B------:R-:W-:Y:S05]  /*33f50*/  BRA `(.L_x_3) ;  /* 0xfffe5ee000007947 */ /* 0x000fea000383ffff */
.L_x_2:
[----:B-----5:R1:W-:Y:S04]  /*33f60*/  STL [R1+0xd28], R16 ;  /* 0x000d281001007387 */ /* 0x0203e80000100800 */
[----:B-1----:R-:W2:Y:S04]  /*33f70*/  LDL.LU R16, [R1+0x330] ;  /* 0x0003300001107983 */ /* 0x002ea80000300800 */
[----:B--2---:R1:W-:Y:S04]  /*33f80*/  STL [R1+0xd2c], R16 ;  /* 0x000d2c1001007387 */ /* 0x0043e80000100800 */
        /* <DEDUP_REMOVED lines=28> */
[----:B------:R-:W2:Y:S01]  /*34150*/  LDL.LU R0, [R1+0x1f8] ;  /* 0x0001f80001007983 */ /* 0x000ea20000300800 */
[----:B-1----:R-:W-:-:S03]  /*34160*/  IMAD.MOV.U32 R16, RZ, RZ, R7 ;  /* 0x000000ffff107224 */ /* 0x002fc600078e0007 */
        /* <DEDUP_REMOVED lines=29> */
[----:B------:R-:W2:Y:S04]  /*34340*/  LDL.LU R20, [R1+0x208] ;  /* 0x0002080001147983 */ /* 0x000ea80000300800 */
[----:B------:R-:W2:Y:S04]  /*34350*/  LDL.LU R21, [R1+0x218] ;  /* 0x0002180001157983 */ /* 0x000ea80000300800 */
[----:B------:R-:W3:Y:S04]  /*34360*/  LDL.LU R22, [R1+0x228] ;  /* 0x0002280001167983 */ /* 0x000ee80000300800 */
[----:B------:R-:W3:Y:S01]  /*34370*/  LDL.LU R23, [R1+0x238] ;  /* 0x0002380001177983 */ /* 0x000ee20000300800 */
[----:B-1----:R-:W-:-:S03]  /*34380*/  IMAD.MOV.U32 R0, RZ, RZ, R6 ;  /* 0x000000ffff007224 */ /* 0x002fc600078e0006 */
[----:B------:R-:W4:Y:S04]  /*34390*/  LDL.LU R14, [R1+0x1c4] ;  /* 0x0001c400010e7983 */ /* 0x000f280000300800 */
[----:B------:R-:W4:Y:S04]  /*343a0*/  LDL.LU R15, [R1+0x1d4] ;  /* 0x0001d400010f7983 */ /* 0x000f280000300800 */
[----:B------:R-:W2:Y:S04]  /*343b0*/  LDL.LU R10, [R1+0x1e4] ;  /* 0x0001e400010a7983 */ /* 0x000ea80000300800 */
[----:B------:R-:W2:Y:S04]  /*343c0*/  LDL.LU R11, [R1+0x1f4] ;  /* 0x0001f400010b7983 */ /* 0x000ea80000300800 */
[----:B------:R-:W2:Y:S04]  /*343d0*/  LDL.LU R6, [R1+0x204] ;  /* 0x0002040001067983 */ /* 0x000ea80000300800 */
[----:B------:R-:W2:Y:S04]  /*343e0*/  LDL.LU R7, [R1+0x214] ;  /* 0x0002140001077983 */ /* 0x000ea80000300800 */
[----:B------:R-:W2:Y:S04]  /*343f0*/  LDL.LU R26, [R1+0x224] ;  /* 0x00022400011a7983 */ /* 0x000ea80000300800 */
[----:B------:R-:W2:Y:S04]  /*34400*/  LDL.LU R27, [R1+0x234] ;  /* 0x00023400011b7983 */ /* 0x000ea80000300800 */
[----:B------:R-:W2:Y:S04]  /*34410*/  LDL.LU R17, [R1+0x1d0] ;  /* 0x0001d00001117983 */ /* 0x000ea80000300800 */
[----:B0-----:R-:W2:Y:S04]  /*34420*/  LDL.LU R18, [R1+0x1e0] ;  /* 0x0001e00001127983 */ /* 0x001ea80000300800 */
[----:B------:R-:W2:Y:S04]  /*34430*/  LDL.LU R19, [R1+0x1f0] ;  /* 0x0001f00001137983 */ /* 0x000ea80000300800 */
        /* <DEDUP_REMOVED lines=10> */
[----:B------:R0:W-:Y:S01]  /*344e0*/  STL [R1+0xcac], R12 ;  /* 0x000cac0c01007387 */ /* 0x0001e20000100800 */
[----:B------:R-:W-:-:S03]  /*344f0*/  F2FP.PACK_AB R16, R0, R16 ;  /* 0x000000100010723e */ /* 0x000fc600000000ff */
        /* <DEDUP_REMOVED lines=13> */
[----:B------:R-:W2:Y:S04]  /*345d0*/  LDL.LU R0, [R1+0xda0] ;  /* 0x000da00001007983 */ /* 0x000ea80000300800 */
[----:B------:R0:W-:Y:S04]  /*345e0*/  STL [R1+0x9c], R16 ;  /* 0x00009c1001007387 */ /* 0x0001e80000100800 */
[----:B0-----:R-:W2:Y:S02]  /*345f0*/  LDL.LU R16, [R1+0xd9c] ;  /* 0x000d9c0001107983 */ /* 0x001ea40000300800 */
[----:B--2---:R-:W-:-:S02]  /*34600*/  F2FP.PACK_AB R16, R0, R16 ;  /* 0x000000100010723e */ /* 0x004fc400000000ff */
        /* <DEDUP_REMOVED lines=54> */
[----:B0-----:R-:W2:Y:S01]  /*34970*/  LDL.LU R16, [R1+0xd2c] ;  /* 0x000d2c0001107983 */ /* 0x001ea20000300800 */
[----:B------:R-:W-:Y:S02]  /*34980*/  F2FP.PACK_AB R2, R2, R24 ;  /* 0x000000180202723e */ /* 0x000fe400000000ff */
[----:B------:R-:W-:-:S02]  /*34990*/  F2FP.PACK_AB R24, R25, R29 ;  /* 0x0000001d1918723e */ /* 0x000fc400000000ff */
[----:B------:R-:W-:Y:S02]  /*349a0*/  F2FP.PACK_AB R4, R9, R4 ;  /* 0x000000040904723e */ /* 0x000fe400000000ff */
[----:B--2---:R-:W-:Y:S02]  /*349b0*/  F2FP.PACK_AB R3, R16, R3 ;  /* 0x000000031003723e */ /* 0x004fe400000000ff */
[----:B------:R-:W2:Y:S04]  /*349c0*/  LDL.LU R16, [R1+0xd28] ;  /* 0x000d280001107983 */ /* 0x000ea80000300800 */
[----:B------:R0:W-:Y:S04]  /*349d0*/  STL [R1+0x60], R3 ;  /* 0x0000600301007387 */ /* 0x0001e80000100800 */
[----:B------:R1:W-:Y:S01]  /*349e0*/  STL [R1+0x5c], R2 ;  /* 0x00005c0201007387 */ /* 0x0003e20000100800 */
[----:B0-----:R-:W-:-:S03]  /*349f0*/  F2FP.PACK_AB R3, R28, R12 ;  /* 0x0000000c1c03723e */ /* 0x001fc600000000ff */
[----:B------:R-:W-:Y:S01]  /*34a00*/  STL [R1+0x58], R24 ;  /* 0x0000581801007387 */ /* 0x000fe20000100800 */
[----:B-1----:R-:W-:-:S03]  /*34a10*/  F2FP.PACK_AB R2, R13, R8 ;  /* 0x000000080d02723e */ /* 0x002fc600000000ff */
[----:B------:R0:W-:Y:S04]  /*34a20*/  STL [R1+0x54], R3 ;  /* 0x0000540301007387 */ /* 0x0001e80000100800 */
[----:B------:R1:W-:Y:S01]  /*34a30*/  STL [R1+0x50], R2 ;  /* 0x0000500201007387 */ /* 0x0003e20000100800 */
[----:B0-----:R-:W-:-:S03]  /*34a40*/  F2FP.PACK_AB R3, R5, R0 ;  /* 0x000000000503723e */ /* 0x001fc600000000ff */
[----:B------:R-:W-:Y:S01]  /*34a50*/  STL [R1+0x4c], R4 ;  /* 0x00004c0401007387 */ /* 0x000fe20000100800 */
[----:B---3--:R-:W-:Y:S02]  /*34a60*/  F2FP.PACK_AB R0, R22, R23 ;  /* 0x000000171600723e */ /* 0x008fe400000000ff */
[----:B-1----:R-:W-:Y:S01]  /*34a70*/  F2FP.PACK_AB R2, R20, R21 ;  /* 0x000000151402723e */ /* 0x002fe200000000ff */
[----:B------:R4:W-:Y:S04]  /*34a80*/  STL [R1+0x48], R3 ;  /* 0x0000480301007387 */ /* 0x0009e80000100800 */
[----:B------:R0:W-:Y:S01]  /*34a90*/  STL [R1+0x44], R2 ;  /* 0x0000440201007387 */ /* 0x0001e20000100800 */
[----:B----4-:R-:W-:-:S03]  /*34aa0*/  F2FP.PACK_AB R3, R14, R15 ;  /* 0x0000000f0e03723e */ /* 0x010fc600000000ff */
[----:B------:R1:W-:Y:S01]  /*34ab0*/  STL [R1+0x40], R0 ;  /* 0x0000400001007387 */ /* 0x0003e20000100800 */
[----:B0-----:R-:W-:-:S03]  /*34ac0*/  F2FP.PACK_AB R2, R10, R11 ;  /* 0x0000000b0a02723e */ /* 0x001fc600000000ff */
[----:B------:R0:W-:Y:S01]  /*34ad0*/  STL [R1+0x3c], R3 ;  /* 0x00003c0301007387 */ /* 0x0001e20000100800 */
[----:B-1----:R-:W-:-:S03]  /*34ae0*/  F2FP.PACK_AB R0, R6, R7 ;  /* 0x000000070600723e */ /* 0x002fc600000000ff */
[----:B------:R-:W-:Y:S01]  /*34af0*/  STL [R1+0x38], R2 ;  /* 0x0000380201007387 */ /* 0x000fe20000100800 */
[----:B0-----:R-:W-:-:S03]  /*34b00*/  F2FP.PACK_AB R3, R26, R27 ;  /* 0x0000001b1a03723e */ /* 0x001fc600000000ff */
[----:B------:R0:W-:Y:S04]  /*34b10*/  STL [R1+0x34], R0 ;  /* 0x0000340001007387 */ /* 0x0001e80000100800 */
[----:B------:R-:W-:Y:S04]  /*34b20*/  STL [R1+0x30], R3 ;  /* 0x0000300301007387 */ /* 0x000fe80000100800 */
[----:B------:R-:W3:Y:S01]  /*34b30*/  LDL.LU R7, [R1+0x364] ;  /* 0x0003640001077983 */ /* 0x000ee20000300800 */
[----:B0-----:R-:W-:Y:S02]  /*34b40*/  F2FP.PACK_AB R0, R18, R19 ;  /* 0x000000131200723e */ /* 0x001fe400000000ff */
[----:B--2---:R-:W-:-:S05]  /*34b50*/  F2FP.PACK_AB R2, R16, R17 ;  /* 0x000000111002723e */ /* 0x004fca00000000ff */
[----:B------:R-:W-:Y:S04]  /*34b60*/  STL [R1+0x2c], R2 ;  /* 0x00002c0201007387 */ /* 0x000fe80000100800 */
[----:B---3--:R0:W-:Y:S04]  /*34b70*/  STL [R1+0xcd8], R7 ;  /* 0x000cd80701007387 */ /* 0x0081e80000100800 */
[----:B------:R-:W-:Y:S04]  /*34b80*/  STL [R1+0x28], R0 ;  /* 0x0000280001007387 */ /* 0x000fe80000100800 */
[----:B0-----:R-:W2:Y:S04]  /*34b90*/  LDL.LU R7, [R1+0x1b8] ;  /* 0x0001b80001077983 */ /* 0x001ea80000300800 */
[----:B--2---:R0:W-:Y:S04]  /*34ba0*/  STL [R1+0xce0], R7 ;  /* 0x000ce00701007387 */ /* 0x0041e80000100800 */
        /* <DEDUP_REMOVED lines=17> */
[----:B------:R-:W3:Y:S04]  /*34cc0*/  LDL.LU R5, [R1+0x374] ;  /* 0x0003740001057983 */ /* 0x000ee80000300800 */
[----:B---3--:R0:W-:Y:S04]  /*34cd0*/  STL [R1+0xcd4], R5 ;  /* 0x000cd40501007387 */ /* 0x0081e80000100800 */
[----:B0-----:R-:W3:Y:S04]  /*34ce0*/  LDL.LU R5, [R1+0x354] ;  /* 0x0003540001057983 */ /* 0x001ee80000300800 */
        /* <DEDUP_REMOVED lines=19> */
[----:B0-----:R-:W2:Y:S04]  /*34e20*/  LDL.LU R5, [R1+0x200] ;  /* 0x0002000001057983 */ /* 0x001ea80000300800 */
[----:B------:R-:W3:Y:S04]  /*34e30*/  LDL.LU R6, [R1+0x384] ;  /* 0x0003840001067983 */ /* 0x000ee80000300800 */
[----:B------:R-:W4:Y:S04]  /*34e40*/  LDL.LU R4, [R1+0x394] ;  /* 0x0003940001047983 */ /* 0x000f280000300800 */
[----:B------:R-:W2:Y:S04]  /*34e50*/  LDL.LU R11, [R1+0x360] ;  /* 0x00036000010b7983 */ /* 0x000ea80000300800 */
[----:B--2---:R0:W-:Y:S04]  /*34e60*/  STL [R1+0xcc8], R11 ;  /* 0x000cc80b01007387 */ /* 0x0041e80000100800 */
[----:B0-----:R-:W2:Y:S04]  /*34e70*/  LDL.LU R11, [R1+0x1a4] ;  /* 0x0001a400010b7983 */ /* 0x001ea80000300800 */
[----:B------:R-:W2:Y:S04]  /*34e80*/  LDL.LU R9, [R1+0x370] ;  /* 0x0003700001097983 */ /* 0x000ea80000300800 */
[----:B--2---:R0:W-:Y:S04]  /*34e90*/  STL [R1+0xcc4], R9 ;  /* 0x000cc40901007387 */ /* 0x0041e80000100800 */
[----:B0-----:R-:W2:Y:S04]  /*34ea0*/  LDL.LU R9, [R1+0x350] ;  /* 0x0003500001097983 */ /* 0x001ea80000300800 */
[----:B------:R-:W2:Y:S04]  /*34eb0*/  LDL.LU R10, [R1+0x380] ;  /* 0x00038000010a7983 */ /* 0x000ea80000300800 */
[----:B------:R-:W2:Y:S04]  /*34ec0*/  LDL.LU R8, [R1+0x390] ;  /* 0x0003900001087983 */ /* 0x000ea80000300800 */
        /* <DEDUP_REMOVED lines=11> */
[----:B------:R-:W2:Y:S01]  /*34f80*/  LDL.LU R28, [R1+0x268] ;  /* 0x00026800011c7983 */ /* 0x000ea20000300800 */
[----:B------:R-:W-:-:S03]  /*34f90*/  F2FP.PACK_AB R7, R5, R7 ;  /* 0x000000070507723e */ /* 0x000fc600000000ff */
[----:B--2---:R0:W-:Y:S04]  /*34fa0*/  STL [R1+0xca4], R28 ;  /* 0x000ca41c01007387 */ /* 0x0041e80000100800 */
[----:B0-----:R-:W2:Y:S04]  /*34fb0*/  LDL.LU R28, [R1+0x248] ;  /* 0x00024800011c7983 */ /* 0x001ea80000300800 */
[----:B------:R-:W2:Y:S04]  /*34fc0*/  LDL.LU R18, [R1+0x278] ;  /* 0x0002780001127983 */ /* 0x000ea80000300800 */
        /* <DEDUP_REMOVED lines=51> */
[----:B------:R0:W-:Y:S04]  /*35300*/  STL [R1], R7 ;  /* 0x0000000701007387 */ /* 0x0001e80000100800 */
[----:B0-----:R-:W2:Y:S02]  /*35310*/  LDL.LU R7, [R1+0xcd8] ;  /* 0x000cd80001077983 */ /* 0x001ea40000300800 */
[----:B--2---:R-:W-:-:S02]  /*35320*/  F2FP.PACK_AB R7, R5, R7 ;  /* 0x000000070507723e */ /* 0x004fc400000000ff */
[----:B------:R-:W3:Y:S02]  /*35330*/  LDL.LU R5, [R1+0xcd4] ;  /* 0x000cd40001057983 */ /* 0x000ee40000300800 */
[----:B---3--:R-:W-:Y:S02]  /*35340*/  F2FP.PACK_AB R6, R5, R6 ;  /* 0x000000060506723e */ /* 0x008fe400000000ff */
[----:B------:R-:W4:Y:S02]  /*35350*/  LDL.LU R5, [R1+0xcd0] ;  /* 0x000cd00001057983 */ /* 0x000f240000300800 */
[----:B----4-:R-:W-:Y:S02]  /*35360*/  F2FP.PACK_AB R5, R4, R5 ;  /* 0x000000050405723e */ /* 0x010fe400000000ff */
[----:B------:R-:W2:Y:S02]  /*35370*/  LDL.LU R4, [R1+0xccc] ;  /* 0x000ccc0001047983 */ /* 0x000ea40000300800 */
[----:B--2---:R-:W-:-:S02]  /*35380*/  F2FP.PACK_AB R4, R11, R4 ;  /* 0x000000040b04723e */ /* 0x004fc400000000ff */
[----:B------:R-:W2:Y:S02]  /*35390*/  LDL.LU R11, [R1+0xcc8] ;  /* 0x000cc800010b7983 */ /* 0x000ea40000300800 */
[----:B--2---:R-:W-:Y:S02]  /*353a0*/  F2FP.PACK_AB R11, R9, R11 ;  /* 0x0000000b090b723e */ /* 0x004fe400000000ff */
[----:B------:R-:W2:Y:S02]  /*353b0*/  LDL.LU R9, [R1+0xcc4] ;  /* 0x000cc40001097983 */ /* 0x000ea40000300800 */
[----:B--2---:R-:W-:Y:S02]  /*353c0*/  F2FP.PACK_AB R10, R9, R10 ;  /* 0x0000000a090a723e */ /* 0x004fe400000000ff */
        /* <DEDUP_REMOVED lines=14> */
[----:B------:R-:W2:Y:S01]  /*354b0*/  LDL.LU R28, [R1+0xca4] ;  /* 0x000ca400011c7983 */ /* 0x000ea20000300800 */
[----:B------:R-:W-:Y:S02]  /*354c0*/  F2FP.PACK_AB R17, R29, R17 ;  /* 0x000000111d11723e */ /* 0x000fe400000000ff */
[----:B------:R-:W-:Y:S02]  /*354d0*/  F2FP.PACK_AB R16, R25, R16 ;  /* 0x000000101910723e */ /* 0x000fe400000000ff */
[----:B------:R-:W-:Y:S02]  /*354e0*/  F2FP.PACK_AB R23, R24, R23 ;  /* 0x000000171817723e */ /* 0x000fe400000000ff */
[----:B------:R-:W-:Y:S02]  /*354f0*/  F2FP.PACK_AB R22, R2, R22 ;  /* 0x000000160216723e */ /* 0x000fe400000000ff */
[----:B------:R-:W-:Y:S02]  /*35500*/  F2FP.PACK_AB R21, R3, R21 ;  /* 0x000000150315723e */ /* 0x000fe400000000ff */
[----:B--2---:R-:W-:-:S02]  /*35510*/  F2FP.PACK_AB R18, R28, R18 ;  /* 0x000000121c12723e */ /* 0x004fc400000000ff */
[----:B------:R-:W2:Y:S04]  /*35520*/  LDL.LU R28, [R1+0xca0] ;  /* 0x000ca000011c7983 */ /* 0x000ea80000300800 */
[----:B------:R-:W2:Y:S04]  /*35530*/  LDL.LU R29, [R1+0xc9c] ;  /* 0x000c9c00011d7983 */ /* 0x000ea80000300800 */
[----:B------:R-:W3:Y:S04]  /*35540*/  LDL.LU R25, [R1+0xc98] ;  /* 0x000c980001197983 */ /* 0x000ee80000300800 */
[----:B------:R-:W3:Y:S04]  /*35550*/  LDL.LU R24, [R1+0xc94] ;  /* 0x000c940001187983 */ /* 0x000ee80000300800 */
[----:B------:R-:W4:Y:S04]  /*35560*/  LDL.LU R2, [R1+0xc90] ;  /* 0x000c900001027983 */ /* 0x000f280000300800 */
[----:B------:R-:W4:Y:S01]  /*35570*/  LDL.LU R3, [R1+0xc8c] ;  /* 0x000c8c0001037983 */ /* 0x000f220000300800 */
[----:B------:R-:W-:-:S02]  /*35580*/  F2FP.PACK_AB R27, R26, R27 ;  /* 0x0000001b1a1b723e */ /* 0x000fc400000000ff */
[----:B------:R-:W-:Y:S02]  /*35590*/  F2FP.PACK_AB R20, R0, R20 ;  /* 0x000000140014723e */ /* 0x000fe400000000ff */
[----:B--2---:R-:W-:Y:S02]  /*355a0*/  F2FP.PACK_AB R26, R29, R28 ;  /* 0x0000001c1d1a723e */ /* 0x004fe400000000ff */
[----:B---3--:R-:W-:Y:S02]  /*355b0*/  F2FP.PACK_AB R25, R25, R24 ;  /* 0x000000181919723e */ /* 0x008fe400000000ff */
[----:B----4-:R-:W-:Y:S02]  /*355c0*/  F2FP.PACK_AB R24, R3, R2 ;  /* 0x000000020318723e */ /* 0x010fe400000000ff */
.L_x_1:
[----:B------:R1:W-:Y:S04]  /*355d0*/  STL [R1+0xd54], R6 ;  /* 0x000d540601007387 */ /* 0x0003e80000100800 */
[----:B-1----:R-:W2:Y:S04]  /*355e0*/  LDL.LU R6, [R1+0xc38] ;  /* 0x000c380001067983 */ /* 0x002ea80000300800 */
[----:B------:R-:W1:Y:S04]  /*355f0*/  S2R R29, SR_TID.X ;  /* 0x00000000001d7919 */ /* 0x000e680000002100 */
[----:B------:R-:W3:Y:S04]  /*35600*/  S2R R2, SR_TID.X ;  /* 0x0000000000027919 */ /* 0x000ee80000002100 */
[----:B------:R3:W-:Y:S01]  /*35610*/  STL [R1+0xd50], R7 ;  /* 0x000d500701007387 */ /* 0x0007e20000100800 */
[----:B-1----:R-:W-:-:S02]  /*35620*/  IMAD.SHL.U32 R3, R29, 0x200, RZ ;  /* 0x000002001d037824 */ /* 0x002fc400078e00ff */
[C---:B0-----:R-:W-:Y:S02]  /*35630*/  IMAD.SHL.U32 R0, R29.reuse, 0x800, RZ ;  /* 0x000008001d007824 */ /* 0x041fe400078e00ff */
[----:B------:R-:W-:Y:S01]  /*35640*/  IMAD.SHL.U32 R28, R29, 0x4, RZ ;  /* 0x000000041d1c7824 */ /* 0x000fe200078e00ff */
[----:B------:R-:W-:Y:S02]  /*35650*/  LOP3.LUT R3, R3, 0x3000, RZ, 0xc0, !PT ;  /* 0x0000300003037812 */ /* 0x000fe400078ec0ff */
[----:B------:R-:W-:Y:S02]  /*35660*/  LOP3.LUT R0, R0, 0x3000, RZ, 0xc0, !PT ;  /* 0x0000300000007812 */ /* 0x000fe400078ec0ff */
[C---:B---3--:R-:W-:Y:S02]  /*35670*/  LOP3.LUT R7, R2.reuse, 0x3f, RZ, 0xc0, !PT ;  /* 0x0000003f02077812 */ /* 0x048fe400078ec0ff */
[----:B------:R-:W-:-:S03]  /*35680*/  LOP3.LUT R2, R2, 0x40, RZ, 0xc0, !PT ;  /* 0x0000004002027812 */ /* 0x000fc600078ec0ff */
[----:B------:R-:W-:Y:S01]  /*35690*/  IMAD R0, R7, 0x10, R0 ;  /* 0x0000001007007824 */ /* 0x000fe200078e0200 */
[----:B------:R-:W-:Y:S01]  /*356a0*/  BAR.SYNC.DEFER_BLOCKING 0x0 ;  /* 0x0000000000007b1d */ /* 0x000fe20000010000 */
[----:B--2---:R-:W-:-:S05]  /*356b0*/  LOP3.LUT R3, R3, 0xc60, R6, 0xf8, !PT ;  /* 0x00000c6003037812 */ /* 0x004fca00078ef806 */
[----:B------:R-:W2:Y:S01]  /*356c0*/  LDL.LU R6, [R1+0xd54] ;  /* 0x000d540001067983 */ /* 0x000ea20000300800 */
[----:B------:R-:W-:-:S03]  /*356d0*/  LOP3.LUT R3, R3, 0x70, R28, 0x78, !PT ;  /* 0x0000007003037812 */ /* 0x000fc600078e781c */
[----:B------:R-:W2:Y:S01]  /*356e0*/  LDL.LU R7, [R1+0xd50] ;  /* 0x000d500001077983 */ /* 0x000ea20000300800 */
[----:B------:R-:W-:-:S03]  /*356f0*/  SHF.R.U32.HI R2, RZ, 0x1, R2 ;  /* 0x00000001ff027819 */ /* 0x000fc60000011602 */
[----:B------:R0:W-:Y:S01]  /*35700*/  STS.128 [R3], R24 ;  /* 0x0000001803007388 */ /* 0x0001e20000000c00 */
[----:B------:R-:W-:-:S03]  /*35710*/  LOP3.LUT R0, R0, R2, RZ, 0x3c, !PT ;  /* 0x0000000200007212 */ /* 0x000fc600078e3cff */
[----:B0-----:R-:W3:Y:S01]  /*35720*/  LDL.LU R26, [R1+0x2c4] ;  /* 0x0002c400011a7983 */ /* 0x001ee20000300800 */
[----:B------:R-:W-:-:S03]  /*35730*/  SHF.R.U32.HI R24, RZ, 0x5, R29 ;  /* 0x00000005ff187819 */ /* 0x000fc6000001161d */
[----:B------:R-:W-:Y:S01]  /*35740*/  STL [R1+0xb0], R0 ;  /* 0x0000b00001007387 */ /* 0x000fe20000100800 */
[----:B------:R-:W-:-:S03]  /*35750*/  SGXT.U32 R24, R24, 0x2 ;  /* 0x000000021818781a */ /* 0x000fc60000000000 */
[----:B------:R0:W-:Y:S04]  /*35760*/  STS.128 [R3+0x200], R20 ;  /* 0x0002001403007388 */ /* 0x0001e80000000c00 */
[----:B------:R1:W-:Y:S04]  /*35770*/  STS.128 [R3+0x80], R16 ;  /* 0x0000801003007388 */ /* 0x0003e80000000c00 */
[----:B0-----:R-:W4:Y:S04]  /*35780*/  LDL.LU R20, [R1+0x10] ;  /* 0x0000100001147983 */ /* 0x001f280000300800 */
[----:B------:R-:W4:Y:S04]  /*35790*/  LDL.LU R21, [R1+0x14] ;  /* 0x0000140001157983 */ /* 0x000f280000300800 */
[----:B------:R-:W4:Y:S04]  /*357a0*/  LDL.LU R22, [R1+0x18] ;  /* 0x0000180001167983 */ /* 0x000f280000300800 */
[----:B------:R-:W4:Y:S04]  /*357b0*/  LDL.LU R23, [R1+0x1c] ;  /* 0x00001c0001177983 */ /* 0x000f280000300800 */
[----:B-1----:R-:W5:Y:S04]  /*357c0*/  LDL.LU R16, [R1] ;  /* 0x0000000001107983 */ /* 0x002f680000300800 */
[----:B------:R-:W5:Y:S04]  /*357d0*/  LDL.LU R17, [R1+0x4] ;  /* 0x0000040001117983 */ /* 0x000f680000300800 */
[----:B------:R-:W5:Y:S04]  /*357e0*/  LDL.LU R18, [R1+0x8] ;  /* 0x0000080001127983 */ /* 0x000f680000300800 */
[----:B------:R-:W5:Y:S04]  /*357f0*/  LDL.LU R19, [R1+0xc] ;  /* 0x00000c0001137983 */ /* 0x000f680000300800 */
[----:B------:R-:W-:Y:S04]  /*35800*/  STS.128 [R3+0x280], R12 ;  /* 0x0002800c03007388 */ /* 0x000fe80000000c00 */
[----:B------:R-:W-:Y:S04]  /*35810*/  STS.128 [R3+0x100], R8 ;  /* 0x0001000803007388 */ /* 0x000fe80000000c00 */
[----:B--2---:R0:W-:Y:S01]  /*35820*/  STS.128 [R3+0x300], R4 ;  /* 0x0003000403007388 */ /* 0x0041e20000000c00 */
[----:B---3--:R-:W-:-:S02]  /*35830*/  LOP3.LUT R25, R26, 0x4, R24, 0xfe, !PT ;  /* 0x000000041a197812 */ /* 0x008fc400078efe18 */
[C-C-:B------:R-:W-:Y:S02]  /*35840*/  LOP3.LUT R2, R26.reuse, 0x10, R24.reuse, 0xfe, !PT ;  /* 0x000000101a027812 */ /* 0x140fe400078efe18 */
[C-C-:B0-----:R-:W-:Y:S01]  /*35850*/  LOP3.LUT R4, R26.reuse, 0x14, R24.reuse, 0xfe, !PT ;  /* 0x000000141a047812 */ /* 0x141fe200078efe18 */
[----:B------:R-:W-:Y:S01]  /*35860*/  STL [R1+0xd00], R25 ;  /* 0x000d001901007387 */ /* 0x000fe20000100800 */
[C-C-:B------:R-:W-:Y:S02]  /*35870*/  LOP3.LUT R5, R26.reuse, 0x24, R24.reuse, 0xfe, !PT ;  /* 0x000000241a057812 */ /* 0x140fe400078efe18 */
[C-C-:B------:R-:W-:Y:S01]  /*35880*/  LOP3.LUT R12, R26.reuse, 0x18, R24.reuse, 0xfe, !PT ;  /* 0x000000181a0c7812 */ /* 0x140fe200078efe18 */
[----:B------:R0:W-:Y:S01]  /*35890*/  STL [R1+0xb4], R2 ;  /* 0x0000b40201007387 */ /* 0x0001e20000100800 */
[C---:B------:R-:W-:Y:S02]  /*358a0*/  LOP3.LUT R0, R26.reuse, R24, RZ, 0xfc, !PT ;  /* 0x000000181a007212 */ /* 0x040fe400078efcff */
[C-C-:B------:R-:W-:Y:S01]  /*358b0*/  LOP3.LUT R28, R26.reuse, 0x8, R24.reuse, 0xfe, !PT ;  /* 0x000000081a1c7812 */ /* 0x140fe200078efe18 */
[----:B------:R1:W-:Y:S01]  /*358c0*/  STL [R1+0xb8], R4 ;  /* 0x0000b80401007387 */ /* 0x0003e20000100800 */
[----:B------:R-:W-:-:S02]  /*358d0*/  LOP3.LUT R29, R26, 0xc, R24, 0xfe, !PT ;  /* 0x0000000c1a1d7812 */ /* 0x000fc400078efe18 */
[C-C-:B0-----:R-:W-:Y:S02]  /*358e0*/  LOP3.LUT R2, R26.reuse, 0x1c, R24.reuse, 0xfe, !PT ;  /* 0x0000001c1a027812 */ /* 0x141fe400078efe18 */
[----:B-1----:R-:W-:-:S03]  /*358f0*/  LOP3.LUT R4, R26, 0x20, R24, 0xfe, !PT ;  /* 0x000000201a047812 */ /* 0x002fc600078efe18 */
[----:B------:R0:W-:Y:S04]  /*35900*/  STL [R1+0xc0], R2 ;  /* 0x0000c00201007387 */ /* 0x0001e80000100800 */
[----:B------:R1:W-:Y:S04]  /*35910*/  STL [R1+0xc4], R4 ;  /* 0x0000c40401007387 */ /* 0x0003e80000100800 */
[----:B------:R2:W-:Y:S01]  /*35920*/  STL [R1+0xc8], R5 ;  /* 0x0000c80501007387 */ /* 0x0005e20000100800 */
[----:B0-----:R-:W-:-:S03]  /*35930*/  LOP3.LUT R2, R26, 0x28, R24, 0xfe, !PT ;  /* 0x000000281a027812 */ /* 0x001fc600078efe18 */
[----:B----4-:R-:W-:Y:S01]  /*35940*/  STS.128 [R3+0x380], R20 ;  /* 0x0003801403007388 */ /* 0x010fe20000000c00 */
[----:B-1----:R-:W-:-:S03]  /*35950*/  LOP3.LUT R4, R26, 0x2c, R24, 0xfe, !PT ;  /* 0x0000002c1a047812 */ /* 0x002fc600078efe18 */
[----:B------:R0:W-:Y:S01]  /*35960*/  STL [R1+0xcc], R2 ;  /* 0x0000cc0201007387 */ /* 0x0001e20000100800 */
[----:B--2---:R-:W-:-:S03]  /*35970*/  LOP3.LUT R5, R26, 0x30, R24, 0xfe, !PT ;  /* 0x000000301a057812 */ /* 0x004fc600078efe18 */
[----:B------:R1:W-:Y:S04]  /*35980*/  STL [R1+0xd0], R4 ;  /* 0x0000d00401007387 */ /* 0x0003e80000100800 */
[----:B------:R2:W-:Y:S01]  /*35990*/  STL [R1+0xd4], R5 ;  /* 0x0000d40501007387 */ /* 0x0005e20000100800 */
[----:B0-----:R-:W-:-:S03]  /*359a0*/  LOP3.LUT R2, R26, 0x34, R24, 0xfe, !PT ;  /* 0x000000341a027812 */ /* 0x001fc600078efe18 */
[----:B-----5:R-:W-:Y:S01]  /*359b0*/  STS.128 [R3+0x180], R16 ;  /* 0x0001801003007388 */ /* 0x020fe20000000c00 */
[----:B-1----:R-:W-:-:S03]  /*359c0*/  LOP3.LUT R4, R26, 0x38, R24, 0xfe, !PT ;  /* 0x000000381a047812 */ /* 0x002fc600078efe18 */
[----:B------:R0:W-:Y:S01]  /*359d0*/  STL [R1+0xd8], R2 ;  /* 0x0000d80201007387 */ /* 0x0001e20000100800 */
[----:B--2---:R-:W-:-:S03]  /*359e0*/  LOP3.LUT R5, R26, 0x3c, R24, 0xfe, !PT ;  /* 0x0000003c1a057812 */ /* 0x004fc600078efe18 */
[----:B------:R1:W-:Y:S04]  /*359f0*/  STL [R1+0xdc], R4 ;  /* 0x0000dc0401007387 */ /* 0x0003e80000100800 */
[----:B------:R2:W-:Y:S01]  /*35a00*/  STL [R1+0xe0], R5 ;  /* 0x0000e00501007387 */ /* 0x0005e20000100800 */
[C-C-:B0-----:R-:W-:Y:S02]  /*35a10*/  LOP3.LUT R2, R26.reuse, 0x40, R24.reuse, 0xfe, !PT ;  /* 0x000000401a027812 */ /* 0x141fe400078efe18 */
        /* <DEDUP_REMOVED lines=143> */
[----:B0-----:R-:W-:-:S03]  /*36310*/  LOP3.LUT R2, R26, 0x160, R24, 0xfe, !PT ;  /* 0x000001601a027812 */ /* 0x001fc600078efe18 */
[----:B------:R-:W3:Y:S01]  /*36320*/  LDL R27, [R1+0xb0] ;  /* 0x0000b000011b7983 */ /* 0x000ee20000100800 */
[----:B-1----:R-:W-:-:S03]  /*36330*/  LOP3.LUT R4, R26, 0x164, R24, 0xfe, !PT ;  /* 0x000001641a047812 */ /* 0x002fc600078efe18 */
[----:B------:R0:W-:Y:S01]  /*36340*/  STL [R1+0x208], R2 ;  /* 0x0002080201007387 */ /* 0x0001e20000100800 */
[----:B--2---:R-:W-:-:S03]  /*36350*/  LOP3.LUT R5, R26, 0x16c, R24, 0xfe, !PT ;  /* 0x0000016c1a057812 */ /* 0x004fc600078efe18 */
[----:B------:R1:W-:Y:S04]  /*36360*/  STL [R1+0x20c], R4 ;  /* 0x00020c0401007387 */ /* 0x0003e80000100800 */
[----:B------:R-:W-:Y:S01]  /*36370*/  BAR.SYNC.DEFER_BLOCKING 0x0 ;  /* 0x0000000000007b1d */ /* 0x000fe20000010000 */
[C-C-:B0-----:R-:W-:Y:S02]  /*36380*/  LOP3.LUT R2, R26.reuse, 0x168, R24.reuse, 0xfe, !PT ;  /* 0x000001681a027812 */ /* 0x141fe400078efe18 */
[----:B-1----:R-:W-:-:S03]  /*36390*/  LOP3.LUT R4, R26, 0x170, R24, 0xfe, !PT ;  /* 0x000001701a047812 */ /* 0x002fc600078efe18 */
[----:B------:R0:W-:Y:S04]  /*363a0*/  STL [R1+0x210], R2 ;  /* 0x0002100201007387 */ /* 0x0001e80000100800 */
        /* <DEDUP_REMOVED lines=52> */
[----:B------:R-:W-:Y:S01]  /*366f0*/  STL [R1+0x280], R2 ;  /* 0x0002800201007387 */ /* 0x000fe20000100800 */
[----:B--2---:R-:W-:-:S03]  /*36700*/  LOP3.LUT R4, R26, 0x1dc, R24, 0xfe, !PT ;  /* 0x000001dc1a047812 */ /* 0x004fc600078efe18 */
[----:B------:R-:W-:Y:S04]  /*36710*/  STL [R1+0x284], R5 ;  /* 0x0002840501007387 */ /* 0x000fe80000100800 */
[----:B------:R-:W-:Y:S01]  /*36720*/  STL [R1+0x288], R4 ;  /* 0x0002880401007387 */ /* 0x000fe20000100800 */
[----:B------:R-:W-:-:S05]  /*36730*/  LOP3.LUT R8, R26, 0x1e0, R24, 0xfe, !PT ;  /* 0x000001e01a087812 */ /* 0x000fca00078efe18 */
[----:B------:R0:W-:Y:S02]  /*36740*/  STL [R1+0x28c], R8 ;  /* 0x00028c0801007387 */ /* 0x0001e40000100800 */
[----:B0-----:R-:W-:Y:S02]  /*36750*/  LOP3.LUT R8, R26, 0x1e4, R24, 0xfe, !PT ;  /* 0x000001e41a087812 */ /* 0x001fe400078efe18 */
[----:B---3--:R-:W0:Y:S01]  /*36760*/  LDS.128 R4, [R27] ;  /* 0x000000001b047984 */ /* 0x008e220000000c00 */
[----:B------:R-:W-:-:S03]  /*36770*/  LOP3.LUT R2, R27, 0x40, RZ, 0x3c, !PT ;  /* 0x000000401b027812 */ /* 0x000fc600078e3cff */
[----:B------:R-:W-:Y:S04]  /*36780*/  LDS.128 R20, [R27+0x800] ;  /* 0x000800001b147984 */ /* 0x000fe80000000c00 */
[----:B------:R-:W-:Y:S04]  /*36790*/  STL [R1+0x1a4], R2 ;  /* 0x0001a40201007387 */ /* 0x000fe80000100800 */
[----:B0-----:R-:W-:Y:S04]  /*367a0*/  STL.64 [R1+0x10], R4 ;  /* 0x0000100401007387 */ /* 0x001fe80000100a00 */
[----:B------:R-:W-:Y:S04]  /*367b0*/  STL.64 [R1+0x18], R6 ;  /* 0x0000180601007387 */ /* 0x000fe80000100a00 */
[----:B------:R-:W0:Y:S04]  /*367c0*/  LDS.128 R4, [R2] ;  /* 0x0000000002047984 */ /* 0x000e280000000c00 */
[----:B0-----:R0:W-:Y:S04]  /*367d0*/  STL [R1+0xcbc], R5 ;  /* 0x000cbc0501007387 */ /* 0x0011e80000100800 */
[----:B------:R-:W-:Y:S04]  /*367e0*/  STL [R1+0x290], R8 ;  /* 0x0002900801007387 */ /* 0x000fe80000100800 */
[----:B------:R-:W1:Y:S04]  /*367f0*/  LDS.128 R8, [R27+0x400] ;  /* 0x000400001b087984 */ /* 0x000e680000000c00 */
[----:B------:R2:W-:Y:S01]  /*36800*/  STL [R1+0xcb4], R6 ;  /* 0x000cb40601007387 */ /* 0x0005e20000100800 */
[----:B0-----:R-:W-:-:S03]  /*36810*/  LOP3.LUT R5, R26, 0x1f0, R24, 0xfe, !PT ;  /* 0x000001f01a057812 */ /* 0x001fc600078efe18 */
[----:B------:R0:W-:Y:S01]  /*36820*/  STL [R1+0xcb0], R7 ;  /* 0x000cb00701007387 */ /* 0x0001e20000100800 */
[C-C-:B--2---:R-:W-:Y:S02]  /*36830*/  LOP3.LUT R6, R26.reuse, 0x1ec, R24.reuse, 0xfe, !PT ;  /* 0x000001ec1a067812 */ /* 0x144fe400078efe18 */
[----:B0-----:R-:W-:-:S05]  /*36840*/  LOP3.LUT R7, R26, 0x1e8, R24, 0xfe, !PT ;  /* 0x000001e81a077812 */ /* 0x001fca00078efe18 */
[----:B------:R0:W-:Y:S04]  /*36850*/  STL [R1+0x294], R7 ;  /* 0x0002940701007387 */ /* 0x0001e80000100800 */
[----:B------:R2:W-:Y:S04]  /*36860*/  STL [R1+0x298], R6 ;  /* 0x0002980601007387 */ /* 0x0005e80000100800 */
[----:B------:R3:W-:Y:S01]  /*36870*/  STL [R1+0x29c], R5 ;  /* 0x00029c0501007387 */ /* 0x0007e20000100800 */
[C-C-:B0-----:R-:W-:Y:S02]  /*36880*/  LOP3.LUT R7, R26.reuse, 0x1f4, R24.reuse, 0xfe, !PT ;  /* 0x000001f41a077812 */ /* 0x141fe400078efe18 */
[----:B--2---:R-:W-:-:S03]  /*36890*/  LOP3.LUT R6, R26, 0x1f8, R24, 0xfe, !PT ;  /* 0x000001f81a067812 */ /* 0x004fc600078efe18 */
[----:B------:R-:W-:Y:S01]  /*368a0*/  STL [R1+0x2a0], R7 ;  /* 0x0002a00701007387 */ /* 0x000fe20000100800 */
[----:B---3--:R-:W-:-:S03]  /*368b0*/  LOP3.LUT R5, R26, 0x1fc, R24, 0xfe, !PT ;  /* 0x000001fc1a057812 */ /* 0x008fc600078efe18 */
[----:B------:R-:W-:Y:S04]  /*368c0*/  STL [R1+0x2a4], R6 ;  /* 0x0002a40601007387 */ /* 0x000fe80000100800 */
[----:B------:R-:W-:Y:S04]  /*368d0*/  STL [R1+0x234], R5 ;  /* 0x0002340501007387 */ /* 0x000fe80000100800 */
[----:B------:R-:W-:Y:S04]  /*368e0*/  STL [R1+0xcc4], R21 ;  /* 0x000cc41501007387 */ /* 0x000fe80000100800 */
[----:B-1----:R-:W-:Y:S04]  /*368f0*/  STL.64 [R1], R8 ;  /* 0x0000000801007387 */ /* 0x002fe80000100a00 */
[----:B------:R-:W-:Y:S04]  /*36900*/  STL.64 [R1+0x8], R10 ;  /* 0x0000080a01007387 */ /* 0x000fe80000100a00 */
[----:B------:R-:W-:Y:S04]  /*36910*/  STL [R1+0xcc0], R22 ;  /* 0x000cc01601007387 */ /* 0x000fe80000100800 */
[----:B------:R0:W-:Y:S04]  /*36920*/  STL [R1+0xcb8], R23 ;  /* 0x000cb81701007387 */ /* 0x0001e80000100800 */
[----:B------:R1:W2:Y:S01]  /*36930*/  LDS.128 R8, [R27+0xc00] ;  /* 0x000c00001b087984 */ /* 0x0002a20000000c00 */
[----:B0-----:R-:W-:-:S05]  /*36940*/  IMAD.MOV.U32 R23, RZ, RZ, R12 ;  /* 0x000000ffff177224 */ /* 0x001fca00078e000c */
[----:B------:R-:W-:Y:S04]  /*36950*/  STL [R1+0xd2c], R23 ;  /* 0x000d2c1701007387 */ /* 0x000fe80000100800 */
[----:B------:R-:W-:Y:S04]  /*36960*/  STL [R1+0xd28], R20 ;  /* 0x000d281401007387 */ /* 0x000fe80000100800 */
[----:B------:R-:W3:Y:S04]  /*36970*/  LDL.LU R24, [R1+0x60] ;  /* 0x0000600001187983 */ /* 0x000ee80000300800 */
[----:B------:R-:W3:Y:S04]  /*36980*/  LDL.LU R25, [R1+0x64] ;  /* 0x0000640001197983 */ /* 0x000ee80000300800 */
[----:B------:R-:W4:Y:S04]  /*36990*/  LDL.LU R26, [R1+0x68] ;  /* 0x00006800011a7983 */ /* 0x000f280000300800 */
[----:B-1----:R-:W4:Y:S04]  /*369a0*/  LDL.LU R27, [R1+0x6c] ;  /* 0x00006c00011b7983 */ /* 0x002f280000300800 */
[----:B----4-:R-:W-:Y:S04]  /*369b0*/  STL.64 [R1+0xd10], R26 ;  /* 0x000d101a01007387 */ /* 0x010fe80000100a00 */
[----:B---3--:R0:W-:Y:S04]  /*369c0*/  STL.64 [R1+0xd08], R24 ;  /* 0x000d081801007387 */ /* 0x0081e80000100a00 */
[----:B0-----:R-:W3:Y:S04]  /*369d0*/  LDL.LU R24, [R1+0x50] ;  /* 0x0000500001187983 */ /* 0x001ee80000300800 */
[----:B------:R-:W3:Y:S04]  /*369e0*/  LDL.LU R25, [R1+0x54] ;  /* 0x0000540001197983 */ /* 0x000ee80000300800 */
[----:B------:R-:W4:Y:S04]  /*369f0*/  LDL.LU R26, [R1+0x58] ;  /* 0x00005800011a7983 */ /* 0x000f280000300800 */
[----:B------:R-:W4:Y:S04]  /*36a00*/  LDL.LU R27, [R1+0x5c] ;  /* 0x00005c00011b7983 */ /* 0x000f280000300800 */
[----:B----4-:R-:W-:Y:S04]  /*36a10*/  STL.64 [R1+0xd20], R26 ;  /* 0x000d201a01007387 */ /* 0x010fe80000100a00 */
[----:B---3--:R0:W-:Y:S04]  /*36a20*/  STL.64 [R1+0xd18], R24 ;  /* 0x000d181801007387 */ /* 0x0081e80000100a00 */
[----:B0-----:R-:W3:Y:S04]  /*36a30*/  LDL.LU R24, [R1+0x40] ;  /* 0x0000400001187983 */ /* 0x001ee80000300800 */
[----:B------:R-:W3:Y:S04]  /*36a40*/  LDL.LU R25, [R1+0x44] ;  /* 0x0000440001197983 */ /* 0x000ee80000300800 */
[----:B------:R-:W4:Y:S04]  /*36a50*/  LDL.LU R26, [R1+0x48] ;  /* 0x00004800011a7983 */ /* 0x000f280000300800 */
[----:B------:R-:W4:Y:S01]  /*36a60*/  LDL.LU R27, [R1+0x4c] ;  /* 0x00004c00011b7983 */ /* 0x000f220000300800 */
[----:B------:R-:W-:-:S05]  /*36a70*/  IMAD.MOV.U32 R5, RZ, RZ, R2 ;  /* 0x000000ffff057224 */ /* 0x000fca00078e0002 */
[----:B------:R-:W0:Y:S04]  /*36a80*/  LDS.128 R12, [R5+0x400] ;  /* 0x00040000050c7984 */ /* 0x000e280000000c00 */
[----:B------:R-:W-:Y:S04]  /*36a90*/  LDS.128 R16, [R5+0x800] ;  /* 0x0008000005107984 */ /* 0x000fe80000000c00 */
[----:B----4-:R-:W-:Y:S04]  /*36aa0*/  STL.64 [R1+0xd38], R26 ;  /* 0x000d381a01007387 */ /* 0x010fe80000100a00 */
[----:B---3--:R1:W-:Y:S04]  /*36ab0*/  STL.64 [R1+0xd30], R24 ;  /* 0x000d301801007387 */ /* 0x0083e80000100a00 */
[----:B-1----:R-:W3:Y:S04]  /*36ac0*/  LDL.LU R24, [R1+0x20] ;  /* 0x0000200001187983 */ /* 0x002ee80000300800 */
[----:B------:R-:W3:Y:S04]  /*36ad0*/  LDL.LU R25, [R1+0x24] ;  /* 0x0000240001197983 */ /* 0x000ee80000300800 */
[----:B------:R-:W4:Y:S04]  /*36ae0*/  LDL.LU R26, [R1+0x28] ;  /* 0x00002800011a7983 */ /* 0x000f280000300800 */
[----:B------:R-:W4:Y:S04]  /*36af0*/  LDL.LU R27, [R1+0x2c] ;  /* 0x00002c00011b7983 */ /* 0x000f280000300800 */
[----:B----4-:R-:W-:Y:S04]  /*36b00*/  STL.64 [R1+0xd48], R26 ;  /* 0x000d481a01007387 */ /* 0x010fe80000100a00 */
[----:B---3--:R-:W-:Y:S04]  /*36b10*/  STL.64 [R1+0xd40], R24 ;  /* 0x000d401801007387 */ /* 0x008fe80000100a00 */
[----:B------:R-:W3:Y:S04]  /*36b20*/  LDL.LU R20, [R1+0x30] ;  /* 0x0000300001147983 */ /* 0x000ee80000300800 */
[----:B------:R-:W3:Y:S04]  /*36b30*/  LDL.LU R21, [R1+0x34] ;  /* 0x0000340001157983 */ /* 0x000ee80000300800 */
[----:B------:R-:W3:Y:S04]  /*36b40*/  LDL.LU R22, [R1+0x38] ;  /* 0x0000380001167983 */ /* 0x000ee80000300800 */
[----:B------:R-:W3:Y:S04]  /*36b50*/  LDL.LU R23, [R1+0x3c] ;  /* 0x00003c0001177983 */ /* 0x000ee80000300800 */
[----:B--2---:R-:W-:Y:S04]  /*36b60*/  STL [R1+0xccc], R10 ;  /* 0x000ccc0a01007387 */ /* 0x004fe80000100800 */
[----:B------:R1:W-:Y:S04]  /*36b70*/  STL [R1+0xcc8], R11 ;  /* 0x000cc80b01007387 */ /* 0x0003e80000100800 */
[----:B------:R-:W2:Y:S04]  /*36b80*/  LDS.128 R24, [R5+0xc00] ;  /* 0x000c000005187984 */ /* 0x000ea80000000c00 */
[----:B------:R-:W-:Y:S06]  /*36b90*/  BAR.SYNC.DEFER_BLOCKING 0x0 ;  /* 0x0000000000007b1d */ /* 0x000fec0000010000 */
[----:B-1----:R-:W4:Y:S04]  /*36ba0*/  LDL.LU R11, [R1+0x10] ;  /* 0x00001000010b7983 */ /* 0x002f280000300800 */
[----:B0-----:R-:W-:Y:S04]  /*36bb0*/  STL.64 [R1+0xcd8], R14 ;  /* 0x000cd80e01007387 */ /* 0x001fe80000100a00 */
[----:B------:R0:W-:Y:S04]  /*36bc0*/  STL.64 [R1+0xcd0], R12 ;  /* 0x000cd00c01007387 */ /* 0x0001e80000100a00 */
[----:B0-----:R-:W5:Y:S04]  /*36bd0*/  LDL.LU R12, [R1+0x90] ;  /* 0x00009000010c7983 */ /* 0x001f680000300800 */
[----:B------:R-:W5:Y:S04]  /*36be0*/  LDL.LU R13, [R1+0x94] ;  /* 0x00009400010d7983 */ /* 0x000f680000300800 */
[----:B------:R-:W2:Y:S04]  /*36bf0*/  LDL.LU R14, [R1+0x98] ;  /* 0x00009800010e7983 */ /* 0x000ea80000300800 */
[----:B------:R-:W2:Y:S04]  /*36c00*/  LDL.LU R15, [R1+0x9c] ;  /* 0x00009c00010f7983 */ /* 0x000ea80000300800 */
[----:B------:R-:W3:Y:S04]  /*36c10*/  LDL.LU R2, [R1+0xc48] ;  /* 0x000c480001027983 */ /* 0x000ee80000300800 */
[----:B--2---:R-:W-:Y:S04]  /*36c20*/  STL.64 [R1+0xce8], R14 ;  /* 0x000ce80e01007387 */ /* 0x004fe80000100a00 */
[----:B-----5:R0:W-:Y:S04]  /*36c30*/  STL.64 [R1+0xce0], R12 ;  /* 0x000ce00c01007387 */ /* 0x0201e80000100a00 */
[----:B0-----:R-:W2:Y:S04]  /*36c40*/  LDL.LU R12, [R1+0x80] ;  /* 0x00008000010c7983 */ /* 0x001ea80000300800 */
[----:B------:R-:W2:Y:S04]  /*36c50*/  LDL.LU R13, [R1+0x84] ;  /* 0x00008400010d7983 */ /* 0x000ea80000300800 */
[----:B------:R-:W5:Y:S04]  /*36c60*/  LDL.LU R14, [R1+0x88] ;  /* 0x00008800010e7983 */ /* 0x000f680000300800 */
[----:B------:R-:W5:Y:S01]  /*36c70*/  LDL.LU R15, [R1+0x8c] ;  /* 0x00008c00010f7983 */ /* 0x000f620000300800 */
[----:B------:R-:W-:-:S02]  /*36c80*/  IMAD.MOV.U32 R7, RZ, RZ, R26 ;  /* 0x000000ffff077224 */ /* 0x000fc400078e001a */
[----:B------:R-:W-:Y:S02]  /*36c90*/  IMAD.MOV.U32 R5, RZ, RZ, R24 ;  /* 0x000000ffff057224 */ /* 0x000fe400078e0018 */
[----:B------:R-:W-:Y:S01]  /*36ca0*/  IMAD.MOV.U32 R6, RZ, RZ, R25 ;  /* 0x000000ffff067224 */ /* 0x000fe200078e0019 */
[----:B-----5:R-:W-:Y:S04]  /*36cb0*/  STL.64 [R1+0xcf8], R14 ;  /* 0x000cf80e01007387 */ /* 0x020fe80000100a00 */
[----:B--2---:R0:W-:Y:S04]  /*36cc0*/  STL.64 [R1+0xcf0], R12 ;  /* 0x000cf00c01007387 */ /* 0x0041e80000100a00 */
[----:B0-----:R-:W2:Y:S04]  /*36cd0*/  LDL.LU R12, [R1+0x70] ;  /* 0x00007000010c7983 */ /* 0x001ea80000300800 */
[----:B------:R-:W2:Y:S04]  /*36ce0*/  LDL.LU R13, [R1+0x74] ;  /* 0x00007400010d7983 */ /* 0x000ea80000300800 */
[----:B------:R-:W2:Y:S04]  /*36cf0*/  LDL.LU R14, [R1+0x78] ;  /* 0x00007800010e7983 */ /* 0x000ea80000300800 */
[----:B------:R-:W2:Y:S04]  /*36d00*/  LDL.LU R15, [R1+0x7c] ;  /* 0x00007c00010f7983 */ /* 0x000ea80000300800 */
[----:B------:R0:W-:Y:S04]  /*36d10*/  STL [R1+0xac], R27 ;  /* 0x0000ac1b01007387 */ /* 0x0001e80000100800 */
[----:B0-----:R-:W5:Y:S04]  /*36d20*/  LDL.LU.64 R26, [R1+0xd48] ;  /* 0x000d4800011a7983 */ /* 0x001f680000300a00 */
[----:B------:R-:W5:Y:S04]  /*36d30*/  LDL.LU.64 R24, [R1+0xd40] ;  /* 0x000d400001187983 */ /* 0x000f680000300a00 */
[----:B-----5:R0:W-:Y:S04]  /*36d40*/  STS.128 [R3], R24 ;  /* 0x0000001803007388 */ /* 0x0201e80000000c00 */
[----:B0-----:R-:W5:Y:S04]  /*36d50*/  LDL.LU.64 R26, [R1+0xd38] ;  /* 0x000d3800011a7983 */ /* 0x001f680000300a00 */
[----:B------:R-:W5:Y:S04]  /*36d60*/  LDL.LU.64 R24, [R1+0xd30] ;  /* 0x000d300001187983 */ /* 0x000f680000300a00 */
[----:B---3--:R0:W-:Y:S04]  /*36d70*/  STS.128 [R3+0x200], R20 ;  /* 0x0002001403007388 */ /* 0x0081e80000000c00 */
[----:B0-----:R-:W3:Y:S04]  /*36d80*/  LDL.LU R23, [R1+0xd2c] ;  /* 0x000d2c0001177983 */ /* 0x001ee80000300800 */
[----:B------:R-:W2:Y:S04]  /*36d90*/  LDL.LU R20, [R1+0xd28] ;  /* 0x000d280001147983 */ /* 0x000ea80000300800 */
[----:B------:R-:W2:Y:S04]  /*36da0*/  LDL.LU R10, [R1+0xb8] ;  /* 0x0000b800010a7983 */ /* 0x000ea80000300800 */
[----:B------:R-:W2:Y:S04]  /*36db0*/  LDL.LU R21, [R1] ;  /* 0x0000000001157983 */ /* 0x000ea80000300800 */
[----:B-----5:R0:W-:Y:S04]  /*36dc0*/  STS.128 [R3+0x80], R24 ;  /* 0x0000801803007388 */ /* 0x0201e80000000c00 */
[----:B0-----:R-:W5:Y:S04]  /*36dd0*/  LDL.LU.64 R26, [R1+0xd20] ;  /* 0x000d2000011a7983 */ /* 0x001f680000300a00 */
[----:B------:R-:W5:Y:S04]  /*36de0*/  LDL.LU.64 R24, [R1+0xd18] ;  /* 0x000d180001187983 */ /* 0x000f680000300a00 */
[----:B-----5:R0:W-:Y:S04]  /*36df0*/  STS.128 [R3+0x280], R24 ;  /* 0x0002801803007388 */ /* 0x0201e80000000c00 */
[----:B0-----:R-:W5:Y:S04]  /*36e00*/  LDL.LU.64 R26, [R1+0xd10] ;  /* 0x000d1000011a7983 */ /* 0x001f680000300a00 */
[----:B------:R-:W5:Y:S04]  /*36e10*/  LDL.LU.64 R24, [R1+0xd08] ;  /* 0x000d080001187983 */ /* 0x000f680000300a00 */
[----:B--2---:R-:W-:Y:S04]  /*36e20*/  STS.128 [R3+0x300], R12 ;  /* 0x0003000c03007388 */ /* 0x004fe80000000c00 */
[----:B-----5:R0:W-:Y:S04]  /*36e30*/  STS.128 [R3+0x100], R24 ;  /* 0x0001001803007388 */ /* 0x0201e80000000c00 */
[----:B0-----:R-:W2:Y:S04]  /*36e40*/  LDL.LU R25, [R1+0xd00] ;  /* 0x000d000001197983 */ /* 0x001ea80000300800 */
[----:B------:R-:W5:Y:S04]  /*36e50*/  LDL.LU.64 R14, [R1+0xcf8] ;  /* 0x000cf800010e7983 */ /* 0x000f680000300a00 */
[----:B------:R-:W5:Y:S04]  /*36e60*/  LDL.LU.64 R12, [R1+0xcf0] ;  /* 0x000cf000010c7983 */ /* 0x000f680000300a00 */
[----:B-----5:R0:W-:Y:S04]  /*36e70*/  STS.128 [R3+0x180], R12 ;  /* 0x0001800c03007388 */ /* 0x0201e80000000c00 */
[----:B0-----:R-:W5:Y:S04]  /*36e80*/  LDL.LU.64 R14, [R1+0xce8] ;  /* 0x000ce800010e7983 */ /* 0x001f680000300a00 */
[----:B------:R-:W5:Y:S01]  /*36e90*/  LDL.LU.64 R12, [R1+0xce0] ;  /* 0x000ce000010c7983 */ /* 0x000f620000300a00 */
[C---:B------:R-:W-:Y:S01]  /*36ea0*/  ISETP.GE.AND P0, PT, R2.reuse, c[0x0][0x178], PT ;  /* 0x00005e0002007a0c */ /* 0x040fe20003f06270 */
[----:B------:R-:W-:-:S02]  /*36eb0*/  IMAD R2, R2, c[0x0][0x194], RZ ;  /* 0x0000650002027a24 */ /* 0x000fc400078e02ff */
[C---:B------:R-:W-:Y:S01]  /*36ec0*/  IMAD R22, R0.reuse, c[0x0][0x198], RZ ;  /* 0x0000660000167a24 */ /* 0x040fe200078e02ff */
[----:B------:R-:W-:Y:S02]  /*36ed0*/  ISETP.LT.AND P2, PT, R0, c[0x0][0x17c], !P0 ;  /* 0x00005f0000007a0c */ /* 0x000fe40004741270 */
[----:B------:R-:W-:-:S04]  /*36ee0*/  LEA R0, P1, R2, c[0x0][0x170], 0x1 ;  /* 0x00005c0002007a11 */ /* 0x000fc800078208ff */
[----:B------:R-:W-:Y:S02]  /*36ef0*/  LEA.HI.X.SX32 R2, R2, c[0x0][0x174], 0x1, P1 ;  /* 0x00005d0002027a11 */ /* 0x000fe400008f0eff */
[----:B------:R-:W-:-:S04]  /*36f00*/  LEA R26, P1, R22, R0, 0x1 ;  /* 0x00000000161a7211 */ /* 0x000fc800078208ff */
[----:B------:R-:W-:Y:S01]  /*36f10*/  LEA.HI.X.SX32 R27, R22, R2, 0x1, P1 ;  /* 0x00000002161b7211 */ /* 0x000fe200008f0eff */
[----:B-----5:R0:W-:Y:S04]  /*36f20*/  STS.128 [R3+0x380], R12 ;  /* 0x0003800c03007388 */ /* 0x0201e80000000c00 */
[----:B------:R-:W-:Y:S06]  /*36f30*/  BAR.SYNC.DEFER_BLOCKING 0x0 ;  /* 0x0000000000007b1d */ /* 0x000fec0000010000 */
[----:B0-----:R-:W5:Y:S01]  /*36f40*/  LDL.LU.64 R14, [R1+0xcd8] ;  /* 0x000cd800010e7983 */ /* 0x001f620000300a00 */
[----:B---3--:R-:W-:-:S03]  /*36f50*/  IMAD.MOV.U32 R3, RZ, RZ, R23 ;  /* 0x000000ffff037224 */ /* 0x008fc600078e0017 */
[----:B------:R-:W3:Y:S04]  /*36f60*/  LDL.LU.64 R12, [R1+0xcd0] ;  /* 0x000cd000010c7983 */ /* 0x000ee80000300a00 */
[----:B------:R-:W3:Y:S04]  /*36f70*/  LDL.LU R23, [R1+0xc8] ;  /* 0x0000c80001177983 */ /* 0x000ee80000300800 */
[----:B----4-:R0:W-:Y:S04]  /*36f80*/  @P2 STG.E.U16 [R26.64], R11 ;  /* 0x0000000b1a002986 */ /* 0x0101e8000c10150a */
[----:B0-----:R-:W4:Y:S01]  /*36f90*/  LDL.LU R27, [R1+0xb4] ;  /* 0x0000b400011b7983 */ /* 0x001f220000300800 */
[C---:B--2---:R-:W-:Y:S01]  /*36fa0*/  ISETP.LT.AND P4, PT, R25.reuse, c[0x0][0x17c], !P0 ;  /* 0x00005f0019007a0c */ /* 0x044fe20004781270 */
[----:B------:R-:W-:Y:S01]  /*36fb0*/  IMAD R25, R25, c[0x0][0x198], RZ ;  /* 0x0000660019197a24 */ /* 0x000fe200078e02ff */
[----:B------:R-:W-:-:S04]  /*36fc0*/  ISETP.LT.AND P1, PT, R28, c[0x0][0x17c], !P0 ;  /* 0x00005f001c007a0c */ /* 0x000fc80004721270 */
[----:B------:R-:W-:Y:S01]  /*36fd0*/  LEA R24, P3, R25, R0, 0x1 ;  /* 0x0000000019187211 */ /* 0x000fe200078608ff */
[----:B------:R-:W-:-:S03]  /*36fe0*/  IMAD R28, R28, c[0x0][0x198], RZ ;  /* 0x000066001c1c7a24 */ /* 0x000fc600078e02ff */
[----:B------:R-:W-:Y:S01]  /*36ff0*/  LEA.HI.X.SX32 R25, R25, R2, 0x1, P3 ;  /* 0x0000000219197211 */ /* 0x000fe200018f0eff */
[----:B------:R-:W-:-:S04]  /*37000*/  IMAD.MOV.U32 R26, RZ, RZ, R3 ;  /* 0x000000ffff1a7224 */ /* 0x000fc800078e0003 */
[----:B------:R0:W-:Y:S01]  /*37010*/  @P4 STG.E.U16 [R24.64], R4 ;  /* 0x0000000418004986 */ /* 0x0001e2000c10150a */
[----:B------:R-:W-:Y:S01]  /*37020*/  IMAD R3, R29, c[0x0][0x198], RZ ;  /* 0x000066001d037a24 */ /* 0x000fe200078e02ff */
[----:B0-----:R-:W-:-:S04]  /*37030*/  LEA R24, P2, R28, R0, 0x1 ;  /* 0x000000001c187211 */ /* 0x001fc800078408ff */
[----:B------:R-:W-:Y:S01]  /*37040*/  LEA.HI.X.SX32 R25, R28, R2, 0x1, P2 ;  /* 0x000000021c197211 */ /* 0x000fe200010f0eff */
[----:B------:R-:W-:Y:S01]  /*37050*/  IMAD.MOV.U32 R28, RZ, RZ, R26 ;  /* 0x000000ffff1c7224 */ /* 0x000fe200078e001a */
[----:B------:R-:W-:-:S03]  /*37060*/  LEA R26, P6, R3, R0, 0x1 ;  /* 0x00000000031a7211 */ /* 0x000fc600078c08ff */
[----:B------:R0:W-:Y:S01]  /*37070*/  @P1 STG.E.U16 [R24.64], R21 ;  /* 0x0000001518001986 */ /* 0x0001e2000c10150a */
[----:B------:R-:W-:Y:S01]  /*37080*/  ISETP.LT.AND P5, PT, R29, c[0x0][0x17c], !P0 ;  /* 0x00005f001d007a0c */ /* 0x000fe200047a1270 */
[----:B0-----:R-:W-:-:S05]  /*37090*/  IMAD.MOV.U32 R25, RZ, RZ, R28 ;  /* 0x000000ffff197224 */ /* 0x001fca00078e001c */
[----:B------:R-:W-:Y:S02]  /*370a0*/  ISETP.LT.AND P2, PT, R25, c[0x0][0x17c], !P0 ;  /* 0x00005f0019007a0c */ /* 0x000fe40004741270 */
[C---:B----4-:R-:W-:Y:S01]  /*370b0*/  ISETP.LT.AND P3, PT, R27.reuse, c[0x0][0x17c], !P0 ;  /* 0x00005f001b007a0c */ /* 0x050fe20004761270 */
[----:B------:R-:W-:Y:S01]  /*370c0*/  IMAD R29, R27, c[0x0][0x198], RZ ;  /* 0x000066001b1d7a24 */ /* 0x000fe200078e02ff */
[----:B------:R-:W-:Y:S01]  /*370d0*/  LEA.HI.X.SX32 R27, R3, R2, 0x1, P6 ;  /* 0x00000002031b7211 */ /* 0x000fe200030f0eff */
[----:B------:R-:W-:Y:S02]  /*370e0*/  IMAD.MOV.U32 R3, RZ, RZ, R25 ;  /* 0x000000ffff037224 */ /* 0x000fe400078e0019 */
[----:B------:R-:W2:Y:S01]  /*370f0*/  LDL.LU R25, [R1+0xe4] ;  /* 0x0000e40001197983 */ /* 0x000ea20000300800 */
[C---:B------:R-:W-:Y:S01]  /*37100*/  ISETP.LT.AND P4, PT, R10.reuse, c[0x0][0x17c], !P0 ;  /* 0x00005f000a007a0c */ /* 0x040fe20004781270 */
[----:B------:R-:W-:Y:S01]  /*37110*/  IMAD R10, R10, c[0x0][0x198], RZ ;  /* 0x000066000a0a7a24 */ /* 0x000fe200078e02ff */
[----:B------:R-:W-:-:S04]  /*37120*/  LEA R28, P1, R29, R0, 0x1 ;  /* 0x000000001d1c7211 */ /* 0x000fc800078208ff */
[C---:B------:R-:W-:Y:S02]  /*37130*/  LEA R24, P6, R10.reuse, R0, 0x1 ;  /* 0x000000000a187211 */ /* 0x040fe400078c08ff */
[-C--:B------:R-:W-:Y:S01]  /*37140*/  LEA.HI.X.SX32 R29, R29, R2.reuse, 0x1, P1 ;  /* 0x000000021d1d7211 */ /* 0x080fe200008f0eff */
[----:B---3--:R-:W-:Y:S04]  /*37150*/  @P5 STG.E.U16 [R26.64], R12 ;  /* 0x0000000c1a005986 */ /* 0x008fe8000c10150a */
[----:B------:R0:W-:Y:S01]  /*37160*/  @P3 STG.E.U16 [R28.64], R20 ;  /* 0x000000141c003986 */ /* 0x0001e2000c10150a */
[----:B--2---:R-:W-:Y:S02]  /*37170*/  ISETP.LT.AND P1, PT, R25, c[0x0][0x17c], !P0 ;  /* 0x00005f0019007a0c */ /* 0x004fe40004721270 */
[----:B------:R-:W-:-:S02]  /*37180*/  LEA.HI.X.SX32 R25, R10, R2, 0x1, P6 ;  /* 0x000000020a197211 */ /* 0x000fc400030f0eff */
[----:B------:R-:W2:Y:S04]  /*37190*/  LDL.LU R10, [R1+0xccc] ;  /* 0x000ccc00010a7983 */ /* 0x000ea80000300800 */
[----:B0-----:R-:W3:Y:S04]  /*371a0*/  LDL.LU R28, [R1+0xc4] ;  /* 0x0000c400011c7983 */ /* 0x001ee80000300800 */
[----:B------:R-:W4:Y:S04]  /*371b0*/  LDL.LU R29, [R1+0xcc] ;  /* 0x0000cc00011d7983 */ /* 0x000f280000300800 */
[----:B------:R0:W-:Y:S04]  /*371c0*/  @P4 STG.E.U16 [R24.64], R16 ;  /* 0x0000001018004986 */ /* 0x0001e8000c10150a */
[----:B0-----:R-:W2:Y:S01]  /*371d0*/  LDL.LU R25, [R1+0xc0] ;  /* 0x0000c00001197983 */ /* 0x001ea20000300800 */
[----:B------:R-:W-:-:S05]  /*371e0*/  IMAD R3, R3, c[0x0][0x198], RZ ;  /* 0x0000660003037a24 */ /* 0x000fca00078e02ff */
[----:B------:R-:W-:-:S04]  /*371f0*/  LEA R26, P5, R3, R0, 0x1 ;  /* 0x00000000031a7211 */ /* 0x000fc800078a08ff */
[----:B------:R-:W-:-:S05]  /*37200*/  LEA.HI.X.SX32 R27, R3, R2, 0x1, P5 ;  /* 0x00000002031b7211 */ /* 0x000fca00028f0eff */
[----:B------:R0:W-:Y:S01]  /*37210*/  @P2 STG.E.U16 [R26.64], R8 ;  /* 0x000000081a002986 */ /* 0x0001e2000c10150a */
[----:B------:R-:W-:Y:S02]  /*37220*/  PRMT R4, R11, 0x7632, R4 ;  /* 0x000076320b047816 */ /* 0x000fe40000000004 */
[----:B------:R-:W-:Y:S01]  /*37230*/  ISETP.LT.AND P3, PT, R23, c[0x0][0x17c], !P0 ;  /* 0x00005f0017007a0c */ /* 0x000fe20004761270 */
[----:B------:R-:W5:Y:S01]  /*37240*/  LDL.LU R11, [R1+0xcc8] ;  /* 0x000cc800010b7983 */ /* 0x000f620000300800 */
[----:B0-----:R-:W-:Y:S01]  /*37250*/  PRMT R8, R21, 0x7632, R8 ;  /* 0x0000763215087816 */ /* 0x001fe20000000008 */
[C---:B---3--:R-:W-:Y:S01]  /*37260*/  IMAD R3, R28.reuse, c[0x0][0x198], RZ ;  /* 0x000066001c037a24 */ /* 0x048fe200078e02ff */
[----:B------:R-:W-:-:S04]  /*37270*/  ISETP.LT.AND P4, PT, R28, c[0x0][0x17c], !P0 ;  /* 0x00005f001c007a0c */ /* 0x000fc80004781270 */
[----:B------:R-:W-:Y:S01]  /*37280*/  LEA R24, P2, R3, R0, 0x1 ;  /* 0x0000000003187211 */ /* 0x000fe200078408ff */
[----:B------:R-:W-:Y:S02]  /*37290*/  IMAD R28, R23, c[0x0][0x198], RZ ;  /* 0x00006600171c7a24 */ /* 0x000fe400078e02ff */
[----:B------:R-:W3:Y:S04]  /*372a0*/  LDL.LU R23, [R1+0xdc] ;  /* 0x0000dc0001177983 */ /* 0x000ee80000300800 */
[----:B------:R-:W3:Y:S01]  /*372b0*/  LDL.LU R21, [R1+0xcc4] ;  /* 0x000cc40001157983 */ /* 0x000ee20000300800 */
[C---:B--2---:R-:W-:Y:S01]  /*372c0*/  ISETP.LT.AND P5, PT, R25.reuse, c[0x0][0x17c], !P0 ;  /* 0x00005f0019007a0c */ /* 0x044fe200047a1270 */
[----:B------:R-:W-:-:S05]  /*372d0*/  IMAD R25, R25, c[0x0][0x198], RZ ;  /* 0x0000660019197a24 */ /* 0x000fca00078e02ff */
[----:B------:R-:W-:-:S04]  /*372e0*/  LEA R26, P6, R25, R0, 0x1 ;  /* 0x00000000191a7211 */ /* 0x000fc800078c08ff */
[-C--:B------:R-:W-:Y:S02]  /*372f0*/  LEA.HI.X.SX32 R27, R25, R2.reuse, 0x1, P6 ;  /* 0x00000002191b7211 */ /* 0x080fe400030f0eff */
[----:B------:R-:W-:Y:S01]  /*37300*/  LEA.HI.X.SX32 R25, R3, R2, 0x1, P2 ;  /* 0x0000000203197211 */ /* 0x000fe200010f0eff */
[C---:B----4-:R-:W-:Y:S02]  /*37310*/  IMAD R3, R29.reuse, c[0x0][0x198], RZ ;  /* 0x000066001d037a24 */ /* 0x050fe400078e02ff */
[----:B------:R0:W-:Y:S01]  /*37320*/  @P5 STG.E.U16 [R26.64], R5 ;  /* 0x000000051a005986 */ /* 0x0001e2000c10150a */
[----:B------:R-:W-:-:S03]  /*37330*/  ISETP.LT.AND P6, PT, R29, c[0x0][0x17c], !P0 ;  /* 0x00005f001d007a0c */ /* 0x000fc600047c1270 */
[----:B------:R1:W-:Y:S04]  /*37340*/  @P4 STG.E.U16 [R24.64], R4 ;  /* 0x0000000418004986 */ /* 0x0003e8000c10150a */
[----:B------:R-:W2:Y:S01]  /*37350*/  LDL.LU R29, [R1+0xe0] ;  /* 0x0000e000011d7983 */ /* 0x000ea20000300800 */
[CC--:B0-----:R-:W-:Y:S02]  /*37360*/  LEA R26, P2, R28.reuse, R0.reuse, 0x1 ;  /* 0x000000001c1a7211 */ /* 0x0c1fe400078408ff */
[C---:B-1----:R-:W-:Y:S02]  /*37370*/  LEA R24, P4, R3.reuse, R0, 0x1 ;  /* 0x0000000003187211 */ /* 0x042fe400078808ff */
[-C--:B------:R-:W-:Y:S02]  /*37380*/  LEA.HI.X.SX32 R27, R28, R2.reuse, 0x1, P2 ;  /* 0x000000021c1b7211 */ /* 0x080fe400010f0eff */
[----:B------:R-:W4:Y:S01]  /*37390*/  LDL.LU R28, [R1+0xd4] ;  /* 0x0000d400011c7983 */ /* 0x000f220000300800 */
[----:B------:R-:W-:-:S03]  /*373a0*/  LEA.HI.X.SX32 R25, R3, R2, 0x1, P4 ;  /* 0x0000000203197211 */ /* 0x000fc600020f0eff */
[----:B------:R-:W2:Y:S01]  /*373b0*/  LDL.LU R3, [R1+0xd0] ;  /* 0x0000d00001037983 */ /* 0x000ea20000300800 */
[----:B------:R-:W-:-:S05]  /*373c0*/  PRMT R4, R4, 0x7632, R4 ;  /* 0x0000763204047816 */ /* 0x000fca0000000004 */
[----:B------:R-:W-:Y:S04]  /*373d0*/  @P3 STG.E.U16 [R26.64], R4 ;  /* 0x000000041a003986 */ /* 0x000fe8000c10150a */
[----:B------:R0:W-:Y:S04]  /*373e0*/  @P6 STG.E.U16 [R24.64], R8 ;  /* 0x0000000818006986 */ /* 0x0001e8000c10150a */
[----:B0-----:R-:W3:Y:S04]  /*373f0*/  LDL.LU R24, [R1+0xd8] ;  /* 0x0000d80001187983 */ /* 0x001ee80000300800 */
[----:B------:R-:W5:Y:S01]  /*37400*/  LDL.LU R25, [R1+0xe8] ;  /* 0x0000e80001197983 */ /* 0x000f620000300800 */
[----:B------:R-:W-:-:S02]  /*37410*/  PRMT R12, R12, 0x7632, R12 ;  /* 0x000076320c0c7816 */ /* 0x000fc4000000000c */
[----:B------:R-:W-:Y:S02]  /*37420*/  PRMT R20, R20, 0x7632, R20 ;  /* 0x0000763214147816 */ /* 0x000fe40000000014 */
[----:B------:R-:W-:Y:S02]  /*37430*/  PRMT R16, R16, 0x7632, R16 ;  /* 0x0000763210107816 */ /* 0x000fe40000000010 */
[C---:B--2---:R-:W-:Y:S01]  /*37440*/  ISETP.LT.AND P2, PT, R3.reuse, c[0x0][0x17c], !P0 ;  /* 0x00005f0003007a0c */ /* 0x044fe20004741270 */
[----:B------:R-:W-:-:S05]  /*37450*/  IMAD R3, R3, c[0x0][0x198], RZ ;  /* 0x0000660003037a24 */ /* 0x000fca00078e02ff */
[C---:B------:R-:W-:Y:S01]  /*37460*/  LEA R26, P4, R3.reuse, R0, 0x1 ;  /* 0x00000000031a7211 */ /* 0x040fe200078808ff */
[C---:B----4-:R-:W-:Y:S01]  /*37470*/  IMAD R4, R28.reuse, c[0x0][0x198], RZ ;  /* 0x000066001c047a24 */ /* 0x050fe200078e02ff */
[----:B------:R-:W-:Y:S02]  /*37480*/  ISETP.LT.AND P3, PT, R28, c[0x0][0x17c], !P0 ;  /* 0x00005f001c007a0c */ /* 0x000fe40004761270 */
[----:B------:R-:W-:Y:S01]  /*37490*/  LEA.HI.X.SX32 R27, R3, R2, 0x1, P4 ;  /* 0x00000002031b7211 */ /* 0x000fe200020f0eff */
[----:B------:R-:W2:Y:S04]  /*374a0*/  LDL.LU R28, [R1+0xf0] ;  /* 0x0000f000011c7983 */ /* 0x000ea80000300800 */
[----:B------:R0:W-:Y:S01]  /*374b0*/  @P2 STG.E.U16 [R26.64], R12 ;  /* 0x0000000c1a002986 */ /* 0x0001e2000c10150a */
[C---:B---3--:R-:W-:Y:S01]  /*374c0*/  IMAD R3, R24.reuse, c[0x0][0x198], RZ ;  /* 0x0000660018037a24 */ /* 0x048fe200078e02ff */
[----:B------:R-:W-:-:S02]  /*374d0*/  ISETP.LT.AND P4, PT, R24, c[0x0][0x17c], !P0 ;  /* 0x00005f0018007a0c */ /* 0x000fc40004781270 */
[CC--:B------:R-:W-:Y:S02]  /*374e0*/  LEA R24, P5, R4.reuse, R0.reuse, 0x1 ;  /* 0x0000000004187211 */ /* 0x0c0fe400078a08ff */
[----:B0-----:R-:W-:Y:S02]  /*374f0*/  LEA R26, P2, R3, R0, 0x1 ;  /* 0x00000000031a7211 */ /* 0x001fe400078408ff */
[----:B-----5:R-:W-:Y:S02]  /*37500*/  ISETP.LT.AND P6, PT, R25, c[0x0][0x17c], !P0 ;  /* 0x00005f0019007a0c */ /* 0x020fe400047c1270 */
[-C--:B------:R-:W-:Y:S02]  /*37510*/  LEA.HI.X.SX32 R25, R4, R2.reuse, 0x1, P5 ;  /* 0x0000000204197211 */ /* 0x080fe400028f0eff */
[----:B------:R-:W-:Y:S01]  /*37520*/  LEA.HI.X.SX32 R27, R3, R2, 0x1, P2 ;  /* 0x00000002031b7211 */ /* 0x000fe200010f0eff */
[C---:B------:R-:W-:Y:S01]  /*37530*/  IMAD R4, R23.reuse, c[0x0][0x198], RZ ;  /* 0x0000660017047a24 */ /* 0x040fe200078e02ff */
[----:B------:R-:W-:Y:S01]  /*37540*/  ISETP.LT.AND P2, PT, R23, c[0x0][0x17c], !P0 ;  /* 0x00005f0017007a0c */ /* 0x000fe20004741270 */
[----:B------:R0:W-:Y:S04]  /*37550*/  @P3 STG.E.U16 [R24.64], R20 ;  /* 0x0000001418003986 */ /* 0x0001e8000c10150a */
[----:B------:R-:W3:Y:S04]  /*37560*/  LDL.LU R23, [R1+0x4] ;  /* 0x0000040001177983 */ /* 0x000ee80000300800 */
[----:B------:R1:W-:Y:S04]  /*37570*/  @P4 STG.E.U16 [R26.64], R16 ;  /* 0x000000101a004986 */ /* 0x0003e8000c10150a */
[----:B0-----:R-:W4:Y:S04]  /*37580*/  LDL.LU R20, [R1+0x14] ;  /* 0x0000140001147983 */ /* 0x001f280000300800 */
[----:B-1----:R-:W5:Y:S01]  /*37590*/  LDL.LU R27, [R1+0xec] ;  /* 0x0000ec00011b7983 */ /* 0x002f620000300800 */
[C---:B------:R-:W-:Y:S01]  /*375a0*/  LEA R24, P3, R4.reuse, R0, 0x1 ;  /* 0x0000000004187211 */ /* 0x040fe200078608ff */
[C---:B------:R-:W-:Y:S01]  /*375b0*/  IMAD R3, R29.reuse, c[0x0][0x198], RZ ;  /* 0x000066001d037a24 */ /* 0x040fe200078e02ff */
[----:B------:R-:W-:Y:S01]  /*375c0*/  ISETP.LT.AND P4, PT, R29, c[0x0][0x17c], !P0 ;  /* 0x00005f001d007a0c */ /* 0x000fe20004781270 */
[----:B------:R-:W-:Y:S01]  /*375d0*/  IMAD.MOV.U32 R29, RZ, RZ, c[0x0][0x198] ;  /* 0x00006600ff1d7624 */ /* 0x000fe200078e00ff */
[----:B------:R-:W-:-:S02]  /*375e0*/  LEA.HI.X.SX32 R25, R4, R2, 0x1, P3 ;  /* 0x0000000204197211 */ /* 0x000fc400018f0eff */
[----:B------:R-:W-:Y:S01]  /*375f0*/  PRMT R8, R8, 0x7632, R8 ;  /* 0x0000763208087816 */ /* 0x000fe20000000008 */
[----:B------:R-:W-:Y:S01]  /*37600*/  IMAD R4, R29, 0x40, R22 ;  /* 0x000000401d047824 */ /* 0x000fe200078e0216 */
[-C--:B------:R-:W-:Y:S01]  /*37610*/  LEA R26, P3, R3, R0.reuse, 0x1 ;  /* 0x00000000031a7211 */ /* 0x080fe200078608ff */
[----:B------:R-:W3:Y:S04]  /*37620*/  LDL.LU R22, [R1+0xcc0] ;  /* 0x000cc00001167983 */ /* 0x000ee80000300800 */
[----:B------:R0:W-:Y:S02]  /*37630*/  @P2 STG.E.U16 [R24.64], R8 ;  /* 0x0000000818002986 */ /* 0x0001e4000c10150a */
[----:B0-----:R-:W-:Y:S02]  /*37640*/  LEA R24, P2, R4, R0, 0x1 ;  /* 0x0000000004187211 */ /* 0x001fe400078408ff */
[----:B------:R-:W-:-:S02]  /*37650*/  PRMT R8, R5, 0x7632, R8 ;  /* 0x0000763205087816 */ /* 0x000fc40000000008 */
[----:B------:R-:W3:Y:S01]  /*37660*/  LDL.LU R5, [R1+0xcbc] ;  /* 0x000cbc0001057983 */ /* 0x000ee20000300800 */
[-C--:B------:R-:W-:Y:S02]  /*37670*/  LEA.HI.X.SX32 R25, R4, R2.reuse, 0x1, P2 ;  /* 0x0000000204197211 */ /* 0x080fe400010f0eff */
[----:B-----5:R-:W-:Y:S02]  /*37680*/  ISETP.LT.AND P5, PT, R27, c[0x0][0x17c], !P0 ;  /* 0x00005f001b007a0c */ /* 0x020fe400047a1270 */
[----:B------:R-:W-:Y:S01]  /*37690*/  LEA.HI.X.SX32 R27, R3, R2, 0x1, P3 ;  /* 0x00000002031b7211 */ /* 0x000fe200018f0eff */
[----:B------:R-:W-:Y:S01]  /*376a0*/  IMAD R3, R29, 0x4, R4 ;  /* 0x000000041d037824 */ /* 0x000fe200078e0204 */
[----:B--2---:R-:W-:Y:S02]  /*376b0*/  ISETP.LT.AND P3, PT, R28, c[0x0][0x17c], !P0 ;  /* 0x00005f001c007a0c */ /* 0x004fe40004761270 */
[----:B------:R-:W2:Y:S04]  /*376c0*/  LDL.LU R28, [R1+0x108] ;  /* 0x00010800011c7983 */ /* 0x000ea80000300800 */
[----:B------:R-:W5:Y:S04]  /*376d0*/  LDL.LU R4, [R1+0xf4] ;  /* 0x0000f40001047983 */ /* 0x000f680000300800 */
[----:B------:R0:W-:Y:S02]  /*376e0*/  @P4 STG.E.U16 [R26.64], R8 ;  /* 0x000000081a004986 */ /* 0x0001e4000c10150a */
[----:B0-----:R-:W-:-:S02]  /*376f0*/  LEA R26, P4, R3, R0, 0x1 ;  /* 0x00000000031a7211 */ /* 0x001fc400078808ff */
[----:B------:R-:W2:Y:S02]  /*37700*/  LDL.LU R8, [R1+0xfc] ;  /* 0x0000fc0001087983 */ /* 0x000ea40000300800 */
[----:B------:R-:W-:Y:S02]  /*37710*/  LEA.HI.X.SX32 R27, R3, R2, 0x1, P4 ;  /* 0x00000002031b7211 */ /* 0x000fe400020f0eff */
[----:B-----5:R-:W-:Y:S01]  /*37720*/  ISETP.LT.AND P2, PT, R4, c[0x0][0x17c], !P0 ;  /* 0x00005f0004007a0c */ /* 0x020fe20004741270 */
[----:B------:R-:W-:Y:S02]  /*37730*/  IMAD R4, R29, 0x4, R3 ;  /* 0x000000041d047824 */ /* 0x000fe400078e0203 */
[----:B------:R-:W5:Y:S04]  /*37740*/  LDL.LU R3, [R1+0xf8] ;  /* 0x0000f80001037983 */ /* 0x000f680000300800 */
[----:B----4-:R0:W-:Y:S04]  /*37750*/  @P1 STG.E.U16 [R24.64], R20 ;  /* 0x0000001418001986 */ /* 0x0101e8000c10150a */
[----:B---3--:R1:W-:Y:S01]  /*37760*/  @P6 STG.E.U16 [R26.64], R5 ;  /* 0x000000051a006986 */ /* 0x0083e2000c10150a */
[----:B0-----:R-:W-:-:S04]  /*37770*/  LEA R24, P1, R4, R0, 0x1 ;  /* 0x0000000004187211 */ /* 0x001fc800078208ff */
[----:B------:R-:W-:Y:S02]  /*37780*/  LEA.HI.X.SX32 R25, R4, R2, 0x1, P1 ;  /* 0x0000000204197211 */ /* 0x000fe400008f0eff */
[----:B--2---:R-:W-:Y:S02]  /*37790*/  ISETP.LT.AND P1, PT, R8, c[0x0][0x17c], !P0 ;  /* 0x00005f0008007a0c */ /* 0x004fe40004721270 */
[----:B------:R-:W2:Y:S01]  /*377a0*/  LDL.LU R8, [R1+0x114] ;  /* 0x0001140001087983 */ /* 0x000ea20000300800 */
[----:B-----5:R-:W-:Y:S01]  /*377b0*/  ISETP.LT.AND P4, PT, R3, c[0x0][0x17c], !P0 ;  /* 0x00005f0003007a0c */ /* 0x020fe20004781270 */
[----:B------:R-:W-:-:S05]  /*377c0*/  IMAD R3, R29, 0x4, R4 ;  /* 0x000000041d037824 */ /* 0x000fca00078e0204 */
[----:B-1----:R-:W-:Y:S01]  /*377d0*/  LEA R26, P6, R3, R0, 0x1 ;  /* 0x00000000031a7211 */ /* 0x002fe200078c08ff */
[----:B------:R-:W-:-:S03]  /*377e0*/  IMAD R4, R29, 0x4, R3 ;  /* 0x000000041d047824 */ /* 0x000fc600078e0203 */
[----:B------:R-:W-:Y:S02]  /*377f0*/  LEA.HI.X.SX32 R27, R3, R2, 0x1, P6 ;  /* 0x00000002031b7211 */ /* 0x000fe400030f0eff */
[----:B------:R-:W3:Y:S04]  /*37800*/  LDL.LU R3, [R1+0x100] ;  /* 0x0001000001037983 */ /* 0x000ee80000300800 */
[----:B------:R0:W-:Y:S02]  /*37810*/  @P5 STG.E.U16 [R24.64], R23 ;  /* 0x0000001718005986 */ /* 0x0001e4000c10150a */
[----:B0-----:R-:W-:-:S04]  /*37820*/  LEA R24, P6, R4, R0, 0x1 ;  /* 0x0000000004187211 */ /* 0x001fc800078c08ff */
[----:B------:R-:W-:Y:S02]  /*37830*/  LEA.HI.X.SX32 R25, R4, R2, 0x1, P6 ;  /* 0x0000000204197211 */ /* 0x000fe400030f0eff */
[----:B---3--:R-:W-:Y:S01]  /*37840*/  ISETP.LT.AND P5, PT, R3, c[0x0][0x17c], !P0 ;  /* 0x00005f0003007a0c */ /* 0x008fe200047a1270 */
[----:B------:R-:W-:Y:S02]  /*37850*/  IMAD R3, R29, 0x4, R4 ;  /* 0x000000041d037824 */ /* 0x000fe400078e0204 */
[----:B------:R-:W3:Y:S04]  /*37860*/  LDL.LU R4, [R1+0x104] ;  /* 0x0001040001047983 */ /* 0x000ee80000300800 */
[----:B------:R0:W-:Y:S04]  /*37870*/  @P3 STG.E.U16 [R26.64], R13 ;  /* 0x0000000d1a003986 */ /* 0x0001e8000c10150a */
[----:B------:R1:W-:Y:S01]  /*37880*/  @P2 STG.E.U16 [R24.64], R21 ;  /* 0x0000001518002986 */ /* 0x0003e2000c10150a */
[----:B0-----:R-:W-:-:S04]  /*37890*/  LEA R26, P6, R3, R0, 0x1 ;  /* 0x00000000031a7211 */ /* 0x001fc800078c08ff */
[----:B------:R-:W-:Y:S02]  /*378a0*/  LEA.HI.X.SX32 R27, R3, R2, 0x1, P6 ;  /* 0x00000002031b7211 */ /* 0x000fe400030f0eff */
[----:B------:R-:W-:Y:S02]  /*378b0*/  ISETP.LT.AND P2, PT, R28, c[0x0][0x17c], !P0 ;  /* 0x00005f001c007a0c */ /* 0x000fe40004741270 */
[----:B------:R-:W4:Y:S01]  /*378c0*/  LDL.LU R28, [R1+0x120] ;  /* 0x00012000011c7983 */ /* 0x000f220000300800 */
[----:B---3--:R-:W-:Y:S01]  /*378d0*/  ISETP.LT.AND P3, PT, R4, c[0x0][0x17c], !P0 ;  /* 0x00005f0004007a0c */ /* 0x008fe20004761270 */
[----:B------:R-:W-:-:S05]  /*378e0*/  IMAD R4, R29, 0x4, R3 ;  /* 0x000000041d047824 */ /* 0x000fca00078e0203 */
[----:B-1----:R-:W-:Y:S01]  /*378f0*/  LEA R24, P6, R4, R0, 0x1 ;  /* 0x0000000004187211 */ /* 0x002fe200078c08ff */
[----:B------:R-:W-:-:S03]  /*37900*/  IMAD R3, R29, 0x4, R4 ;  /* 0x000000041d037824 */ /* 0x000fc600078e0204 */
[----:B------:R-:W-:Y:S02]  /*37910*/  LEA.HI.X.SX32 R25, R4, R2, 0x1, P6 ;  /* 0x0000000204197211 */ /* 0x000fe400030f0eff */
[----:B------:R-:W3:Y:S04]  /*37920*/  LDL.LU R4, [R1+0x10c] ;  /* 0x00010c0001047983 */ /* 0x000ee80000300800 */
[----:B------:R0:W-:Y:S02]  /*37930*/  @P4 STG.E.U16 [R26.64], R17 ;  /* 0x000000111a004986 */ /* 0x0001e4000c10150a */
[----:B0-----:R-:W-:-:S04]  /*37940*/  LEA R26, P6, R3, R0, 0x1 ;  /* 0x00000000031a7211 */ /* 0x001fc800078c08ff */
[----:B------:R-:W-:Y:S01]  /*37950*/  LEA.HI.X.SX32 R27, R3, R2, 0x1, P6 ;  /* 0x00000002031b7211 */ /* 0x000fe200030f0eff */
[----:B------:R-:W-:Y:S04]  /*37960*/  @P1 STG.E.U16 [R24.64], R9 ;  /* 0x0000000918001986 */ /* 0x000fe8000c10150a */
[----:B------:R0:W-:Y:S01]  /*37970*/  @P5 STG.E.U16 [R26.64], R6 ;  /* 0x000000061a005986 */ /* 0x0001e2000c10150a */
[----:B---3--:R-:W-:Y:S01]  /*37980*/  ISETP.LT.AND P4, PT, R4, c[0x0][0x17c], !P0 ;  /* 0x00005f0004007a0c */ /* 0x008fe20004781270 */
[----:B------:R-:W-:Y:S02]  /*37990*/  IMAD R4, R29, 0x4, R3 ;  /* 0x000000041d047824 */ /* 0x000fe400078e0203 */
[----:B------:R-:W3:Y:S04]  /*379a0*/  LDL.LU R3, [R1+0x110] ;  /* 0x0001100001037983 */ /* 0x000ee80000300800 */
[----:B0-----:R-:W5:Y:S01]  /*379b0*/  LDL.LU R26, [R1+0x118] ;  /* 0x00011800011a7983 */ /* 0x001f620000300800 */
[----:B------:R-:W-:-:S02]  /*379c0*/  LEA R24, P6, R4, R0, 0x1 ;  /* 0x0000000004187211 */ /* 0x000fc400078c08ff */
[----:B--2---:R-:W-:Y:S01]  /*379d0*/  ISETP.LT.AND P5, PT, R8, c[0x0][0x17c], !P0 ;  /* 0x00005f0008007a0c */ /* 0x004fe200047a1270 */
[----:B------:R-:W2:Y:S01]  /*379e0*/  LDL.LU R27, [R1+0x11c] ;  /* 0x00011c00011b7983 */ /* 0x000ea20000300800 */
[----:B------:R-:W-:Y:S02]  /*379f0*/  LEA.HI.X.SX32 R25, R4, R2, 0x1, P6 ;  /* 0x0000000204197211 */ /* 0x000fe400030f0eff */
[----:B------:R-:W-:Y:S02]  /*37a00*/  PRMT R12, R20, 0x7632, R12 ;  /* 0x00007632140c7816 */ /* 0x000fe4000000000c */
[----:B------:R-:W-:Y:S01]  /*37a10*/  PRMT R9, R5, 0x7632, R9 ;  /* 0x0000763205097816 */ /* 0x000fe20000000009 */
[----:B------:R-:W2:Y:S04]  /*37a20*/  LDL.LU R20, [R1+0x128] ;  /* 0x0001280001147983 */ /* 0x000ea80000300800 */
[----:B------:R0:W-:Y:S01]  /*37a30*/  @P3 STG.E.U16 [R24.64], R12 ;  /* 0x0000000c18003986 */ /* 0x0001e2000c10150a */
[----:B---3--:R-:W-:Y:S01]  /*37a40*/  ISETP.LT.AND P1, PT, R3, c[0x0][0x17c], !P0 ;  /* 0x00005f0003007a0c */ /* 0x008fe20004721270 */
[----:B------:R-:W-:-:S04]  /*37a50*/  IMAD R3, R29, 0x4, R4 ;  /* 0x000000041d037824 */ /* 0x000fc800078e0204 */
[----:B------:R-:W-:Y:S01]  /*37a60*/  IMAD R8, R29, 0x4, R3 ;  /* 0x000000041d087824 */ /* 0x000fe200078e0203 */
[----:B------:R-:W-:-:S04]  /*37a70*/  LEA R4, P6, R3, R0, 0x1 ;  /* 0x0000000003047211 */ /* 0x000fc800078c08ff */
[----:B------:R-:W-:Y:S02]  /*37a80*/  LEA.HI.X.SX32 R5, R3, R2, 0x1, P6 ;  /* 0x0000000203057211 */ /* 0x000fe400030f0eff */
[----:B0-----:R-:W-:-:S03]  /*37a90*/  LEA R24, P6, R8, R0, 0x1 ;  /* 0x0000000008187211 */ /* 0x001fc600078c08ff */
[----:B------:R0:W-:Y:S01]  /*37aa0*/  @P2 STG.E.U16 [R4.64], R9 ;  /* 0x0000000904002986 */ /* 0x0001e2000c10150a */
[----:B------:R-:W-:Y:S02]  /*37ab0*/  LEA.HI.X.SX32 R25, R8, R2, 0x1, P6 ;  /* 0x0000000208197211 */ /* 0x000fe400030f0eff */
[----:B-----5:R-:W-:Y:S02]  /*37ac0*/  ISETP.LT.AND P3, PT, R26, c[0x0][0x17c], !P0 ;  /* 0x00005f001a007a0c */ /* 0x020fe40004761270 */
[----:B------:R-:W3:Y:S01]  /*37ad0*/  LDL.LU R26, [R1+0x12c] ;  /* 0x00012c00011a7983 */ /* 0x000ee20000300800 */
[----:B0-----:R-:W-:-:S03]  /*37ae0*/  PRMT R5, R23, 0x7632, R5 ;  /* 0x0000763217057816 */ /* 0x001fc60000000005 */
[----:B------:R-:W5:Y:S04]  /*37af0*/  LDL.LU R23, [R1+0xcb8] ;  /* 0x000cb80001177983 */ /* 0x000f680000300800 */
[----:B------:R0:W-:Y:S04]  /*37b00*/  @P4 STG.E.U16 [R24.64], R5 ;  /* 0x0000000518004986 */ /* 0x0001e8000c10150a */
[----:B0-----:R-:W3:Y:S01]  /*37b10*/  LDL.LU R25, [R1+0x124] ;  /* 0x0001240001197983 */ /* 0x001ee20000300800 */
[----:B------:R-:W-:-:S04]  /*37b20*/  IMAD R3, R29, 0x4, R8 ;  /* 0x000000041d037824 */ /* 0x000fc800078e0208 */
[----:B------:R-:W-:Y:S01]  /*37b30*/  IMAD R8, R29, 0x4, R3 ;  /* 0x000000041d087824 */ /* 0x000fe200078e0203 */
[----:B------:R-:W-:-:S04]  /*37b40*/  LEA R4, P6, R3, R0, 0x1 ;  /* 0x0000000003047211 */ /* 0x000fc800078c08ff */
[----:B------:R-:W-:Y:S02]  /*37b50*/  LEA.HI.X.SX32 R5, R3, R2, 0x1, P6 ;  /* 0x0000000203057211 */ /* 0x000fe400030f0eff */
[C---:B------:R-:W-:Y:S02]  /*37b60*/  LEA R12, P6, R8.reuse, R0, 0x1 ;  /* 0x00000000080c7211 */ /* 0x040fe400078c08ff */
[----:B------:R-:W-:Y:S02]  /*37b70*/  PRMT R9, R13, 0x7632, R9 ;  /* 0x000076320d097816 */ /* 0x000fe40000000009 */
[----:B------:R-:W-:Y:S02]  /*37b80*/  PRMT R21, R21, 0x7632, R21 ;  /* 0x0000763215157816 */ /* 0x000fe40000000015 */
[----:B------:R-:W-:Y:S01]  /*37b90*/  LEA.HI.X.SX32 R13, R8, R2, 0x1, P6 ;  /* 0x00000002080d7211 */ /* 0x000fe200030f0eff */
[----:B------:R-:W-:Y:S01]  /*37ba0*/  @P1 STG.E.U16 [R4.64], R9 ;  /* 0x0000000904001986 */ /* 0x000fe2000c10150a */
[----:B--2---:R-:W-:-:S02]  /*37bb0*/  ISETP.LT.AND P2, PT, R27, c[0x0][0x17c], !P0 ;  /* 0x00005f001b007a0c */ /* 0x004fc40004741270 */
[----:B----4-:R-:W-:Y:S01]  /*37bc0*/  ISETP.LT.AND P4, PT, R28, c[0x0][0x17c], !P0 ;  /* 0x00005f001c007a0c */ /* 0x010fe20004781270 */
[----:B------:R-:W2:Y:S04]  /*37bd0*/  LDL.LU R27, [R1+0x130] ;  /* 0x00013000011b7983 */ /* 0x000ea80000300800 */
[----:B------:R-:W4:Y:S04]  /*37be0*/  LDL.LU R28, [R1+0x134] ;  /* 0x00013400011c7983 */ /* 0x000f280000300800 */
[----:B------:R0:W-:Y:S01]  /*37bf0*/  @P5 STG.E.U16 [R12.64], R21 ;  /* 0x000000150c005986 */ /* 0x0001e2000c10150a */
[----:B------:R-:W-:-:S02]  /*37c00*/  ISETP.LT.AND P5, PT, R20, c[0x0][0x17c], !P0 ;  /* 0x00005f0014007a0c */ /* 0x000fc400047a1270 */
[----:B------:R-:W-:Y:S01]  /*37c10*/  PRMT R16, R6, 0x7632, R16 ;  /* 0x0000763206107816 */ /* 0x000fe20000000010 */
[----:B0-----:R-:W2:Y:S04]  /*37c20*/  LDL.LU R21, [R1+0x18] ;  /* 0x0000180001157983 */ /* 0x001ea80000300800 */
[----:B------:R-:W2:Y:S04]  /*37c30*/  LDL.LU R24, [R1+0x138] ;  /* 0x0001380001187983 */ /* 0x000ea80000300800 */
[----:B------:R-:W2:Y:S01]  /*37c40*/  LDL.LU R20, [R1+0x13c] ;  /* 0x00013c0001147983 */ /* 0x000ea20000300800 */
[----:B---3--:R-:W-:-:S03]  /*37c50*/  ISETP.LT.AND P1, PT, R25, c[0x0][0x17c], !P0 ;  /* 0x00005f0019007a0c */ /* 0x008fc60004721270 */
[----:B------:R-:W3:Y:S04]  /*37c60*/  LDL.LU R25, [R1+0x8] ;  /* 0x0000080001197983 */ /* 0x000ee80000300800 */
[----:B------:R-:W3:Y:S01]  /*37c70*/  LDL.LU R6, [R1+0xcb4] ;  /* 0x000cb40001067983 */ /* 0x000ee20000300800 */
[----:B------:R-:W-:-:S04]  /*37c80*/  IMAD R3, R29, 0x4, R8 ;  /* 0x000000041d037824 */ /* 0x000fc800078e0208 */
[----:B------:R-:W-:Y:S01]  /*37c90*/  IMAD R8, R29, 0x4, R3 ;  /* 0x000000041d087824 */ /* 0x000fe200078e0203 */
[----:B------:R-:W-:-:S04]  /*37ca0*/  LEA R4, P6, R3, R0, 0x1 ;  /* 0x0000000003047211 */ /* 0x000fc800078c08ff */
[----:B------:R-:W-:Y:S02]  /*37cb0*/  LEA.HI.X.SX32 R5, R3, R2, 0x1, P6 ;  /* 0x0000000203057211 */ /* 0x000fe400030f0eff */
[C---:B------:R-:W-:Y:S01]  /*37cc0*/  LEA R12, P6, R8.reuse, R0, 0x1 ;  /* 0x00000000080c7211 */ /* 0x040fe200078c08ff */
[--C-:B------:R-:W-:Y:S01]  /*37cd0*/  IMAD R3, R29, 0x4, R8.reuse ;  /* 0x000000041d037824 */ /* 0x100fe200078e0208 */
[----:B------:R-:W-:Y:S02]  /*37ce0*/  PRMT R17, R17, 0x7632, R17 ;  /* 0x0000763211117816 */ /* 0x000fe40000000011 */
[----:B------:R-:W-:Y:S02]  /*37cf0*/  LEA.HI.X.SX32 R13, R8, R2, 0x1, P6 ;  /* 0x00000002080d7211 */ /* 0x000fe400030f0eff */
[----:B------:R-:W-:Y:S01]  /*37d00*/  PRMT R8, R9, 0x7632, R8 ;  /* 0x0000763209087816 */ /* 0x000fe20000000008 */
[----:B------:R0:W-:Y:S01]  /*37d10*/  @P3 STG.E.U16 [R4.64], R17 ;  /* 0x0000001104003986 */ /* 0x0001e2000c10150a */
[----:B------:R-:W-:Y:S01]  /*37d20*/  ISETP.LT.AND P3, PT, R26, c[0x0][0x17c], !P0 ;  /* 0x00005f001a007a0c */ /* 0x000fe20004761270 */
[----:B------:R-:W-:-:S02]  /*37d30*/  IMAD R9, R29, 0x4, R3 ;  /* 0x000000041d097824 */ /* 0x000fc400078e0203 */
[----:B------:R-:W5:Y:S04]  /*37d40*/  LDL.LU R26, [R1+0x144] ;  /* 0x00014400011a7983 */ /* 0x000f680000300800 */
[----:B------:R1:W-:Y:S01]  /*37d50*/  @P2 STG.E.U16 [R12.64], R8 ;  /* 0x000000080c002986 */ /* 0x0003e2000c10150a */
[----:B0-----:R-:W-:-:S04]  /*37d60*/  LEA R4, P6, R3, R0, 0x1 ;  /* 0x0000000003047211 */ /* 0x001fc800078c08ff */
[----:B------:R-:W-:Y:S01]  /*37d70*/  LEA.HI.X.SX32 R5, R3, R2, 0x1, P6 ;  /* 0x0000000203057211 */ /* 0x000fe200030f0eff */
[----:B------:R-:W-:Y:S01]  /*37d80*/  IMAD R3, R29, 0x4, R9 ;  /* 0x000000041d037824 */ /* 0x000fe200078e0209 */
[----:B-1----:R-:W5:Y:S01]  /*37d90*/  LDL.LU R13, [R1+0x140] ;  /* 0x00014000010d7983 */ /* 0x002f620000300800 */
[----:B------:R-:W-:Y:S02]  /*37da0*/  LEA R8, P2, R9, R0, 0x1 ;  /* 0x0000000009087211 */ /* 0x000fe400078408ff */
[----:B------:R-:W-:Y:S01]  /*37db0*/  IMAD R12, R29, 0x4, R3 ;  /* 0x000000041d0c7824 */ /* 0x000fe200078e0203 */
[----:B------:R0:W-:Y:S01]  /*37dc0*/  @P4 STG.E.U16 [R4.64], R16 ;  /* 0x0000001004004986 */ /* 0x0001e2000c10150a */
[----:B------:R-:W-:Y:S02]  /*37dd0*/  LEA.HI.X.SX32 R9, R9, R2, 0x1, P2 ;  /* 0x0000000209097211 */ /* 0x000fe400010f0eff */
[----:B--2---:R-:W-:Y:S01]  /*37de0*/  ISETP.LT.AND P4, PT, R27, c[0x0][0x17c], !P0 ;  /* 0x00005f001b007a0c */ /* 0x004fe20004781270 */
[----:B------:R-:W2:Y:S01]  /*37df0*/  LDL.LU R17, [R1+0x148] ;  /* 0x0001480001117983 */ /* 0x000ea20000300800 */
[----:B0-----:R-:W-:-:S03]  /*37e00*/  LEA R4, P6, R3, R0, 0x1 ;  /* 0x0000000003047211 */ /* 0x001fc600078c08ff */
[----:B------:R0:W-:Y:S01]  /*37e10*/  @P1 STG.E.U16 [R8.64], R21 ;  /* 0x0000001508001986 */ /* 0x0001e2000c10150a */
[----:B------:R-:W-:-:S03]  /*37e20*/  LEA.HI.X.SX32 R5, R3, R2, 0x1, P6 ;  /* 0x0000000203057211 */ /* 0x000fc600030f0eff */
[----:B------:R-:W2:Y:S01]  /*37e30*/  LDL.LU R27, [R1+0x14c] ;  /* 0x00014c00011b7983 */ /* 0x000ea20000300800 */
[----:B----4-:R-:W-:-:S03]  /*37e40*/  ISETP.LT.AND P2, PT, R28, c[0x0][0x17c], !P0 ;  /* 0x00005f001c007a0c */ /* 0x010fc60004741270 */
[----:B------:R-:W4:Y:S01]  /*37e50*/  LDL.LU R28, [R1+0x150] ;  /* 0x00015000011c7983 */ /* 0x000f220000300800 */
[----:B0-----:R-:W-:-:S04]  /*37e60*/  LEA R8, P1, R12, R0, 0x1 ;  /* 0x000000000c087211 */ /* 0x001fc800078208ff */
[----:B------:R-:W-:Y:S02]  /*37e70*/  LEA.HI.X.SX32 R9, R12, R2, 0x1, P1 ;  /* 0x000000020c097211 */ /* 0x000fe400008f0eff */
[----:B------:R-:W-:Y:S01]  /*37e80*/  ISETP.LT.AND P1, PT, R20, c[0x0][0x17c], !P0 ;  /* 0x00005f0014007a0c */ /* 0x000fe20004721270 */
[----:B---3--:R0:W-:Y:S01]  /*37e90*/  @P5 STG.E.U16 [R4.64], R6 ;  /* 0x0000000604005986 */ /* 0x0081e2000c10150a */
[----:B------:R-:W-:-:S03]  /*37ea0*/  ISETP.LT.AND P5, PT, R24, c[0x0][0x17c], !P0 ;  /* 0x00005f0018007a0c */ /* 0x000fc600047a1270 */
[----:B------:R-:W3:Y:S04]  /*37eb0*/  LDL.LU R24, [R1+0x154] ;  /* 0x0001540001187983 */ /* 0x000ee80000300800 */
[----:B------:R-:W3:Y:S01]  /*37ec0*/  LDL.LU R20, [R1+0x158] ;  /* 0x0001580001147983 */ /* 0x000ee20000300800 */
[----:B------:R-:W-:-:S04]  /*37ed0*/  IMAD R3, R29, 0x4, R12 ;  /* 0x000000041d037824 */ /* 0x000fc800078e020c */
[----:B------:R-:W-:Y:S01]  /*37ee0*/  IMAD R12, R29, 0x4, R3 ;  /* 0x000000041d0c7824 */ /* 0x000fe200078e0203 */
[C---:B0-----:R-:W-:Y:S01]  /*37ef0*/  LEA R4, P6, R3.reuse, R0, 0x1 ;  /* 0x0000000003047211 */ /* 0x041fe200078c08ff */
[----:B------:R0:W-:Y:S03]  /*37f00*/  @P3 STG.E.U16 [R8.64], R25 ;  /* 0x0000001908003986 */ /* 0x0001e6000c10150a */
[----:B------:R-:W-:Y:S01]  /*37f10*/  LEA.HI.X.SX32 R5, R3, R2, 0x1, P6 ;  /* 0x0000000203057211 */ /* 0x000fe200030f0eff */
[----:B------:R-:W-:-:S04]  /*37f20*/  IMAD R3, R29, 0x4, R12 ;  /* 0x000000041d037824 */ /* 0x000fc800078e020c */
[----:B------:R1:W-:Y:S01]  /*37f30*/  @P4 STG.E.U16 [R4.64], R14 ;  /* 0x0000000e04004986 */ /* 0x0003e2000c10150a */
[----:B0-----:R-:W-:-:S04]  /*37f40*/  LEA R8, P3, R12, R0, 0x1 ;  /* 0x000000000c087211 */ /* 0x001fc800078608ff */
[----:B------:R-:W-:Y:S01]  /*37f50*/  LEA.HI.X.SX32 R9, R12, R2, 0x1, P3 ;  /* 0x000000020c097211 */ /* 0x000fe200018f0eff */
[----:B------:R-:W-:Y:S01]  /*37f60*/  IMAD R12, R29, 0x4, R3 ;  /* 0x000000041d0c7824 */ /* 0x000fe200078e0203 */
[----:B-1----:R-:W-:-:S03]  /*37f70*/  LEA R4, P6, R3, R0, 0x1 ;  /* 0x0000000003047211 */ /* 0x002fc600078c08ff */
[----:B------:R0:W-:Y:S01]  /*37f80*/  @P2 STG.E.U16 [R8.64], R22 ;  /* 0x0000001608002986 */ /* 0x0001e2000c10150a */
[----:B------:R-:W-:Y:S01]  /*37f90*/  LEA.HI.X.SX32 R5, R3, R2, 0x1, P6 ;  /* 0x0000000203057211 */ /* 0x000fe200030f0eff */
[----:B------:R-:W-:Y:S01]  /*37fa0*/  IMAD R3, R29, 0x4, R12 ;  /* 0x000000041d037824 */ /* 0x000fe200078e020c */
[----:B-----5:R-:W-:-:S03]  /*37fb0*/  ISETP.LT.AND P3, PT, R13, c[0x0][0x17c], !P0 ;  /* 0x00005f000d007a0c */ /* 0x020fc60004761270 */
[----:B------:R1:W-:Y:S01]  /*37fc0*/  @P5 STG.E.U16 [R4.64], R18 ;  /* 0x0000001204005986 */ /* 0x0003e2000c10150a */
[----:B0-----:R-:W-:Y:S02]  /*37fd0*/  LEA R8, P2, R12, R0, 0x1 ;  /* 0x000000000c087211 */ /* 0x001fe400078408ff */
[----:B------:R-:W-:Y:S02]  /*37fe0*/  ISETP.LT.AND P4, PT, R26, c[0x0][0x17c], !P0 ;  /* 0x00005f001a007a0c */ /* 0x000fe40004781270 */
[----:B------:R-:W-:Y:S01]  /*37ff0*/  LEA.HI.X.SX32 R9, R12, R2, 0x1, P2 ;  /* 0x000000020c097211 */ /* 0x000fe200010f0eff */
[----:B------:R-:W-:Y:S01]  /*38000*/  IMAD R12, R29, 0x4, R3 ;  /* 0x000000041d0c7824 */ /* 0x000fe200078e0203 */
[----:B------:R-:W5:Y:S01]  /*38010*/  LDL.LU R26, [R1+0x15c] ;  /* 0x00015c00011a7983 */ /* 0x000f620000300800 */
[----:B-1----:R-:W-:-:S03]  /*38020*/  LEA R4, P6, R3, R0, 0x1 ;  /* 0x0000000003047211 */ /* 0x002fc600078c08ff */
[----:B------:R0:W-:Y:S01]  /*38030*/  @P1 STG.E.U16 [R8.64], R10 ;  /* 0x0000000a08001986 */ /* 0x0001e2000c10150a */
[----:B------:R-:W-:Y:S02]  /*38040*/  LEA.HI.X.SX32 R5, R3, R2, 0x1, P6 ;  /* 0x0000000203057211 */ /* 0x000fe400030f0eff */
[----:B--2---:R-:W-:Y:S02]  /*38050*/  ISETP.LT.AND P5, PT, R27, c[0x0][0x17c], !P0 ;  /* 0x00005f001b007a0c */ /* 0x004fe400047a1270 */
[----:B------:R-:W2:Y:S01]  /*38060*/  LDL.LU R27, [R1+0x160] ;  /* 0x00016000011b7983 */ /* 0x000ea20000300800 */
[----:B0-----:R-:W-:-:S03]  /*38070*/  LEA R8, P6, R12, R0, 0x1 ;  /* 0x000000000c087211 */ /* 0x001fc600078c08ff */
[----:B------:R0:W-:Y:S01]  /*38080*/  @P3 STG.E.U16 [R4.64], R7 ;  /* 0x0000000704003986 */ /* 0x0001e2000c10150a */
[----:B------:R-:W-:Y:S02]  /*38090*/  LEA.HI.X.SX32 R9, R12, R2, 0x1, P6 ;  /* 0x000000020c097211 */ /* 0x000fe400030f0eff */
[----:B----4-:R-:W-:Y:S02]  /*380a0*/  ISETP.LT.AND P1, PT, R28, c[0x0][0x17c], !P0 ;  /* 0x00005f001c007a0c */ /* 0x010fe40004721270 */
[----:B------:R-:W4:Y:S01]  /*380b0*/  LDL.LU R28, [R1+0x164] ;  /* 0x00016400011c7983 */ /* 0x000f220000300800 */
[----:B0-----:R-:W-:-:S05]  /*380c0*/  PRMT R5, R21, 0x7632, R5 ;  /* 0x0000763215057816 */ /* 0x001fca0000000005 */
[----:B------:R0:W-:Y:S01]  /*380d0*/  @P4 STG.E.U16 [R8.64], R5 ;  /* 0x0000000508004986 */ /* 0x0001e2000c10150a */
[----:B---3--:R-:W-:-:S03]  /*380e0*/  ISETP.LT.AND P4, PT, R20, c[0x0][0x17c], !P0 ;  /* 0x00005f0014007a0c */ /* 0x008fc60004781270 */
[----:B------:R-:W3:Y:S01]  /*380f0*/  LDL.LU R20, [R1+0x168] ;  /* 0x0001680001147983 */ /* 0x000ee20000300800 */
[----:B------:R-:W-:Y:S01]  /*38100*/  IMAD R3, R29, 0x4, R12 ;  /* 0x000000041d037824 */ /* 0x000fe200078e020c */
[----:B------:R-:W-:-:S03]  /*38110*/  ISETP.LT.AND P2, PT, R17, c[0x0][0x17c], !P0 ;  /* 0x00005f0011007a0c */ /* 0x000fc60004741270 */
[----:B------:R-:W-:Y:S01]  /*38120*/  IMAD R12, R29, 0x4, R3 ;  /* 0x000000041d0c7824 */ /* 0x000fe200078e0203 */
[----:B------:R-:W-:-:S04]  /*38130*/  LEA R4, P6, R3, R0, 0x1 ;  /* 0x0000000003047211 */ /* 0x000fc800078c08ff */
[----:B0-----:R-:W-:Y:S02]  /*38140*/  LEA.HI.X.SX32 R5, R3, R2, 0x1, P6 ;  /* 0x0000000203057211 */ /* 0x001fe400030f0eff */
[----:B------:R-:W-:Y:S02]  /*38150*/  LEA R8, P6, R12, R0, 0x1 ;  /* 0x000000000c087211 */ /* 0x000fe400078c08ff */
[----:B------:R-:W-:Y:S01]  /*38160*/  PRMT R10, R6, 0x7632, R10 ;  /* 0x00007632060a7816 */ /* 0x000fe2000000000a */
[----:B------:R-:W-:Y:S01]  /*38170*/  IMAD R3, R29, 0x4, R12 ;  /* 0x000000041d037824 */ /* 0x000fe200078e020c */
[----:B------:R-:W-:Y:S02]  /*38180*/  PRMT R6, R25, 0x7632, R6 ;  /* 0x0000763219067816 */ /* 0x000fe40000000006 */
[----:B------:R-:W-:Y:S01]  /*38190*/  LEA.HI.X.SX32 R9, R12, R2, 0x1, P6 ;  /* 0x000000020c097211 */ /* 0x000fe200030f0eff */
[----:B------:R0:W-:Y:S01]  /*381a0*/  @P2 STG.E.U16 [R4.64], R10 ;  /* 0x0000000a04002986 */ /* 0x0001e2000c10150a */
[----:B------:R-:W-:-:S03]  /*381b0*/  ISETP.LT.AND P3, PT, R24, c[0x0][0x17c], !P0 ;  /* 0x00005f0018007a0c */ /* 0x000fc60004761270 */
[----:B------:R1:W-:Y:S01]  /*381c0*/  @P5 STG.E.U16 [R8.64], R6 ;  /* 0x0000000608005986 */ /* 0x0003e2000c10150a */
[----:B------:R-:W-:Y:S02]  /*381d0*/  PRMT R14, R14, 0x7632, R14 ;  /* 0x000076320e0e7816 */ /* 0x000fe4000000000e */
[----:B------:R-:W-:Y:S01]  /*381e0*/  PRMT R22, R22, 0x7632, R22 ;  /* 0x0000763216167816 */ /* 0x000fe20000000016 */
[----:B------:R-:W3:Y:S01]  /*381f0*/  LDL.LU R24, [R1+0x16c] ;  /* 0x00016c0001187983 */ /* 0x000ee20000300800 */
[----:B0-----:R-:W-:-:S03]  /*38200*/  LEA R4, P6, R3, R0, 0x1 ;  /* 0x0000000003047211 */ /* 0x001fc600078c08ff */
[----:B------:R-:W3:Y:S01]  /*38210*/  LDL.LU R25, [R1+0x170] ;  /* 0x0001700001197983 */ /* 0x000ee20000300800 */
[----:B-1----:R-:W-:Y:S01]  /*38220*/  IMAD R6, R29, 0x4, R3 ;  /* 0x000000041d067824 */ /* 0x002fe200078e0203 */
[----:B------:R-:W-:-:S03]  /*38230*/  LEA.HI.X.SX32 R5, R3, R2, 0x1, P6 ;  /* 0x0000000203057211 */ /* 0x000fc600030f0eff */
[C---:B------:R-:W-:Y:S01]  /*38240*/  IMAD R3, R29.reuse, 0x4, R6 ;  /* 0x000000041d037824 */ /* 0x040fe200078e0206 */
[C---:B------:R-:W-:Y:S01]  /*38250*/  LEA R8, P6, R6.reuse, R0, 0x1 ;  /* 0x0000000006087211 */ /* 0x040fe200078c08ff */
[----:B------:R0:W-:Y:S03]  /*38260*/  @P1 STG.E.U16 [R4.64], R14 ;  /* 0x0000000e04001986 */ /* 0x0001e6000c10150a */
[----:B------:R-:W-:Y:S01]  /*38270*/  LEA.HI.X.SX32 R9, R6, R2, 0x1, P6 ;  /* 0x0000000206097211 */ /* 0x000fe200030f0eff */
[----:B------:R-:W-:Y:S01]  /*38280*/  IMAD R6, R29, 0x4, R3 ;  /* 0x000000041d067824 */ /* 0x000fe200078e0203 */
[----:B-----5:R-:W-:-:S03]  /*38290*/  ISETP.LT.AND P2, PT, R26, c[0x0][0x17c], !P0 ;  /* 0x00005f001a007a0c */ /* 0x020fc60004741270 */
[----:B------:R1:W-:Y:S01]  /*382a0*/  @P3 STG.E.U16 [R8.64], R22 ;  /* 0x0000001608003986 */ /* 0x0003e2000c10150a */
[----:B0-----:R-:W-:Y:S02]  /*382b0*/  LEA R4, P6, R3, R0, 0x1 ;  /* 0x0000000003047211 */ /* 0x001fe400078c08ff */
[----:B--2---:R-:W-:Y:S02]  /*382c0*/  ISETP.LT.AND P5, PT, R27, c[0x0][0x17c], !P0 ;  /* 0x00005f001b007a0c */ /* 0x004fe400047a1270 */
[----:B------:R-:W-:Y:S01]  /*382d0*/  LEA.HI.X.SX32 R5, R3, R2, 0x1, P6 ;  /* 0x0000000203057211 */ /* 0x000fe200030f0eff */
[----:B------:R-:W2:Y:S01]  /*382e0*/  LDL.LU R27, [R1+0x1c] ;  /* 0x00001c00011b7983 */ /* 0x000ea20000300800 */
[----:B-1----:R-:W-:-:S03]  /*382f0*/  LEA R8, P6, R6, R0, 0x1 ;  /* 0x0000000006087211 */ /* 0x002fc600078c08ff */
[----:B------:R-:W5:Y:S01]  /*38300*/  LDL.LU R26, [R1+0x174] ;  /* 0x00017400011a7983 */ /* 0x000f620000300800 */
[----:B------:R-:W-:Y:S02]  /*38310*/  PRMT R18, R18, 0x7632, R18 ;  /* 0x0000763212127816 */ /* 0x000fe40000000012 */
[----:B------:R-:W-:Y:S02]  /*38320*/  LEA.HI.X.SX32 R9, R6, R2, 0x1, P6 ;  /* 0x0000000206097211 */ /* 0x000fe400030f0eff */
[----:B------:R-:W-:Y:S02]  /*38330*/  PRMT R10, R10, 0x7632, R10 ;  /* 0x000076320a0a7816 */ /* 0x000fe4000000000a */
[----:B----4-:R-:W-:Y:S01]  /*38340*/  ISETP.LT.AND P1, PT, R28, c[0x0][0x17c], !P0 ;  /* 0x00005f001c007a0c */ /* 0x010fe20004721270 */
[----:B------:R-:W-:Y:S04]  /*38350*/  @P4 STG.E.U16 [R4.64], R18 ;  /* 0x0000001204004986 */ /* 0x000fe8000c10150a */
[----:B------:R-:W4:Y:S04]  /*38360*/  LDL.LU R28, [R1+0x178] ;  /* 0x00017800011c7983 */ /* 0x000f280000300800 */
[----:B------:R0:W-:Y:S02]  /*38370*/  @P2 STG.E.U16 [R8.64], R10 ;  /* 0x0000000a08002986 */ /* 0x0001e4000c10150a */
[----:B0-----:R-:W-:-:S02]  /*38380*/  PRMT R10, R7, 0x7632, R10 ;  /* 0x00007632070a7816 */ /* 0x001fc4000000000a */
[----:B---3--:R-:W-:Y:S02]  /*38390*/  ISETP.LT.AND P3, PT, R20, c[0x0][0x17c], !P0 ;  /* 0x00005f0014007a0c */ /* 0x008fe40004761270 */
[----:B------:R-:W3:Y:S04]  /*383a0*/  LDL.LU R20, [R1+0x17c] ;  /* 0x00017c0001147983 */ /* 0x000ee80000300800 */
[----:B------:R-:W3:Y:S04]  /*383b0*/  LDL.LU R21, [R1+0xc] ;  /* 0x00000c0001157983 */ /* 0x000ee80000300800 */
[----:B------:R-:W3:Y:S04]  /*383c0*/  LDL.LU R17, [R1+0x180] ;  /* 0x0001800001117983 */ /* 0x000ee80000300800 */
[----:B------:R-:W3:Y:S01]  /*383d0*/  LDL.LU R7, [R1+0xcb0] ;  /* 0x000cb00001077983 */ /* 0x000ee20000300800 */
[----:B------:R-:W-:-:S04]  /*383e0*/  IMAD R3, R29, 0x4, R6 ;  /* 0x000000041d037824 */ /* 0x000fc800078e0206 */
[----:B------:R-:W-:Y:S01]  /*383f0*/  IMAD R6, R29, 0x4, R3 ;  /* 0x000000041d067824 */ /* 0x000fe200078e0203 */
[----:B------:R-:W-:-:S04]  /*38400*/  LEA R4, P6, R3, R0, 0x1 ;  /* 0x0000000003047211 */ /* 0x000fc800078c08ff */
[----:B------:R-:W-:Y:S01]  /*38410*/  LEA.HI.X.SX32 R5, R3, R2, 0x1, P6 ;  /* 0x0000000203057211 */ /* 0x000fe200030f0eff */
[----:B------:R-:W-:Y:S01]  /*38420*/  IMAD R3, R29, 0x4, R6 ;  /* 0x000000041d037824 */ /* 0x000fe200078e0206 */
[----:B------:R-:W-:-:S03]  /*38430*/  LEA R8, P6, R6, R0, 0x1 ;  /* 0x0000000006087211 */ /* 0x000fc600078c08ff */
[----:B------:R0:W-:Y:S01]  /*38440*/  @P5 STG.E.U16 [R4.64], R10 ;  /* 0x0000000a04005986 */ /* 0x0001e2000c10150a */
[----:B------:R-:W-:Y:S01]  /*38450*/  LEA.HI.X.SX32 R9, R6, R2, 0x1, P6 ;  /* 0x0000000206097211 */ /* 0x000fe200030f0eff */
[----:B------:R-:W-:Y:S01]  /*38460*/  IMAD R6, R29, 0x4, R3 ;  /* 0x000000041d067824 */ /* 0x000fe200078e0203 */
[----:B------:R-:W-:Y:S02]  /*38470*/  ISETP.LT.AND P4, PT, R24, c[0x0][0x17c], !P0 ;  /* 0x00005f0018007a0c */ /* 0x000fe40004781270 */
[----:B------:R-:W3:Y:S01]  /*38480*/  LDL.LU R24, [R1+0x184] ;  /* 0x0001840001187983 */ /* 0x000ee20000300800 */
[----:B0-----:R-:W-:-:S04]  /*38490*/  LEA R4, P6, R3, R0, 0x1 ;  /* 0x0000000003047211 */ /* 0x001fc800078c08ff */
[----:B------:R-:W-:Y:S02]  /*384a0*/  LEA.HI.X.SX32 R5, R3, R2, 0x1, P6 ;  /* 0x0000000203057211 */ /* 0x000fe400030f0eff */
[----:B------:R-:W-:Y:S02]  /*384b0*/  ISETP.LT.AND P2, PT, R25, c[0x0][0x17c], !P0 ;  /* 0x00005f0019007a0c */ /* 0x000fe40004741270 */
[----:B------:R-:W3:Y:S04]  /*384c0*/  LDL.LU R25, [R1+0x188] ;  /* 0x0001880001197983 */ /* 0x000ee80000300800 */
[----:B--2---:R0:W-:Y:S01]  /*384d0*/  @P1 STG.E.U16 [R8.64], R27 ;  /* 0x0000001b08001986 */ /* 0x0041e2000c10150a */
[----:B-----5:R-:W-:-:S03]  /*384e0*/  ISETP.LT.AND P5, PT, R26, c[0x0][0x17c], !P0 ;  /* 0x00005f001a007a0c */ /* 0x020fc600047a1270 */
[----:B------:R-:W2:Y:S01]  /*384f0*/  LDL.LU R26, [R1+0x18c] ;  /* 0x00018c00011a7983 */ /* 0x000ea20000300800 */
[----:B0-----:R-:W-:-:S04]  /*38500*/  LEA R8, P6, R6, R0, 0x1 ;  /* 0x0000000006087211 */ /* 0x001fc800078c08ff */
[----:B------:R-:W-:Y:S02]  /*38510*/  LEA.HI.X.SX32 R9, R6, R2, 0x1, P6 ;  /* 0x0000000206097211 */ /* 0x000fe400030f0eff */
[----:B----4-:R-:W-:Y:S02]  /*38520*/  ISETP.LT.AND P1, PT, R28, c[0x0][0x17c], !P0 ;  /* 0x00005f001c007a0c */ /* 0x010fe40004721270 */
[----:B------:R-:W4:Y:S04]  /*38530*/  LDL.LU R28, [R1+0x190] ;  /* 0x00019000011c7983 */ /* 0x000f280000300800 */
[----:B---3--:R0:W-:Y:S01]  /*38540*/  @P3 STG.E.U16 [R4.64], R7 ;  /* 0x0000000704003986 */ /* 0x0081e2000c10150a */
[----:B------:R-:W-:-:S03]  /*38550*/  ISETP.LT.AND P3, PT, R20, c[0x0][0x17c], !P0 ;  /* 0x00005f0014007a0c */ /* 0x000fc60004761270 */
[----:B------:R1:W-:Y:S01]  /*38560*/  @P4 STG.E.U16 [R8.64], R21 ;  /* 0x0000001508004986 */ /* 0x0003e2000c10150a */
[----:B------:R-:W-:-:S03]  /*38570*/  ISETP.LT.AND P4, PT, R17, c[0x0][0x17c], !P0 ;  /* 0x00005f0011007a0c */ /* 0x000fc60004781270 */
[----:B------:R-:W3:Y:S04]  /*38580*/  LDL.LU R20, [R1+0xac] ;  /* 0x0000ac0001147983 */ /* 0x000ee80000300800 */
[----:B------:R-:W5:Y:S01]  /*38590*/  LDL.LU R17, [R1+0x194] ;  /* 0x0001940001117983 */ /* 0x000f620000300800 */
[----:B------:R-:W-:-:S03]  /*385a0*/  IMAD R3, R29, 0x4, R6 ;  /* 0x000000041d037824 */ /* 0x000fc600078e0206 */
[----:B------:R-:W5:Y:S01]  /*385b0*/  LDL.LU R13, [R1+0x198] ;  /* 0x00019800010d7983 */ /* 0x000f620000300800 */
[----:B------:R-:W-:Y:S01]  /*385c0*/  IMAD R6, R29, 0x4, R3 ;  /* 0x000000041d067824 */ /* 0x000fe200078e0203 */
[----:B0-----:R-:W-:-:S04]  /*385d0*/  LEA R4, P6, R3, R0, 0x1 ;  /* 0x0000000003047211 */ /* 0x001fc800078c08ff */
[----:B------:R-:W-:Y:S01]  /*385e0*/  LEA.HI.X.SX32 R5, R3, R2, 0x1, P6 ;  /* 0x0000000203057211 */ /* 0x000fe200030f0eff */
[----:B------:R-:W-:Y:S01]  /*385f0*/  IMAD R3, R29, 0x4, R6 ;  /* 0x000000041d037824 */ /* 0x000fe200078e0206 */
[----:B-1----:R-:W-:-:S03]  /*38600*/  LEA R8, P6, R6, R0, 0x1 ;  /* 0x0000000006087211 */ /* 0x002fc600078c08ff */
[----:B------:R0:W-:Y:S01]  /*38610*/  @P2 STG.E.U16 [R4.64], R15 ;  /* 0x0000000f04002986 */ /* 0x0001e2000c10150a */
        /* <DEDUP_REMOVED lines=8> */
[----:B------:R-:W-:Y:S02]  /*386a0*/  LEA.HI.X.SX32 R9, R6, R2, 0x1, P6 ;  /* 0x0000000206097211 */ /* 0x000fe400030f0eff */
[----:B------:R-:W-:Y:S02]  /*386b0*/  ISETP.LT.AND P2, PT, R24, c[0x0][0x17c], !P0 ;  /* 0x00005f0018007a0c */ /* 0x000fe40004741270 */
[----:B------:R-:W5:Y:S01]  /*386c0*/  LDL.LU R24, [R1+0x19c] ;  /* 0x00019c0001187983 */ /* 0x000f620000300800 */
[----:B--2---:R-:W-:Y:S02]  /*386d0*/  ISETP.LT.AND P1, PT, R26, c[0x0][0x17c], !P0 ;  /* 0x00005f001a007a0c */ /* 0x004fe40004721270 */
[----:B------:R-:W-:Y:S01]  /*386e0*/  ISETP.LT.AND P5, PT, R25, c[0x0][0x17c], !P0 ;  /* 0x00005f0019007a0c */ /* 0x000fe200047a1270 */
[----:B------:R-:W2:Y:S01]  /*386f0*/  LDL.LU R26, [R1+0x1a0] ;  /* 0x0001a000011a7983 */ /* 0x000ea20000300800 */
[----:B0-----:R-:W-:-:S03]  /*38700*/  LEA R4, P6, R3, R0, 0x1 ;  /* 0x0000000003047211 */ /* 0x001fc600078c08ff */
[----:B------:R0:W-:Y:S01]  /*38710*/  @P3 STG.E.U16 [R8.64], R11 ;  /* 0x0000000b08003986 */ /* 0x0001e2000c10150a */
[----:B------:R-:W-:-:S03]  /*38720*/  LEA.HI.X.SX32 R5, R3, R2, 0x1, P6 ;  /* 0x0000000203057211 */ /* 0x000fc600030f0eff */
[----:B------:R-:W2:Y:S01]  /*38730*/  LDL.LU R25, [R1+0xb0] ;  /* 0x0000b00001197983 */ /* 0x000ea20000300800 */
[----:B----4-:R-:W-:Y:S02]  /*38740*/  ISETP.LT.AND P3, PT, R28, c[0x0][0x17c], !P0 ;  /* 0x00005f001c007a0c */ /* 0x010fe40004761270 */
[----:B------:R-:W-:Y:S01]  /*38750*/  PRMT R7, R27, 0x7632, R7 ;  /* 0x000076321b077816 */ /* 0x000fe20000000007 */
[----:B------:R-:W4:Y:S04]  /*38760*/  LDL.LU R28, [R1+0x1a4] ;  /* 0x0001a400011c7983 */ /* 0x000f280000300800 */
[----:B------:R-:W2:Y:S04]  /*38770*/  LDL.LU R27, [R1+0x1a8] ;  /* 0x0001a800011b7983 */ /* 0x000ea80000300800 */
[----:B---3--:R-:W-:Y:S01]  /*38780*/  @P4 STG.E.U16 [R4.64], R20 ;  /* 0x0000001404004986 */ /* 0x008fe2000c10150a */
[----:B-----5:R-:W-:-:S03]  /*38790*/  ISETP.LT.AND P4, PT, R17, c[0x0][0x17c], !P0 ;  /* 0x00005f0011007a0c */ /* 0x020fc60004781270 */
[----:B------:R-:W3:Y:S01]  /*387a0*/  LDL.LU R17, [R1+0x1ac] ;  /* 0x0001ac0001117983 */ /* 0x000ee20000300800 */
[----:B------:R-:W-:-:S05]  /*387b0*/  IMAD R6, R29, 0x4, R3 ;  /* 0x000000041d067824 */ /* 0x000fca00078e0203 */
[----:B0-----:R-:W-:-:S04]  /*387c0*/  LEA R8, P6, R6, R0, 0x1 ;  /* 0x0000000006087211 */ /* 0x001fc800078c08ff */
[----:B------:R-:W-:Y:S01]  /*387d0*/  LEA.HI.X.SX32 R9, R6, R2, 0x1, P6 ;  /* 0x0000000206097211 */ /* 0x000fe200030f0eff */
[----:B------:R-:W-:Y:S04]  /*387e0*/  STL.64 [R1+0xca8], R18 ;  /* 0x000ca81201007387 */ /* 0x000fe80000100a00 */
[----:B------:R0:W-:Y:S02]  /*387f0*/  @P2 STG.E.U16 [R8.64], R7 ;  /* 0x0000000708002986 */ /* 0x0001e4000c10150a */
[----:B0-----:R-:W-:Y:S01]  /*38800*/  PRMT R8, R21, 0x7632, R8 ;  /* 0x0000763215087816 */ /* 0x001fe20000000008 */
[----:B------:R-:W-:-:S04]  /*38810*/  IMAD R3, R29, 0x4, R6 ;  /* 0x000000041d037824 */ /* 0x000fc800078e0206 */
[----:B------:R-:W-:Y:S01]  /*38820*/  IMAD R10, R29, 0x4, R3 ;  /* 0x000000041d0a7824 */ /* 0x000fe200078e0203 */
[----:B------:R-:W-:-:S04]  /*38830*/  LEA R4, P6, R3, R0, 0x1 ;  /* 0x0000000003047211 */ /* 0x000fc800078c08ff */
[----:B------:R-:W-:Y:S02]  /*38840*/  LEA.HI.X.SX32 R5, R3, R2, 0x1, P6 ;  /* 0x0000000203057211 */ /* 0x000fe400030f0eff */
[C---:B------:R-:W-:Y:S02]  /*38850*/  LEA R6, P6, R10.reuse, R0, 0x1 ;  /* 0x000000000a067211 */ /* 0x040fe400078c08ff */
[----:B------:R-:W-:Y:S02]  /*38860*/  PRMT R3, R7, 0x7632, R3 ;  /* 0x0000763207037816 */ /* 0x000fe40000000003 */
[----:B------:R-:W-:Y:S01]  /*38870*/  LEA.HI.X.SX32 R7, R10, R2, 0x1, P6 ;  /* 0x000000020a077211 */ /* 0x000fe200030f0eff */
[----:B------:R-:W-:Y:S02]  /*38880*/  IMAD R10, R29, 0x4, R10 ;  /* 0x000000041d0a7824 */ /* 0x000fe400078e020a */
[----:B------:R0:W-:Y:S01]  /*38890*/  @P5 STG.E.U16 [R4.64], R3 ;  /* 0x0000000304005986 */ /* 0x0001e2000c10150a */
[----:B------:R-:W-:-:S03]  /*388a0*/  PRMT R15, R15, 0x7632, R15 ;  /* 0x000076320f0f7816 */ /* 0x000fc6000000000f */
[----:B---3--:R-:W-:Y:S04]  /*388b0*/  STL [R1+0xca0], R17 ;  /* 0x000ca01101007387 */ /* 0x008fe80000100800 */
[----:B------:R-:W3:Y:S01]  /*388c0*/  LDL.LU R21, [R1+0x1b0] ;  /* 0x0001b00001157983 */ /* 0x000ee20000300800 */
[----:B0-----:R-:W-:-:S03]  /*388d0*/  LEA R4, P6, R10, R0, 0x1 ;  /* 0x000000000a047211 */ /* 0x001fc600078c08ff */
[----:B--2---:R-:W0:Y:S01]  /*388e0*/  LDS.128 R16, [R25] ;  /* 0x0000000019107984 */ /* 0x004e220000000c00 */
[----:B------:R-:W-:Y:S02]  /*388f0*/  LEA.HI.X.SX32 R5, R10, R2, 0x1, P6 ;  /* 0x000000020a057211 */ /* 0x000fe400030f0eff */
[----:B------:R-:W-:Y:S01]  /*38900*/  ISETP.LT.AND P2, PT, R13, c[0x0][0x17c], !P0 ;  /* 0x00005f000d007a0c */ /* 0x000fe20004741270 */
[----:B------:R1:W-:Y:S04]  /*38910*/  @P1 STG.E.U16 [R6.64], R8 ;  /* 0x0000000806001986 */ /* 0x0003e8000c10150a */
[----:B------:R-:W-:Y:S04]  /*38920*/  @P3 STG.E.U16 [R4.64], R15 ;  /* 0x0000000f04003986 */ /* 0x000fe8000c10150a */
[----:B----4-:R-:W2:Y:S01]  /*38930*/  LDS.128 R12, [R28] ;  /* 0x000000001c0c7984 */ /* 0x010ea20000000c00 */
[----:B-1----:R-:W-:Y:S01]  /*38940*/  IMAD R7, R29, 0x4, R10 ;  /* 0x000000041d077824 */ /* 0x002fe200078e020a */
[----:B------:R-:W-:-:S02]  /*38950*/  ISETP.LT.AND P1, PT, R26, c[0x0][0x17c], !P0 ;  /* 0x00005f001a007a0c */ /* 0x000fc40004721270 */
[----:B------:R-:W4:Y:S02]  /*38960*/  LDL.LU R26, [R1+0x1b4] ;  /* 0x0001b400011a7983 */ /* 0x000f240000300800 */
[----:B------:R-:W-:Y:S01]  /*38970*/  LEA R6, P6, R7, R0, 0x1 ;  /* 0x0000000007067211 */ /* 0x000fe200078c08ff */
[----:B------:R-:W-:Y:S01]  /*38980*/  IMAD R3, R29, 0x4, R7 ;  /* 0x000000041d037824 */ /* 0x000fe200078e0207 */
[----:B------:R-:W-:Y:S02]  /*38990*/  PRMT R23, R23, 0x7632, R23 ;  /* 0x0000763217177816 */ /* 0x000fe40000000017 */
[----:B------:R-:W-:Y:S02]  /*389a0*/  LEA.HI.X.SX32 R7, R7, R2, 0x1, P6 ;  /* 0x0000000207077211 */ /* 0x000fe400030f0eff */
[----:B------:R-:W-:-:S03]  /*389b0*/  ISETP.LT.AND P3, PT, R27, c[0x0][0x17c], !P0 ;  /* 0x00005f001b007a0c */ /* 0x000fc60004761270 */
[----:B------:R-:W-:Y:S04]  /*389c0*/  @P4 STG.E.U16 [R6.64], R23 ;  /* 0x0000001706004986 */ /* 0x000fe8000c10150a */
[----:B0-----:R-:W-:Y:S04]  /*389d0*/  STL.64 [R1+0x20], R16 ;  /* 0x0000201001007387 */ /* 0x001fe80000100a00 */
[----:B------:R0:W-:Y:S04]  /*389e0*/  STL.64 [R1+0x28], R18 ;  /* 0x0000281201007387 */ /* 0x0001e80000100a00 */
[----:B0-----:R-:W5:Y:S04]  /*389f0*/  LDL.LU.64 R18, [R1+0xca8] ;  /* 0x000ca80001127983 */ /* 0x001f680000300a00 */
[----:B------:R-:W4:Y:S04]  /*38a00*/  LDL.LU R17, [R1+0xca0] ;  /* 0x000ca00001117983 */ /* 0x000f280000300800 */
[----:B------:R-:W4:Y:S04]  /*38a10*/  LDL.LU R27, [R1+0x1b8] ;  /* 0x0001b800011b7983 */ /* 0x000f280000300800 */
[----:B--2---:R-:W-:Y:S04]  /*38a20*/  STL.64 [R1+0x10], R12 ;  /* 0x0000100c01007387 */ /* 0x004fe80000100a00 */
[----:B------:R-:W-:Y:S04]  /*38a30*/  STL.64 [R1+0x18], R14 ;  /* 0x0000180e01007387 */ /* 0x000fe80000100a00 */
[----:B---3--:R-:W-:Y:S04]  /*38a40*/  STL.64 [R1+0xc98], R20 ;  /* 0x000c981401007387 */ /* 0x008fe80000100a00 */
[----:B------:R-:W0:Y:S04]  /*38a50*/  LDS.128 R20, [R25+0x400] ;  /* 0x0004000019147984 */ /* 0x000e280000000c00 */
[----:B0-----:R0:W-:Y:S04]  /*38a60*/  STL.64 [R1], R20 ;  /* 0x0000001401007387 */ /* 0x0011e80000100a00 */
[----:B------:R1:W-:Y:S04]  /*38a70*/  STL.64 [R1+0x8], R22 ;  /* 0x0000081601007387 */ /* 0x0003e80000100a00 */
[----:B0-----:R-:W2:Y:S01]  /*38a80*/  LDL.LU.64 R20, [R1+0xc98] ;  /* 0x000c980001147983 */ /* 0x001ea20000300a00 */
[----:B------:R-:W-:-:S02]  /*38a90*/  LEA R4, P6, R3, R0, 0x1 ;  /* 0x0000000003047211 */ /* 0x000fc400078c08ff */
[----:B-----5:R-:W-:Y:S02]  /*38aa0*/  PRMT R19, R19, 0x7632, R19 ;  /* 0x0000763213137816 */ /* 0x020fe40000000013 */
[----:B------:R-:W-:-:S05]  /*38ab0*/  LEA.HI.X.SX32 R5, R3, R2, 0x1, P6 ;  /* 0x0000000203057211 */ /* 0x000fca00030f0eff */
[----:B------:R-:W-:Y:S04]  /*38ac0*/  @P2 STG.E.U16 [R4.64], R19 ;  /* 0x0000001304002986 */ /* 0x000fe8000c10150a */
[----:B------:R-:W0:Y:S01]  /*38ad0*/  LDS.128 R4, [R28+0x400] ;  /* 0x000400001c047984 */ /* 0x000e220000000c00 */
[----:B------:R-:W-:-:S05]  /*38ae0*/  IMAD R12, R29, 0x4, R3 ;  /* 0x000000041d0c7824 */ /* 0x000fca00078e0203 */
[----:B------:R-:W-:-:S04]  /*38af0*/  LEA R8, P6, R12, R0, 0x1 ;  /* 0x000000000c087211 */ /* 0x000fc800078c08ff */
[----:B------:R-:W-:Y:S01]  /*38b00*/  LEA.HI.X.SX32 R9, R12, R2, 0x1, P6 ;  /* 0x000000020c097211 */ /* 0x000fe200030f0eff */
[C---:B------:R-:W-:Y:S01]  /*38b10*/  IMAD R12, R29.reuse, 0x4, R12 ;  /* 0x000000041d0c7824 */ /* 0x040fe200078e020c */
[----:B------:R-:W-:Y:S01]  /*38b20*/  ISETP.LT.AND P5, PT, R24, c[0x0][0x17c], !P0 ;  /* 0x00005f0018007a0c */ /* 0x000fe200047a1270 */
[----:B------:R-:W-:Y:S02]  /*38b30*/  IMAD.MOV.U32 R24, RZ, RZ, R16 ;  /* 0x000000ffff187224 */ /* 0x000fe400078e0010 */
[----:B------:R-:W-:Y:S01]  /*38b40*/  IMAD R3, R29, 0x4, R12 ;  /* 0x000000041d037824 */ /* 0x000fe200078e020c */
[C---:B------:R-:W-:Y:S02]  /*38b50*/  LEA R16, P6, R12.reuse, R0, 0x1 ;  /* 0x000000000c107211 */ /* 0x040fe400078c08ff */
[----:B----4-:R-:W-:Y:S02]  /*38b60*/  ISETP.LT.AND P4, PT, R17, c[0x0][0x17c], !P0 ;  /* 0x00005f0011007a0c */ /* 0x010fe40004781270 */
[----:B------:R-:W-:Y:S01]  /*38b70*/  LEA.HI.X.SX32 R17, R12, R2, 0x1, P6 ;  /* 0x000000020c117211 */ /* 0x000fe200030f0eff */
[----:B-1----:R-:W-:Y:S01]  /*38b80*/  IMAD R22, R29, 0x4, R3 ;  /* 0x000000041d167824 */ /* 0x002fe200078e0203 */
[----:B------:R-:W-:Y:S01]  /*38b90*/  PRMT R11, R11, 0x7632, R11 ;  /* 0x000076320b0b7816 */ /* 0x000fe2000000000b */
[----:B------:R-:W-:Y:S04]  /*38ba0*/  LDS.128 R12, [R28+0x800] ;  /* 0x000800001c0c7984 */ /* 0x000fe80000000c00 */
[----:B------:R-:W-:Y:S01]  /*38bb0*/  @P5 STG.E.U16 [R8.64], R11 ;  /* 0x0000000b08005986 */ /* 0x000fe2000c10150a */
[----:B------:R-:W-:-:S03]  /*38bc0*/  ISETP.LT.AND P5, PT, R26, c[0x0][0x17c], !P0 ;  /* 0x00005f001a007a0c */ /* 0x000fc600047a1270 */
[----:B------:R-:W1:Y:S04]  /*38bd0*/  LDS.128 R8, [R25+0x800] ;  /* 0x0008000019087984 */ /* 0x000e680000000c00 */
[----:B0-----:R0:W-:Y:S04]  /*38be0*/  STL [R1+0xc90], R6 ;  /* 0x000c900601007387 */ /* 0x0011e80000100800 */
[----:B0-----:R-:W3:Y:S04]  /*38bf0*/  LDL.LU R6, [R1+0x10] ;  /* 0x0000100001067983 */ /* 0x001ee80000300800 */
[----:B------:R0:W-:Y:S04]  /*38c00*/  STL [R1+0xc8c], R7 ;  /* 0x000c8c0701007387 */ /* 0x0001e80000100800 */
[----:B0-----:R-:W4:Y:S01]  /*38c10*/  LDL.LU R7, [R1+0x1c0] ;  /* 0x0001c00001077983 */ /* 0x001f220000300800 */
[----:B--2---:R-:W-:-:S02]  /*38c20*/  PRMT R18, R20, 0x7632, R18 ;  /* 0x0000763214127816 */ /* 0x004fc40000000012 */
[----:B------:R-:W-:Y:S02]  /*38c30*/  LEA R20, P6, R3, R0, 0x1 ;  /* 0x0000000003147211 */ /* 0x000fe400078c08ff */
[----:B------:R-:W-:Y:S02]  /*38c40*/  ISETP.LT.AND P2, PT, R21, c[0x0][0x17c], !P0 ;  /* 0x00005f0015007a0c */ /* 0x000fe40004741270 */
[----:B------:R-:W-:Y:S01]  /*38c50*/  LEA.HI.X.SX32 R21, R3, R2, 0x1, P6 ;  /* 0x0000000203157211 */ /* 0x000fe200030f0eff */
[----:B------:R-:W-:Y:S01]  /*38c60*/  IMAD R3, R29, 0x4, R22 ;  /* 0x000000041d037824 */ /* 0x000fe200078e0216 */
[----:B------:R-:W-:Y:S01]  /*38c70*/  @P1 STG.E.U16 [R16.64], R18 ;  /* 0x0000001210001986 */ /* 0x000fe2000c10150a */
[----:B------:R-:W-:-:S03]  /*38c80*/  LEA R26, P6, R22, R0, 0x1 ;  /* 0x00000000161a7211 */ /* 0x000fc600078c08ff */
[----:B------:R0:W-:Y:S01]  /*38c90*/  @P3 STG.E.U16 [R20.64], R24 ;  /* 0x0000001814003986 */ /* 0x0001e2000c10150a */
[----:B------:R-:W-:Y:S02]  /*38ca0*/  ISETP.LT.AND P1, PT, R27, c[0x0][0x17c], !P0 ;  /* 0x00005f001b007a0c */ /* 0x000fe40004721270 */
[----:B------:R-:W-:Y:S01]  /*38cb0*/  LEA.HI.X.SX32 R27, R22, R2, 0x1, P6 ;  /* 0x00000002161b7211 */ /* 0x000fe200030f0eff */
[----:B------:R-:W2:Y:S04]  /*38cc0*/  LDS.128 R16, [R25+0xc00] ;  /* 0x000c000019107984 */ /* 0x000ea80000000c00 */
[----:B------:R5:W1:Y:S01]  /*38cd0*/  LDS.128 R20, [R28+0xc00] ;  /* 0x000c00001c147984 */ /* 0x000a620000000c00 */
[----:B0-----:R-:W-:Y:S01]  /*38ce0*/  LEA R24, P3, R3, R0, 0x1 ;  /* 0x0000000003187211 */ /* 0x001fe200078608ff */
[----:B-----5:R-:W-:-:S03]  /*38cf0*/  IMAD R28, R29, 0x4, R3 ;  /* 0x000000041d1c7824 */ /* 0x020fc600078e0203 */
[----:B------:R-:W-:Y:S02]  /*38d00*/  LEA.HI.X.SX32 R25, R3, R2, 0x1, P3 ;  /* 0x0000000203197211 */ /* 0x000fe400018f0eff */
[----:B------:R-:W5:Y:S04]  /*38d10*/  LDL.LU R3, [R1+0x1bc] ;  /* 0x0001bc0001037983 */ /* 0x000f680000300800 */
[----:B---3--:R0:W-:Y:S02]  /*38d20*/  @P4 STG.E.U16 [R26.64], R6 ;  /* 0x000000061a004986 */ /* 0x0081e4000c10150a */
[----:B0-----:R-:W-:Y:S02]  /*38d30*/  LEA R26, P6, R28, R0, 0x1 ;  /* 0x000000001c1a7211 */ /* 0x001fe400078c08ff */
[----:B----4-:R-:W-:-:S02]  /*38d40*/  ISETP.LT.AND P4, PT, R7, c[0x0][0x17c], !P0 ;  /* 0x00005f0007007a0c */ /* 0x010fc40004781270 */
[----:B------:R-:W3:Y:S01]  /*38d50*/  LDL.LU R7, [R1+0x1d8] ;  /* 0x0001d80001077983 */ /* 0x000ee20000300800 */
[----:B------:R-:W-:Y:S02]  /*38d60*/  LEA.HI.X.SX32 R27, R28, R2, 0x1, P6 ;  /* 0x000000021c1b7211 */ /* 0x000fe400030f0eff */
[----:B-----5:R-:W-:Y:S01]  /*38d70*/  ISETP.LT.AND P3, PT, R3, c[0x0][0x17c], !P0 ;  /* 0x00005f0003007a0c */ /* 0x020fe20004761270 */
[----:B------:R-:W-:Y:S02]  /*38d80*/  IMAD R3, R29, 0x4, R28 ;  /* 0x000000041d037824 */ /* 0x000fe400078e021c */
[----:B------:R-:W4:Y:S04]  /*38d90*/  LDL R28, [R1] ;  /* 0x00000000011c7983 */ /* 0x000f280000100800 */
[----:B----4-:R0:W-:Y:S04]  /*38da0*/  @P2 STG.E.U16 [R24.64], R28 ;  /* 0x0000001c18002986 */ /* 0x0101e8000c10150a */
[----:B------:R4:W-:Y:S01]  /*38db0*/  @P5 STG.E.U16 [R26.64], R4 ;  /* 0x000000041a005986 */ /* 0x0009e2000c10150a */
[----:B0-----:R-:W-:Y:S01]  /*38dc0*/  LEA R24, P2, R3, R0, 0x1 ;  /* 0x0000000003187211 */ /* 0x001fe200078408ff */
[----:B------:R-:W-:-:S03]  /*38dd0*/  IMAD R28, R29, 0x4, R3 ;  /* 0x000000041d1c7824 */ /* 0x000fc600078e0203 */
[----:B------:R-:W-:Y:S02]  /*38de0*/  LEA.HI.X.SX32 R25, R3, R2, 0x1, P2 ;  /* 0x0000000203197211 */ /* 0x000fe400010f0eff */
[----:B------:R-:W5:Y:S04]  /*38df0*/  LDL.LU R3, [R1+0x1c8] ;  /* 0x0001c80001037983 */ /* 0x000f680000300800 */
[----:B----4-:R-:W4:Y:S01]  /*38e00*/  LDL.LU R27, [R1+0x1c4] ;  /* 0x0001c400011b7983 */ /* 0x010f220000300800 */
[----:B------:R-:W-:-:S03]  /*38e10*/  LEA R26, P6, R28, R0, 0x1 ;  /* 0x000000001c1a7211 */ /* 0x000fc600078c08ff */
[----:B-1----:R-:W-:Y:S01]  /*38e20*/  @P1 STG.E.U16 [R24.64], R8 ;  /* 0x0000000818001986 */ /* 0x002fe2000c10150a */
[----:B-----5:R-:W-:Y:S02]  /*38e30*/  ISETP.LT.AND P5, PT, R3, c[0x0][0x17c], !P0 ;  /* 0x00005f0003007a0c */ /* 0x020fe400047a1270 */
[----:B----4-:R-:W-:Y:S02]  /*38e40*/  ISETP.LT.AND P2, PT, R27, c[0x0][0x17c], !P0 ;  /* 0x00005f001b007a0c */ /* 0x010fe40004741270 */
[----:B------:R-:W-:Y:S01]  /*38e50*/  LEA.HI.X.SX32 R27, R28, R2, 0x1, P6 ;  /* 0x000000021c1b7211 */ /* 0x000fe200030f0eff */
[----:B------:R-:W-:Y:S02]  /*38e60*/  IMAD R3, R29, 0x4, R28 ;  /* 0x000000041d037824 */ /* 0x000fe400078e021c */
[----:B------:R-:W4:Y:S04]  /*38e70*/  LDL.LU R28, [R1+0x1d0] ;  /* 0x0001d000011c7983 */ /* 0x000f280000300800 */
[----:B------:R0:W-:Y:S04]  /*38e80*/  @P3 STG.E.U16 [R26.64], R12 ;  /* 0x0000000c1a003986 */ /* 0x0001e8000c10150a */
[----:B0-----:R-:W5:Y:S01]  /*38e90*/  LDL.LU R27, [R1+0x1cc] ;  /* 0x0001cc00011b7983 */ /* 0x001f620000300800 */
[----:B------:R-:W-:Y:S01]  /*38ea0*/  LEA R24, P1, R3, R0, 0x1 ;  /* 0x0000000003187211 */ /* 0x000fe200078208ff */
[----:B------:R-:W-:-:S03]  /*38eb0*/  IMAD R29, R29, 0x4, R3 ;  /* 0x000000041d1d7824 */ /* 0x000fc600078e0203 */
[----:B------:R-:W-:Y:S01]  /*38ec0*/  LEA.HI.X.SX32 R25, R3, R2, 0x1, P1 ;  /* 0x0000000203197211 */ /* 0x000fe200008f0eff */
[----:B------:R-:W-:Y:S01]  /*38ed0*/  IMAD.MOV.U32 R3, RZ, RZ, c[0x0][0x198] ;  /* 0x00006600ff037624 */ /* 0x000fe200078e00ff */
[----:B------:R-:W-:-:S03]  /*38ee0*/  LEA R26, P6, R29, R0, 0x1 ;  /* 0x000000001d1a7211 */ /* 0x000fc600078c08ff */
[----:B--2---:R0:W-:Y:S01]  /*38ef0*/  @P4 STG.E.U16 [R24.64], R16 ;  /* 0x0000001018004986 */ /* 0x0041e2000c10150a */
[----:B----4-:R-:W-:Y:S01]  /*38f00*/  ISETP.LT.AND P1, PT, R28, c[0x0][0x17c], !P0 ;  /* 0x00005f001c007a0c */ /* 0x010fe20004721270 */
[----:B------:R-:W-:Y:S01]  /*38f10*/  IMAD R28, R3, 0x4, R29 ;  /* 0x00000004031c7824 */ /* 0x000fe200078e021d */
[----:B-----5:R-:W-:Y:S02]  /*38f20*/  ISETP.LT.AND P3, PT, R27, c[0x0][0x17c], !P0 ;  /* 0x00005f001b007a0c */ /* 0x020fe40004761270 */
[----:B------:R-:W-:Y:S02]  /*38f30*/  LEA.HI.X.SX32 R27, R29, R2, 0x1, P6 ;  /* 0x000000021d1b7211 */ /* 0x000fe400030f0eff */
[----:B------:R-:W2:Y:S04]  /*38f40*/  LDL.LU R29, [R1+0x20] ;  /* 0x00002000011d7983 */ /* 0x000ea80000300800 */
[----:B0-----:R-:W4:Y:S01]  /*38f50*/  LDL.LU R25, [R1+0x1d4] ;  /* 0x0001d40001197983 */ /* 0x001f220000300800 */
[----:B------:R-:W-:-:S03]  /*38f60*/  LEA R24, P6, R28, R0, 0x1 ;  /* 0x000000001c187211 */ /* 0x000fc600078c08ff */
[----:B------:R0:W-:Y:S01]  /*38f70*/  @P2 STG.E.U16 [R26.64], R20 ;  /* 0x000000141a002986 */ /* 0x0001e2000c10150a */
[----:B---3--:R-:W-:-:S03]  /*38f80*/  ISETP.LT.AND P2, PT, R7, c[0x0][0x17c], !P0 ;  /* 0x00005f0007007a0c */ /* 0x008fc60004741270 */
[----:B------:R-:W3:Y:S04]  /*38f90*/  LDL.LU R7, [R1+0x1ec] ;  /* 0x0001ec0001077983 */ /* 0x000ee80000300800 */
[----:B0-----:R-:W5:Y:S01]  /*38fa0*/  LDL.LU R27, [R1+0x1dc] ;  /* 0x0001dc00011b7983 */ /* 0x001f620000300800 */
[----:B--2---:R-:W-:Y:S02]  /*38fb0*/  PRMT R4, R29, 0x7632, R4 ;  /* 0x000076321d047816 */ /* 0x004fe40000000004 */
[----:B----4-:R-:W-:Y:S02]  /*38fc0*/  ISETP.LT.AND P4, PT, R25, c[0x0][0x17c], !P0 ;  /* 0x00005f0019007a0c */ /* 0x010fe40004781270 */
[----:B------:R-:W-:-:S05]  /*38fd0*/  LEA.HI.X.SX32 R25, R28, R2, 0x1, P6 ;  /* 0x000000021c197211 */ /* 0x000fca00030f0eff */
[----:B------:R0:W-:Y:S04]  /*38fe0*/  @P5 STG.E.U16 [R24.64], R4 ;  /* 0x0000000418005986 */ /* 0x0001e8000c10150a */
[----:B0-----:R-:W2:Y:S01]  /*38ff0*/  LDL.LU R25, [R1] ;  /* 0x0000000001197983 */ /* 0x001ea20000300800 */
[----:B------:R-:W-:Y:S02]  /*39000*/  IMAD R3, R3, 0x4, R28 ;  /* 0x0000000403037824 */ /* 0x000fe400078e021c */
[----:B------:R-:W-:-:S03]  /*39010*/  IMAD.MOV.U32 R28, RZ, RZ, c[0x0][0x198] ;  /* 0x00006600ff1c7624 */ /* 0x000fc600078e00ff */
[----:B------:R-:W-:Y:S01]  /*39020*/  LEA R26, P6, R3, R0, 0x1 ;  /* 0x00000000031a7211 */ /* 0x000fe200078c08ff */
[--C-:B------:R-:W-:Y:S01]  /*39030*/  IMAD R29, R28, 0x4, R3.reuse ;  /* 0x000000041c1d7824 */ /* 0x100fe200078e0203 */
[----:B-----5:R-:W-:Y:S02]  /*39040*/  ISETP.LT.AND P5, PT, R27, c[0x0][0x17c], !P0 ;  /* 0x00005f001b007a0c */ /* 0x020fe400047a1270 */
[----:B------:R-:W-:Y:S02]  /*39050*/  LEA.HI.X.SX32 R27, R3, R2, 0x1, P6 ;  /* 0x00000002031b7211 */ /* 0x000fe400030f0eff */
[----:B------:R-:W-:Y:S02]  /*39060*/  LEA R24, P6, R29, R0, 0x1 ;  /* 0x000000001d187211 */ /* 0x000fe400078c08ff */
[----:B------:R-:W-:Y:S01]  /*39070*/  PRMT R3, R6, 0x7632, R3 ;  /* 0x0000763206037816 */ /* 0x000fe20000000003 */
[----:B------:R-:W-:Y:S01]  /*39080*/  IMAD R28, R28, 0x4, R29 ;  /* 0x000000041c1c7824 */ /* 0x000fe200078e021d */
[----:B------:R-:W4:Y:S04]  /*39090*/  LDL.LU R6, [R1+0xc90] ;  /* 0x000c900001067983 */ /* 0x000f280000300800 */
[----:B------:R0:W-:Y:S01]  /*390a0*/  @P3 STG.E.U16 [R26.64], R3 ;  /* 0x000000031a003986 */ /* 0x0001e2000c10150a */
[----:B--2---:R-:W-:-:S02]  /*390b0*/  PRMT R4, R25, 0x7632, R4 ;  /* 0x0000763219047816 */ /* 0x004fc40000000004 */
[----:B------:R-:W-:Y:S02]  /*390c0*/  LEA.HI.X.SX32 R25, R29, R2, 0x1, P6 ;  /* 0x000000021d197211 */ /* 0x000fe400030f0eff */
[----:B------:R-:W2:Y:S04]  /*390d0*/  LDL.LU R29, [R1+0x1e8] ;  /* 0x0001e800011d7983 */ /* 0x000ea80000300800 */
[----:B0-----:R-:W5:Y:S04]  /*390e0*/  LDL.LU R27, [R1+0x1e0] ;  /* 0x0001e000011b7983 */ /* 0x001f680000300800 */
[----:B------:R0:W-:Y:S04]  /*390f0*/  @P1 STG.E.U16 [R24.64], R4 ;  /* 0x0000000418001986 */ /* 0x0001e8000c10150a */
[----:B0-----:R-:W2:Y:S01]  /*39100*/  LDL.LU R24, [R1+0x1e4] ;  /* 0x0001e40001187983 */ /* 0x001ea20000300800 */
[----:B------:R-:W-:Y:S01]  /*39110*/  IMAD.MOV.U32 R25, RZ, RZ, c[0x0][0x198] ;  /* 0x00006600ff197624 */ /* 0x000fe200078e00ff */
[----:B------:R-:W-:-:S03]  /*39120*/  LEA R26, P6, R28, R0, 0x1 ;  /* 0x000000001c1a7211 */ /* 0x000fc600078c08ff */
[----:B------:R-:W-:Y:S01]  /*39130*/  IMAD R3, R25, 0x4, R28 ;  /* 0x0000000419037824 */ /* 0x000fe200078e021c */
[----:B------:R-:W-:-:S03]  /*39140*/  PRMT R8, R4, 0x7632, R8 ;  /* 0x0000763204087816 */ /* 0x000fc60000000008 */
[----:B------:R-:W-:Y:S01]  /*39150*/  IMAD R4, R25, 0x4, R3 ;  /* 0x0000000419047824 */ /* 0x000fe200078e0203 */
[----:B------:R-:W-:Y:S02]  /*39160*/  PRMT R12, R12, 0x7632, R12 ;  /* 0x000076320c0c7816 */ /* 0x000fe4000000000c */
[----:B-----5:R-:W-:Y:S02]  /*39170*/  ISETP.LT.AND P3, PT, R27, c[0x0][0x17c], !P0 ;  /* 0x00005f001b007a0c */ /* 0x020fe40004761270 */
[----:B------:R-:W-:Y:S02]  /*39180*/  LEA.HI.X.SX32 R27, R28, R2, 0x1, P6 ;  /* 0x000000021c1b7211 */ /* 0x000fe400030f0eff */
[----:B------:R-:W5:Y:S04]  /*39190*/  LDL R28, [R1+0x24] ;  /* 0x00002400011c7983 */ /* 0x000f680000100800 */
[----:B------:R0:W-:Y:S01]  /*391a0*/  @P4 STG.E.U16 [R26.64], R8 ;  /* 0x000000081a004986 */ /* 0x0001e2000c10150a */
[----:B--2---:R-:W-:-:S02]  /*391b0*/  ISETP.LT.AND P1, PT, R24, c[0x0][0x17c], !P0 ;  /* 0x00005f0018007a0c */ /* 0x004fc40004721270 */
[----:B------:R-:W-:-:S04]  /*391c0*/  LEA R24, P6, R3, R0, 0x1 ;  /* 0x0000000003187211 */ /* 0x000fc800078c08ff */
[----:B------:R-:W-:Y:S02]  /*391d0*/  LEA.HI.X.SX32 R25, R3, R2, 0x1, P6 ;  /* 0x0000000203197211 */ /* 0x000fe400030f0eff */
[----:B0-----:R-:W-:Y:S02]  /*391e0*/  LEA R26, P6, R4, R0, 0x1 ;  /* 0x00000000041a7211 */ /* 0x001fe400078c08ff */
[----:B------:R-:W-:Y:S02]  /*391f0*/  PRMT R8, R8, 0x7632, R8 ;  /* 0x0000763208087816 */ /* 0x000fe40000000008 */
[----:B------:R-:W-:Y:S02]  /*39200*/  LEA.HI.X.SX32 R27, R4, R2, 0x1, P6 ;  /* 0x00000002041b7211 */ /* 0x000fe400030f0eff */
[----:B------:R-:W-:Y:S01]  /*39210*/  ISETP.LT.AND P4, PT, R29, c[0x0][0x17c], !P0 ;  /* 0x00005f001d007a0c */ /* 0x000fe20004781270 */
[----:B------:R-:W-:Y:S01]  /*39220*/  @P2 STG.E.U16 [R24.64], R8 ;  /* 0x0000000818002986 */ /* 0x000fe2000c10150a */
[----:B---3--:R-:W-:-:S03]  /*39230*/  ISETP.LT.AND P2, PT, R7, c[0x0][0x17c], !P0 ;  /* 0x00005f0007007a0c */ /* 0x008fc60004741270 */
[----:B------:R-:W2:Y:S04]  /*39240*/  LDL.LU R29, [R1+0x14] ;  /* 0x00001400011d7983 */ /* 0x000ea80000300800 */
[----:B------:R-:W3:Y:S04]  /*39250*/  LDL R7, [R1+0x4] ;  /* 0x0000040001077983 */ /* 0x000ee80000100800 */
[----:B------:R0:W-:Y:S04]  /*39260*/  @P5 STG.E.U16 [R26.64], R12 ;  /* 0x0000000c1a005986 */ /* 0x0001e8000c10150a */
[----:B0-----:R-:W2:Y:S01]  /*39270*/  LDL.LU R27, [R1+0x1f0] ;  /* 0x0001f000011b7983 */ /* 0x001ea20000300800 */
[----:B------:R-:W-:-:S04]  /*39280*/  IMAD.MOV.U32 R3, RZ, RZ, c[0x0][0x198] ;  /* 0x00006600ff037624 */ /* 0x000fc800078e00ff */
[----:B------:R-:W-:Y:S02]  /*39290*/  IMAD R3, R3, 0x4, R4 ;  /* 0x0000000403037824 */ /* 0x000fe400078e0204 */
[----:B------:R-:W-:-:S03]  /*392a0*/  IMAD.MOV.U32 R4, RZ, RZ, c[0x0][0x198] ;  /* 0x00006600ff047624 */ /* 0x000fc600078e00ff */
[----:B------:R-:W-:Y:S01]  /*392b0*/  LEA R24, P6, R3, R0, 0x1 ;  /* 0x0000000003187211 */ /* 0x000fe200078c08ff */
[----:B------:R-:W-:-:S03]  /*392c0*/  IMAD R4, R4, 0x4, R3 ;  /* 0x0000000404047824 */ /* 0x000fc600078e0203 */
[----:B------:R-:W-:Y:S01]  /*392d0*/  LEA.HI.X.SX32 R25, R3, R2, 0x1, P6 ;  /* 0x0000000203197211 */ /* 0x000fe200030f0eff */
[----:B------:R-:W-:Y:S01]  /*392e0*/  IMAD.MOV.U32 R3, RZ, RZ, c[0x0][0x198] ;  /* 0x00006600ff037624 */ /* 0x000fe200078e00ff */
[----:B------:R-:W-:-:S03]  /*392f0*/  LEA R26, P6, R4, R0, 0x1 ;  /* 0x00000000041a7211 */ /* 0x000fc600078c08ff */
[----:B------:R-:W-:Y:S01]  /*39300*/  IMAD R3, R3, 0x4, R4 ;  /* 0x0000000403037824 */ /* 0x000fe200078e0204 */
[----:B--2---:R-:W-:Y:S02]  /*39310*/  ISETP.LT.AND P5, PT, R27, c[0x0][0x17c], !P0 ;  /* 0x00005f001b007a0c */ /* 0x004fe400047a1270 */
[----:B------:R-:W-:Y:S02]  /*39320*/  LEA.HI.X.SX32 R27, R4, R2, 0x1, P6 ;  /* 0x00000002041b7211 */ /* 0x000fe400030f0eff */
[----:B------:R-:W2:Y:S01]  /*39330*/  LDL.LU R4, [R1+0x1f4] ;  /* 0x0001f40001047983 */ /* 0x000ea20000300800 */
[----:B------:R-:W-:-:S05]  /*39340*/  PRMT R16, R16, 0x7632, R16 ;  /* 0x0000763210107816 */ /* 0x000fca0000000010 */
[----:B------:R0:W-:Y:S02]  /*39350*/  @P3 STG.E.U16 [R24.64], R16 ;  /* 0x0000001018003986 */ /* 0x0001e4000c10150a */
[----:B0-----:R-:W-:Y:S01]  /*39360*/  IMAD.MOV.U32 R16, RZ, RZ, c[0x0][0x198] ;  /* 0x00006600ff107624 */ /* 0x001fe200078e00ff */
[----:B------:R-:W-:-:S04]  /*39370*/  LEA R24, P6, R3, R0, 0x1 ;  /* 0x0000000003187211 */ /* 0x000fc800078c08ff */
[----:B------:R-:W-:Y:S02]  /*39380*/  LEA.HI.X.SX32 R25, R3, R2, 0x1, P6 ;  /* 0x0000000203197211 */ /* 0x000fe400030f0eff */
[----:B--2---:R-:W-:Y:S01]  /*39390*/  ISETP.LT.AND P3, PT, R4, c[0x0][0x17c], !P0 ;  /* 0x00005f0004007a0c */ /* 0x004fe20004761270 */
[----:B------:R-:W-:Y:S02]  /*393a0*/  IMAD R4, R16, 0x4, R3 ;  /* 0x0000000410047824 */ /* 0x000fe400078e0203 */
[----:B------:R-:W2:Y:S01]  /*393b0*/  LDL.LU R3, [R1+0x1f8] ;  /* 0x0001f80001037983 */ /* 0x000ea20000300800 */
[----:B------:R-:W-:-:S05]  /*393c0*/  PRMT R20, R20, 0x7632, R20 ;  /* 0x0000763214147816 */ /* 0x000fca0000000014 */
[----:B------:R0:W-:Y:S02]  /*393d0*/  @P1 STG.E.U16 [R26.64], R20 ;  /* 0x000000141a001986 */ /* 0x0001e4000c10150a */
[C---:B0-----:R-:W-:Y:S02]  /*393e0*/  LEA R26, P6, R4.reuse, R0, 0x1 ;  /* 0x00000000041a7211 */ /* 0x041fe400078c08ff */
[----:B------:R-:W3:Y:S02]  /*393f0*/  LDL.LU R20, [R1+0x20c] ;  /* 0x00020c0001147983 */ /* 0x000ee40000300800 */
[----:B------:R-:W-:Y:S02]  /*39400*/  LEA.HI.X.SX32 R27, R4, R2, 0x1, P6 ;  /* 0x00000002041b7211 */ /* 0x000fe400030f0eff */
[----:B--2---:R-:W-:Y:S01]  /*39410*/  ISETP.LT.AND P1, PT, R3, c[0x0][0x17c], !P0 ;  /* 0x00005f0003007a0c */ /* 0x004fe20004721270 */
[----:B------:R-:W-:Y:S02]  /*39420*/  IMAD R3, R16, 0x4, R4 ;  /* 0x0000000410037824 */ /* 0x000fe400078e0204 */
[----:B------:R-:W2:Y:S04]  /*39430*/  LDL.LU R4, [R1+0x1fc] ;  /* 0x0001fc0001047983 */ /* 0x000ea80000300800 */
[----:B-----5:R0:W-:Y:S02]  /*39440*/  @P4 STG.E.U16 [R24.64], R28 ;  /* 0x0000001c18004986 */ /* 0x0201e4000c10150a */
[----:B0-----:R-:W-:-:S02]  /*39450*/  LEA R24, P6, R3, R0, 0x1 ;  /* 0x0000000003187211 */ /* 0x001fc400078c08ff */
[----:B------:R-:W5:Y:S02]  /*39460*/  LDL.LU R28, [R1+0x214] ;  /* 0x00021400011c7983 */ /* 0x000f640000300800 */
[----:B------:R-:W-:Y:S02]  /*39470*/  LEA.HI.X.SX32 R25, R3, R2, 0x1, P6 ;  /* 0x0000000203197211 */ /* 0x000fe400030f0eff */
[----:B--2---:R-:W-:Y:S01]  /*39480*/  ISETP.LT.AND P4, PT, R4, c[0x0][0x17c], !P0 ;  /* 0x00005f0004007a0c */ /* 0x004fe20004781270 */
[----:B------:R-:W-:Y:S02]  /*39490*/  IMAD R4, R16, 0x4, R3 ;  /* 0x0000000410047824 */ /* 0x000fe400078e0203 */
[----:B------:R-:W2:Y:S04]  /*394a0*/  LDL.LU R3, [R1+0x200] ;  /* 0x0002000001037983 */ /* 0x000ea80000300800 */
[----:B------:R0:W-:Y:S02]  /*394b0*/  @P2 STG.E.U16 [R26.64], R29 ;  /* 0x0000001d1a002986 */ /* 0x0001e4000c10150a */
[----:B0-----:R-:W-:-:S04]  /*394c0*/  LEA R26, P6, R4, R0, 0x1 ;  /* 0x00000000041a7211 */ /* 0x001fc800078c08ff */
[----:B------:R-:W-:Y:S02]  /*394d0*/  LEA.HI.X.SX32 R27, R4, R2, 0x1, P6 ;  /* 0x00000002041b7211 */ /* 0x000fe400030f0eff */
[----:B--2---:R-:W-:Y:S01]  /*394e0*/  ISETP.LT.AND P2, PT, R3, c[0x0][0x17c], !P0 ;  /* 0x00005f0003007a0c */ /* 0x004fe20004741270 */
[----:B------:R-:W-:Y:S02]  /*394f0*/  IMAD R3, R16, 0x4, R4 ;  /* 0x0000000410037824 */ /* 0x000fe400078e0204 */
[----:B------:R-:W2:Y:S04]  /*39500*/  LDL.LU R4, [R1+0x204] ;  /* 0x0002040001047983 */ /* 0x000ea80000300800 */
[----:B---3--:R0:W-:Y:S02]  /*39510*/  @P5 STG.E.U16 [R24.64], R7 ;  /* 0x0000000718005986 */ /* 0x0081e4000c10150a */
[----:B0-----:R-:W-:-:S02]  /*39520*/  LEA R24, P6, R3, R0, 0x1 ;  /* 0x0000000003187211 */ /* 0x001fc400078c08ff */
[----:B------:R-:W3:Y:S02]  /*39530*/  LDL.LU R7, [R1+0xc8c] ;  /* 0x000c8c0001077983 */ /* 0x000ee40000300800 */
[----:B------:R-:W-:Y:S02]  /*39540*/  LEA.HI.X.SX32 R25, R3, R2, 0x1, P6 ;  /* 0x0000000203197211 */ /* 0x000fe400030f0eff */
[----:B--2---:R-:W-:Y:S01]  /*39550*/  ISETP.LT.AND P5, PT, R4, c[0x0][0x17c], !P0 ;  /* 0x00005f0004007a0c */ /* 0x004fe200047a1270 */
[----:B------:R-:W-:Y:S02]  /*39560*/  IMAD R4, R16, 0x4, R3 ;  /* 0x0000000410047824 */ /* 0x000fe400078e0203 */
[----:B------:R-:W2:Y:S04]  /*39570*/  LDL.LU R3, [R1+0x208] ;  /* 0x0002080001037983 */ /* 0x000ea80000300800 */
[----:B------:R0:W-:Y:S04]  /*39580*/  @P3 STG.E.U16 [R26.64], R5 ;  /* 0x000000051a003986 */ /* 0x0001e8000c10150a */
[----:B------:R1:W-:Y:S01]  /*39590*/  @P1 STG.E.U16 [R24.64], R9 ;  /* 0x0000000918001986 */ /* 0x0003e2000c10150a */
[----:B0-----:R-:W-:-:S04]  /*395a0*/  LEA R26, P6, R4, R0, 0x1 ;  /* 0x00000000041a7211 */ /* 0x001fc800078c08ff */
[----:B------:R-:W-:Y:S02]  /*395b0*/  LEA.HI.X.SX32 R27, R4, R2, 0x1, P6 ;  /* 0x00000002041b7211 */ /* 0x000fe400030f0eff */
[----:B------:R-:W-:Y:S02]  /*395c0*/  ISETP.LT.AND P1, PT, R20, c[0x0][0x17c], !P0 ;  /* 0x00005f0014007a0c */ /* 0x000fe40004721270 */
[----:B------:R-:W3:Y:S04]  /*395d0*/  LDL.LU R20, [R1+0x224] ;  /* 0x0002240001147983 */ /* 0x000ee80000300800 */
[----:B------:R-:W-:Y:S01]  /*395e0*/  @P4 STG.E.U16 [R26.64], R13 ;  /* 0x0000000d1a004986 */ /* 0x000fe2000c10150a */
[----:B--2---:R-:W-:Y:S01]  /*395f0*/  ISETP.LT.AND P3, PT, R3, c[0x0][0x17c], !P0 ;  /* 0x00005f0003007a0c */ /* 0x004fe20004761270 */
[----:B------:R-:W-:-:S05]  /*39600*/  IMAD R3, R16, 0x4, R4 ;  /* 0x0000000410037824 */ /* 0x000fca00078e0204 */
[----:B-1----:R-:W-:Y:S01]  /*39610*/  LEA R24, P6, R3, R0, 0x1 ;  /* 0x0000000003187211 */ /* 0x002fe200078c08ff */
[----:B------:R-:W-:-:S03]  /*39620*/  IMAD R4, R16, 0x4, R3 ;  /* 0x0000000410047824 */ /* 0x000fc600078e0203 */
[----:B------:R-:W-:Y:S02]  /*39630*/  LEA.HI.X.SX32 R25, R3, R2, 0x1, P6 ;  /* 0x0000000203197211 */ /* 0x000fe400030f0eff */
[----:B------:R-:W2:Y:S04]  /*39640*/  LDL.LU R3, [R1+0x210] ;  /* 0x0002100001037983 */ /* 0x000ea80000300800 */
[----:B------:R0:W-:Y:S01]  /*39650*/  @P2 STG.E.U16 [R24.64], R17 ;  /* 0x0000001118002986 */ /* 0x0001e2000c10150a */
[----:B-----5:R-:W-:-:S03]  /*39660*/  ISETP.LT.AND P2, PT, R28, c[0x0][0x17c], !P0 ;  /* 0x00005f001c007a0c */ /* 0x020fc60004741270 */
[----:B------:R-:W5:Y:S04]  /*39670*/  LDL.LU R28, [R1+0x228] ;  /* 0x00022800011c7983 */ /* 0x000f680000300800 */
[----:B0-----:R-:W3:Y:S01]  /*39680*/  LDL.LU R25, [R1+0x218] ;  /* 0x0002180001197983 */ /* 0x001ee20000300800 */
[----:B------:R-:W-:-:S04]  /*39690*/  LEA R26, P6, R4, R0, 0x1 ;  /* 0x00000000041a7211 */ /* 0x000fc800078c08ff */
[----:B------:R-:W-:-:S05]  /*396a0*/  LEA.HI.X.SX32 R27, R4, R2, 0x1, P6 ;  /* 0x00000002041b7211 */ /* 0x000fca00030f0eff */
[----:B------:R0:W-:Y:S01]  /*396b0*/  @P5 STG.E.U16 [R26.64], R21 ;  /* 0x000000151a005986 */ /* 0x0001e2000c10150a */
[----:B--2---:R-:W-:Y:S01]  /*396c0*/  ISETP.LT.AND P4, PT, R3, c[0x0][0x17c], !P0 ;  /* 0x00005f0003007a0c */ /* 0x004fe20004781270 */
[----:B------:R-:W-:-:S05]  /*396d0*/  IMAD R3, R16, 0x4, R4 ;  /* 0x0000000410037824 */ /* 0x000fca00078e0204 */
[----:B------:R-:W-:Y:S01]  /*396e0*/  LEA R24, P6, R3, R0, 0x1 ;  /* 0x0000000003187211 */ /* 0x000fe200078c08ff */
[----:B------:R-:W-:Y:S01]  /*396f0*/  IMAD R4, R16, 0x4, R3 ;  /* 0x0000000410047824 */ /* 0x000fe200078e0203 */
[----:B---3--:R-:W-:Y:S02]  /*39700*/  ISETP.LT.AND P5, PT, R25, c[0x0][0x17c], !P0 ;  /* 0x00005f0019007a0c */ /* 0x008fe400047a1270 */
[----:B------:R-:W-:Y:S02]  /*39710*/  LEA.HI.X.SX32 R25, R3, R2, 0x1, P6 ;  /* 0x0000000203197211 */ /* 0x000fe400030f0eff */
[----:B------:R-:W2:Y:S01]  /*39720*/  LDL.LU R3, [R1+0x24] ;  /* 0x0000240001037983 */ /* 0x000ea20000300800 */
[C---:B0-----:R-:W-:Y:S02]  /*39730*/  LEA R26, P6, R4.reuse, R0, 0x1 ;  /* 0x00000000041a7211 */ /* 0x041fe400078c08ff */
[----:B------:R-:W-:Y:S02]  /*39740*/  PRMT R5, R29, 0x7632, R5 ;  /* 0x000076321d057816 */ /* 0x000fe40000000005 */
[----:B------:R-:W3:Y:S01]  /*39750*/  LDL.LU R29, [R1+0x22c] ;  /* 0x00022c00011d7983 */ /* 0x000ee20000300800 */
[----:B------:R-:W-:-:S02]  /*39760*/  LEA.HI.X.SX32 R27, R4, R2, 0x1, P6 ;  /* 0x00000002041b7211 */ /* 0x000fc400030f0eff */
[----:B--2---:R-:W-:Y:S01]  /*39770*/  PRMT R8, R3, 0x7632, R8 ;  /* 0x0000763203087816 */ /* 0x004fe20000000008 */
[----:B------:R-:W-:Y:S02]  /*39780*/  IMAD R3, R16, 0x4, R4 ;  /* 0x0000000410037824 */ /* 0x000fe400078e0204 */
[----:B------:R-:W2:Y:S04]  /*39790*/  LDL.LU R4, [R1+0x21c] ;  /* 0x00021c0001047983 */ /* 0x000ea80000300800 */
[----:B------:R-:W-:Y:S04]  /*397a0*/  @P3 STG.E.U16 [R24.64], R8 ;  /* 0x0000000818003986 */ /* 0x000fe8000c10150a */
[----:B------:R0:W-:Y:S04]  /*397b0*/  @P1 STG.E.U16 [R26.64], R5 ;  /* 0x000000051a001986 */ /* 0x0001e8000c10150a */
[----:B0-----:R-:W3:Y:S04]  /*397c0*/  LDL.LU R26, [R1+0x4] ;  /* 0x00000400011a7983 */ /* 0x001ee80000300800 */
[----:B------:R-:W4:Y:S01]  /*397d0*/  LDL.LU R27, [R1+0x220] ;  /* 0x00022000011b7983 */ /* 0x000f220000300800 */
[----:B------:R-:W-:-:S04]  /*397e0*/  LEA R24, P6, R3, R0, 0x1 ;  /* 0x0000000003187211 */ /* 0x000fc800078c08ff */
[----:B------:R-:W-:Y:S02]  /*397f0*/  LEA.HI.X.SX32 R25, R3, R2, 0x1, P6 ;  /* 0x0000000203197211 */ /* 0x000fe400030f0eff */
[----:B--2---:R-:W-:Y:S01]  /*39800*/  ISETP.LT.AND P3, PT, R4, c[0x0][0x17c], !P0 ;  /* 0x00005f0004007a0c */ /* 0x004fe20004761270 */
[----:B------:R-:W-:Y:S01]  /*39810*/  IMAD R4, R16, 0x4, R3 ;  /* 0x0000000410047824 */ /* 0x000fe200078e0203 */
[----:B---3--:R-:W-:-:S04]  /*39820*/  PRMT R5, R26, 0x7632, R5 ;  /* 0x000076321a057816 */ /* 0x008fc80000000005 */
[C---:B------:R-:W-:Y:S02]  /*39830*/  LEA R26, P6, R4.reuse, R0, 0x1 ;  /* 0x00000000041a7211 */ /* 0x040fe400078c08ff */
[----:B----4-:R-:W-:Y:S02]  /*39840*/  ISETP.LT.AND P1, PT, R27, c[0x0][0x17c], !P0 ;  /* 0x00005f001b007a0c */ /* 0x010fe40004721270 */
[----:B------:R-:W-:Y:S02]  /*39850*/  LEA.HI.X.SX32 R27, R4, R2, 0x1, P6 ;  /* 0x00000002041b7211 */ /* 0x000fe400030f0eff */
[----:B------:R-:W-:Y:S01]  /*39860*/  PRMT R8, R5, 0x7632, R8 ;  /* 0x0000763205087816 */ /* 0x000fe20000000008 */
[----:B------:R0:W-:Y:S01]  /*39870*/  @P4 STG.E.U16 [R24.64], R5 ;  /* 0x0000000518004986 */ /* 0x0001e2000c10150a */
[----:B------:R-:W-:-:S03]  /*39880*/  ISETP.LT.AND P4, PT, R20, c[0x0][0x17c], !P0 ;  /* 0x00005f0014007a0c */ /* 0x000fc60004781270 */
[----:B------:R1:W-:Y:S01]  /*39890*/  @P2 STG.E.U16 [R26.64], R8 ;  /* 0x000000081a002986 */ /* 0x0003e2000c10150a */
[----:B-----5:R-:W-:-:S03]  /*398a0*/  ISETP.LT.AND P2, PT, R28, c[0x0][0x17c], !P0 ;  /* 0x00005f001c007a0c */ /* 0x020fc60004741270 */
[----:B0-----:R-:W2:Y:S04]  /*398b0*/  LDL.LU R25, [R1+0x230] ;  /* 0x0002300001197983 */ /* 0x001ea80000300800 */
[----:B------:R-:W3:Y:S04]  /*398c0*/  LDL.LU R20, [R1+0x238] ;  /* 0x0002380001147983 */ /* 0x000ee80000300800 */
[----:B------:R-:W4:Y:S01]  /*398d0*/  LDL.LU R28, [R1+0x23c] ;  /* 0x00023c00011c7983 */ /* 0x000f220000300800 */
[----:B------:R-:W-:Y:S01]  /*398e0*/  IMAD R3, R16, 0x4, R4 ;  /* 0x0000000410037824 */ /* 0x000fe200078e0204 */
[----:B------:R-:W-:-:S02]  /*398f0*/  PRMT R12, R9, 0x7632, R12 ;  /* 0x00007632090c7816 */ /* 0x000fc4000000000c */
[----:B------:R-:W-:Y:S01]  /*39900*/  PRMT R13, R13, 0x7632, R13 ;  /* 0x000076320d0d7816 */ /* 0x000fe2000000000d */
[C---:B------:R-:W-:Y:S01]  /*39910*/  IMAD R9, R16.reuse, 0x4, R3 ;  /* 0x0000000410097824 */ /* 0x040fe200078e0203 */
[C---:B------:R-:W-:Y:S01]  /*39920*/  LEA R4, P6, R3.reuse, R0, 0x1 ;  /* 0x0000000003047211 */ /* 0x040fe200078c08ff */
[----:B-1----:R-:W5:Y:S03]  /*39930*/  LDL.LU R27, [R1+0x18] ;  /* 0x00001800011b7983 */ /* 0x002f660000300800 */
[----:B------:R-:W-:Y:S01]  /*39940*/  LEA.HI.X.SX32 R5, R3, R2, 0x1, P6 ;  /* 0x0000000203057211 */ /* 0x000fe200030f0eff */
[----:B------:R-:W5:Y:S01]  /*39950*/  LDL.LU R26, [R1+0x240] ;  /* 0x00024000011a7983 */ /* 0x000f620000300800 */
[----:B------:R-:W-:Y:S01]  /*39960*/  LEA R8, P6, R9, R0, 0x1 ;  /* 0x0000000009087211 */ /* 0x000fe200078c08ff */
[----:B------:R-:W-:-:S03]  /*39970*/  IMAD R3, R16, 0x4, R9 ;  /* 0x0000000410037824 */ /* 0x000fc600078e0209 */
[----:B------:R-:W-:Y:S01]  /*39980*/  LEA.HI.X.SX32 R9, R9, R2, 0x1, P6 ;  /* 0x0000000209097211 */ /* 0x000fe200030f0eff */
[----:B------:R-:W-:Y:S01]  /*39990*/  @P5 STG.E.U16 [R4.64], R12 ;  /* 0x0000000c04005986 */ /* 0x000fe2000c10150a */
[----:B------:R-:W-:-:S03]  /*399a0*/  ISETP.LT.AND P5, PT, R29, c[0x0][0x17c], !P0 ;  /* 0x00005f001d007a0c */ /* 0x000fc600047a1270 */
[----:B------:R-:W5:Y:S04]  /*399b0*/  LDL.LU R29, [R1+0x244] ;  /* 0x00024400011d7983 */ /* 0x000f680000300800 */
[----:B------:R-:W5:Y:S04]  /*399c0*/  LDL.LU R24, [R1+0x8] ;  /* 0x0000080001187983 */ /* 0x000f680000300800 */
[----:B------:R0:W-:Y:S04]  /*399d0*/  @P3 STG.E.U16 [R8.64], R13 ;  /* 0x0000000d08003986 */ /* 0x0001e8000c10150a */
[----:B0-----:R-:W5:Y:S01]  /*399e0*/  LDL.LU R13, [R1+0x28] ;  /* 0x00002800010d7983 */ /* 0x001f620000300800 */
[----:B------:R-:W-:Y:S01]  /*399f0*/  IMAD R12, R16, 0x4, R3 ;  /* 0x00000004100c7824 */ /* 0x000fe200078e0203 */
[----:B------:R-:W-:-:S02]  /*39a00*/  LEA R4, P6, R3, R0, 0x1 ;  /* 0x0000000003047211 */ /* 0x000fc400078c08ff */
[----:B------:R-:W-:Y:S02]  /*39a10*/  PRMT R17, R17, 0x7632, R17 ;  /* 0x0000763211117816 */ /* 0x000fe40000000011 */
[----:B------:R-:W-:Y:S02]  /*39a20*/  LEA.HI.X.SX32 R5, R3, R2, 0x1, P6 ;  /* 0x0000000203057211 */ /* 0x000fe400030f0eff */
[----:B------:R-:W-:Y:S01]  /*39a30*/  LEA R8, P6, R12, R0, 0x1 ;  /* 0x000000000c087211 */ /* 0x000fe200078c08ff */
[----:B------:R-:W-:Y:S01]  /*39a40*/  IMAD R3, R16, 0x4, R12 ;  /* 0x0000000410037824 */ /* 0x000fe200078e020c */
[----:B------:R-:W-:Y:S02]  /*39a50*/  PRMT R21, R21, 0x7632, R21 ;  /* 0x0000763215157816 */ /* 0x000fe40000000015 */
[----:B------:R-:W-:Y:S01]  /*39a60*/  LEA.HI.X.SX32 R9, R12, R2, 0x1, P6 ;  /* 0x000000020c097211 */ /* 0x000fe200030f0eff */
[----:B------:R0:W-:Y:S04]  /*39a70*/  @P1 STG.E.U16 [R4.64], R17 ;  /* 0x0000001104001986 */ /* 0x0001e8000c10150a */
[----:B------:R1:W-:Y:S01]  /*39a80*/  @P4 STG.E.U16 [R8.64], R21 ;  /* 0x0000001508004986 */ /* 0x0003e2000c10150a */
[----:B0-----:R-:W-:-:S04]  /*39a90*/  LEA R4, P1, R3, R0, 0x1 ;  /* 0x0000000003047211 */ /* 0x001fc800078208ff */
[----:B------:R-:W-:Y:S02]  /*39aa0*/  LEA.HI.X.SX32 R5, R3, R2, 0x1, P1 ;  /* 0x0000000203057211 */ /* 0x000fe400008f0eff */
[----:B--2---:R-:W-:Y:S02]  /*39ab0*/  ISETP.LT.AND P3, PT, R25, c[0x0][0x17c], !P0 ;  /* 0x00005f0019007a0c */ /* 0x004fe40004761270 */
[----:B------:R-:W2:Y:S01]  /*39ac0*/  LDL.LU R25, [R1+0x24c] ;  /* 0x00024c0001197983 */ /* 0x000ea20000300800 */
[----:B---3--:R-:W-:-:S03]  /*39ad0*/  ISETP.LT.AND P4, PT, R20, c[0x0][0x17c], !P0 ;  /* 0x00005f0014007a0c */ /* 0x008fc60004781270 */
[----:B-1----:R-:W3:Y:S01]  /*39ae0*/  LDL.LU R21, [R1+0x248] ;  /* 0x0002480001157983 */ /* 0x002ee20000300800 */
[----:B----4-:R-:W-:-:S03]  /*39af0*/  ISETP.LT.AND P1, PT, R28, c[0x0][0x17c], !P0 ;  /* 0x00005f001c007a0c */ /* 0x010fc60004721270 */
[----:B------:R-:W4:Y:S04]  /*39b00*/  LDL.LU R17, [R1+0x250] ;  /* 0x0002500001117983 */ /* 0x000f280000300800 */
[----:B------:R-:W3:Y:S04]  /*39b10*/  LDL.LU R20, [R1+0x254] ;  /* 0x0002540001147983 */ /* 0x000ee80000300800 */
[----:B------:R-:W4:Y:S01]  /*39b20*/  LDL.LU R28, [R1+0x258] ;  /* 0x00025800011c7983 */ /* 0x000f220000300800 */
[----:B------:R-:W-:-:S04]  /*39b30*/  IMAD R12, R16, 0x4, R3 ;  /* 0x00000004100c7824 */ /* 0x000fc800078e0203 */
[----:B------:R-:W-:Y:S01]  /*39b40*/  IMAD R3, R16, 0x4, R12 ;  /* 0x0000000410037824 */ /* 0x000fe200078e020c */
[----:B------:R-:W-:-:S04]  /*39b50*/  LEA R8, P6, R12, R0, 0x1 ;  /* 0x000000000c087211 */ /* 0x000fc800078c08ff */
[----:B------:R-:W-:Y:S01]  /*39b60*/  LEA.HI.X.SX32 R9, R12, R2, 0x1, P6 ;  /* 0x000000020c097211 */ /* 0x000fe200030f0eff */
[----:B------:R-:W-:Y:S01]  /*39b70*/  IMAD R12, R16, 0x4, R3 ;  /* 0x00000004100c7824 */ /* 0x000fe200078e0203 */
[----:B-----5:R0:W-:Y:S04]  /*39b80*/  @P2 STG.E.U16 [R4.64], R13 ;  /* 0x0000000d04002986 */ /* 0x0201e8000c10150a */
        /* <DEDUP_REMOVED lines=8> */
[----:B------:R-:W-:Y:S02]  /*39c10*/  ISETP.LT.AND P2, PT, R26, c[0x0][0x17c], !P0 ;  /* 0x00005f001a007a0c */ /* 0x000fe40004741270 */
[----:B------:R-:W-:Y:S01]  /*39c20*/  ISETP.LT.AND P5, PT, R29, c[0x0][0x17c], !P0 ;  /* 0x00005f001d007a0c */ /* 0x000fe200047a1270 */
[----:B------:R-:W5:Y:S04]  /*39c30*/  LDL.LU R26, [R1+0x25c] ;  /* 0x00025c00011a7983 */ /* 0x000f680000300800 */
[----:B------:R-:W5:Y:S01]  /*39c40*/  LDL.LU R29, [R1+0x260] ;  /* 0x00026000011d7983 */ /* 0x000f620000300800 */
[----:B0-----:R-:W-:-:S04]  /*39c50*/  LEA R4, P3, R3, R0, 0x1 ;  /* 0x0000000003047211 */ /* 0x001fc800078608ff */
[----:B------:R-:W-:Y:S01]  /*39c60*/  LEA.HI.X.SX32 R5, R3, R2, 0x1, P3 ;  /* 0x0000000203057211 */ /* 0x000fe200018f0eff */
[----:B------:R-:W-:Y:S01]  /*39c70*/  IMAD R3, R16, 0x4, R12 ;  /* 0x0000000410037824 */ /* 0x000fe200078e020c */
[----:B------:R0:W-:Y:S04]  /*39c80*/  @P4 STG.E.U16 [R8.64], R6 ;  /* 0x0000000608004986 */ /* 0x0001e8000c10150a */
[----:B------:R1:W-:Y:S01]  /*39c90*/  @P1 STG.E.U16 [R4.64], R10 ;  /* 0x0000000a04001986 */ /* 0x0003e2000c10150a */
[CC--:B0-----:R-:W-:Y:S02]  /*39ca0*/  LEA R8, P6, R12.reuse, R0.reuse, 0x1 ;  /* 0x000000000c087211 */ /* 0x0c1fe400078c08ff */
[----:B-1----:R-:W-:Y:S02]  /*39cb0*/  LEA R4, P1, R3, R0, 0x1 ;  /* 0x0000000003047211 */ /* 0x002fe400078208ff */
[----:B------:R-:W-:-:S02]  /*39cc0*/  LEA.HI.X.SX32 R9, R12, R2, 0x1, P6 ;  /* 0x000000020c097211 */ /* 0x000fc400030f0eff */
[----:B------:R-:W-:-:S03]  /*39cd0*/  LEA.HI.X.SX32 R5, R3, R2, 0x1, P1 ;  /* 0x0000000203057211 */ /* 0x000fc600008f0eff */
[----:B------:R0:W-:Y:S04]  /*39ce0*/  @P2 STG.E.U16 [R8.64], R14 ;  /* 0x0000000e08002986 */ /* 0x0001e8000c10150a */
[----:B------:R1:W-:Y:S01]  /*39cf0*/  @P5 STG.E.U16 [R4.64], R18 ;  /* 0x0000001204005986 */ /* 0x0003e2000c10150a */
[----:B--2---:R-:W-:-:S03]  /*39d00*/  ISETP.LT.AND P3, PT, R25, c[0x0][0x17c], !P0 ;  /* 0x00005f0019007a0c */ /* 0x004fc60004761270 */
[----:B------:R-:W2:Y:S01]  /*39d10*/  LDL.LU R25, [R1+0x264] ;  /* 0x0002640001197983 */ /* 0x000ea20000300800 */
[----:B---3--:R-:W-:-:S03]  /*39d20*/  ISETP.LT.AND P2, PT, R20, c[0x0][0x17c], !P0 ;  /* 0x00005f0014007a0c */ /* 0x008fc60004741270 */
[----:B------:R-:W3:Y:S01]  /*39d30*/  LDL.LU R20, [R1+0x268] ;  /* 0x0002680001147983 */ /* 0x000ee20000300800 */
[----:B----4-:R-:W-:-:S03]  /*39d40*/  ISETP.LT.AND P5, PT, R28, c[0x0][0x17c], !P0 ;  /* 0x00005f001c007a0c */ /* 0x010fc600047a1270 */
[----:B------:R-:W4:Y:S01]  /*39d50*/  LDL.LU R28, [R1+0x26c] ;  /* 0x00026c00011c7983 */ /* 0x000f220000300800 */
[----:B------:R-:W-:Y:S01]  /*39d60*/  IMAD R12, R16, 0x4, R3 ;  /* 0x00000004100c7824 */ /* 0x000fe200078e0203 */
[----:B------:R-:W-:-:S04]  /*39d70*/  ISETP.LT.AND P4, PT, R21, c[0x0][0x17c], !P0 ;  /* 0x00005f0015007a0c */ /* 0x000fc80004781270 */
[----:B0-----:R-:W-:Y:S01]  /*39d80*/  LEA R8, P6, R12, R0, 0x1 ;  /* 0x000000000c087211 */ /* 0x001fe200078c08ff */
[----:B------:R-:W-:-:S03]  /*39d90*/  IMAD R3, R16, 0x4, R12 ;  /* 0x0000000410037824 */ /* 0x000fc600078e020c */
[----:B------:R-:W-:Y:S02]  /*39da0*/  LEA.HI.X.SX32 R9, R12, R2, 0x1, P6 ;  /* 0x000000020c097211 */ /* 0x000fe400030f0eff */
[----:B-1----:R-:W-:-:S03]  /*39db0*/  LEA R4, P6, R3, R0, 0x1 ;  /* 0x0000000003047211 */ /* 0x002fc600078c08ff */
[----:B------:R0:W-:Y:S01]  /*39dc0*/  @P4 STG.E.U16 [R8.64], R22 ;  /* 0x0000001608004986 */ /* 0x0001e2000c10150a */
[----:B------:R-:W-:Y:S02]  /*39dd0*/  ISETP.LT.AND P1, PT, R17, c[0x0][0x17c], !P0 ;  /* 0x00005f0011007a0c */ /* 0x000fe40004721270 */
[----:B------:R-:W-:Y:S02]  /*39de0*/  LEA.HI.X.SX32 R5, R3, R2, 0x1, P6 ;  /* 0x0000000203057211 */ /* 0x000fe400030f0eff */
[----:B------:R-:W-:Y:S01]  /*39df0*/  PRMT R6, R13, 0x7632, R6 ;  /* 0x000076320d067816 */ /* 0x000fe20000000006 */
[----:B0-----:R-:W-:-:S04]  /*39e00*/  IMAD R9, R16, 0x4, R3 ;  /* 0x0000000410097824 */ /* 0x001fc800078e0203 */
[C---:B------:R-:W-:Y:S01]  /*39e10*/  IMAD R3, R16.reuse, 0x4, R9 ;  /* 0x0000000410037824 */ /* 0x040fe200078e0209 */
[----:B------:R-:W-:Y:S01]  /*39e20*/  LEA R8, P6, R9, R0, 0x1 ;  /* 0x0000000009087211 */ /* 0x000fe200078c08ff */
[----:B------:R0:W-:Y:S01]  /*39e30*/  @P3 STG.E.U16 [R4.64], R6 ;  /* 0x0000000604003986 */ /* 0x0001e2000c10150a */
[----:B------:R-:W-:Y:S02]  /*39e40*/  PRMT R10, R27, 0x7632, R10 ;  /* 0x000076321b0a7816 */ /* 0x000fe4000000000a */
[----:B------:R-:W-:Y:S01]  /*39e50*/  LEA.HI.X.SX32 R9, R9, R2, 0x1, P6 ;  /* 0x0000000209097211 */ /* 0x000fe200030f0eff */
[----:B------:R-:W-:Y:S01]  /*39e60*/  IMAD R12, R16, 0x4, R3 ;  /* 0x00000004100c7824 */ /* 0x000fe200078e0203 */
[----:B0-----:R-:W-:-:S03]  /*39e70*/  LEA R4, P6, R3, R0, 0x1 ;  /* 0x0000000003047211 */ /* 0x001fc600078c08ff */
[----:B------:R0:W-:Y:S01]  /*39e80*/  @P1 STG.E.U16 [R8.64], R10 ;  /* 0x0000000a08001986 */ /* 0x0001e2000c10150a */
[----:B------:R-:W-:Y:S02]  /*39e90*/  PRMT R6, R24, 0x7632, R6 ;  /* 0x0000763218067816 */ /* 0x000fe40000000006 */
[----:B------:R-:W-:Y:S02]  /*39ea0*/  LEA.HI.X.SX32 R5, R3, R2, 0x1, P6 ;  /* 0x0000000203057211 */ /* 0x000fe400030f0eff */
[----:B-----5:R-:W-:Y:S02]  /*39eb0*/  ISETP.LT.AND P3, PT, R29, c[0x0][0x17c], !P0 ;  /* 0x00005f001d007a0c */ /* 0x020fe40004761270 */
[----:B------:R-:W5:Y:S01]  /*39ec0*/  LDL.LU R29, [R1+0x270] ;  /* 0x00027000011d7983 */ /* 0x000f620000300800 */
[----:B0-----:R-:W-:-:S03]  /*39ed0*/  LEA R8, P6, R12, R0, 0x1 ;  /* 0x000000000c087211 */ /* 0x001fc600078c08ff */
[----:B------:R0:W-:Y:S01]  /*39ee0*/  @P2 STG.E.U16 [R4.64], R6 ;  /* 0x0000000604002986 */ /* 0x0001e2000c10150a */
[----:B------:R-:W-:-:S03]  /*39ef0*/  LEA.HI.X.SX32 R9, R12, R2, 0x1, P6 ;  /* 0x000000020c097211 */ /* 0x000fc600030f0eff */
[----:B------:R-:W5:Y:S04]  /*39f00*/  LDL.LU R27, [R1+0x274] ;  /* 0x00027400011b7983 */ /* 0x000f680000300800 */
[----:B------:R-:W5:Y:S01]  /*39f10*/  LDL.LU R24, [R1+0x278] ;  /* 0x0002780001187983 */ /* 0x000f620000300800 */
[----:B0-----:R-:W-:-:S05]  /*39f20*/  PRMT R5, R6, 0x7632, R5 ;  /* 0x0000763206057816 */ /* 0x001fca0000000005 */
[----:B------:R0:W-:Y:S01]  /*39f30*/  @P5 STG.E.U16 [R8.64], R5 ;  /* 0x0000000508005986 */ /* 0x0001e2000c10150a */
[----:B----4-:R-:W-:-:S03]  /*39f40*/  ISETP.LT.AND P5, PT, R28, c[0x0][0x17c], !P0 ;  /* 0x00005f001c007a0c */ /* 0x010fc600047a1270 */
[----:B------:R-:W4:Y:S01]  /*39f50*/  LDL.LU R28, [R1+0x27c] ;  /* 0x00027c00011c7983 */ /* 0x000f220000300800 */
[----:B------:R-:W-:Y:S01]  /*39f60*/  IMAD R3, R16, 0x4, R12 ;  /* 0x0000000410037824 */ /* 0x000fe200078e020c */
[----:B------:R-:W-:Y:S02]  /*39f70*/  ISETP.LT.AND P4, PT, R26, c[0x0][0x17c], !P0 ;  /* 0x00005f001a007a0c */ /* 0x000fe40004781270 */
[----:B--2---:R-:W-:Y:S01]  /*39f80*/  ISETP.LT.AND P1, PT, R25, c[0x0][0x17c], !P0 ;  /* 0x00005f0019007a0c */ /* 0x004fe20004721270 */
[----:B------:R-:W2:Y:S01]  /*39f90*/  LDL.LU R13, [R1+0x280] ;  /* 0x00028000010d7983 */ /* 0x000ea20000300800 */
[C---:B------:R-:W-:Y:S01]  /*39fa0*/  LEA R4, P6, R3.reuse, R0, 0x1 ;  /* 0x0000000003047211 */ /* 0x040fe200078c08ff */
[----:B------:R-:W-:Y:S02]  /*39fb0*/  IMAD R6, R16, 0x4, R3 ;  /* 0x0000000410067824 */ /* 0x000fe400078e0203 */
[----:B------:R-:W2:Y:S01]  /*39fc0*/  LDL.LU R25, [R1+0x2c] ;  /* 0x00002c0001197983 */ /* 0x000ea20000300800 */
[----:B0-----:R-:W-:-:S02]  /*39fd0*/  LEA.HI.X.SX32 R5, R3, R2, 0x1, P6 ;  /* 0x0000000203057211 */ /* 0x001fc400030f0eff */
[----:B------:R-:W-:Y:S01]  /*39fe0*/  PRMT R10, R10, 0x7632, R10 ;  /* 0x000076320a0a7816 */ /* 0x000fe2000000000a */
[----:B------:R-:W-:Y:S01]  /*39ff0*/  IMAD R3, R16, 0x4, R6 ;  /* 0x0000000410037824 */ /* 0x000fe200078e0206 */
[----:B---3--:R-:W-:Y:S02]  /*3a000*/  ISETP.LT.AND P2, PT, R20, c[0x0][0x17c], !P0 ;  /* 0x00005f0014007a0c */ /* 0x008fe40004741270 */
[----:B------:R-:W3:Y:S01]  /*3a010*/  LDL.LU R20, [R1+0x1c] ;  /* 0x00001c0001147983 */ /* 0x000ee20000300800 */
[----:B------:R-:W-:Y:S02]  /*3a020*/  LEA R8, P6, R6, R0, 0x1 ;  /* 0x0000000006087211 */ /* 0x000fe400078c08ff */
[----:B------:R-:W-:Y:S01]  /*3a030*/  PRMT R14, R14, 0x7632, R14 ;  /* 0x000076320e0e7816 */ /* 0x000fe2000000000e */
[----:B------:R0:W-:Y:S01]  /*3a040*/  @P4 STG.E.U16 [R4.64], R10 ;  /* 0x0000000a04004986 */ /* 0x0001e2000c10150a */
[----:B------:R-:W-:Y:S01]  /*3a050*/  LEA.HI.X.SX32 R9, R6, R2, 0x1, P6 ;  /* 0x0000000206097211 */ /* 0x000fe200030f0eff */
[----:B------:R-:W-:-:S02]  /*3a060*/  IMAD R6, R16, 0x4, R3 ;  /* 0x0000000410067824 */ /* 0x000fc400078e0203 */
[----:B------:R-:W3:Y:S01]  /*3a070*/  LDL.LU R26, [R1+0x284] ;  /* 0x00028400011a7983 */ /* 0x000ee20000300800 */
[----:B------:R-:W-:-:S03]  /*3a080*/  PRMT R18, R18, 0x7632, R18 ;  /* 0x0000763212127816 */ /* 0x000fc60000000012 */
[----:B------:R1:W-:Y:S01]  /*3a090*/  @P3 STG.E.U16 [R8.64], R14 ;  /* 0x0000000e08003986 */ /* 0x0003e2000c10150a */
[----:B0-----:R-:W-:-:S04]  /*3a0a0*/  LEA R4, P6, R3, R0, 0x1 ;  /* 0x0000000003047211 */ /* 0x001fc800078c08ff */
[----:B------:R-:W-:Y:S02]  /*3a0b0*/  LEA.HI.X.SX32 R5, R3, R2, 0x1, P6 ;  /* 0x0000000203057211 */ /* 0x000fe400030f0eff */
[----:B-1----:R-:W-:Y:S02]  /*3a0c0*/  LEA R8, P6, R6, R0, 0x1 ;  /* 0x0000000006087211 */ /* 0x002fe400078c08ff */
[----:B------:R-:W-:Y:S02]  /*3a0d0*/  PRMT R22, R22, 0x7632, R22 ;  /* 0x0000763216167816 */ /* 0x000fe40000000016 */
[----:B------:R-:W-:Y:S01]  /*3a0e0*/  LEA.HI.X.SX32 R9, R6, R2, 0x1, P6 ;  /* 0x0000000206097211 */ /* 0x000fe200030f0eff */
[----:B------:R0:W-:Y:S01]  /*3a0f0*/  @P1 STG.E.U16 [R4.64], R18 ;  /* 0x0000001204001986 */ /* 0x0001e2000c10150a */
[----:B-----5:R-:W-:-:S03]  /*3a100*/  ISETP.LT.AND P4, PT, R29, c[0x0][0x17c], !P0 ;  /* 0x00005f001d007a0c */ /* 0x020fc60004781270 */
[----:B------:R-:W5:Y:S04]  /*3a110*/  LDL.LU R29, [R1+0xc] ;  /* 0x00000c00011d7983 */ /* 0x000f680000300800 */
[----:B------:R-:W5:Y:S01]  /*3a120*/  LDL.LU R17, [R1+0x288] ;  /* 0x0002880001117983 */ /* 0x000f620000300800 */
[----:B------:R-:W-:-:S03]  /*3a130*/  ISETP.LT.AND P3, PT, R27, c[0x0][0x17c], !P0 ;  /* 0x00005f001b007a0c */ /* 0x000fc60004761270 */
[----:B------:R-:W5:Y:S01]  /*3a140*/  LDL.LU R27, [R1+0x28c] ;  /* 0x00028c00011b7983 */ /* 0x000f620000300800 */
[----:B------:R-:W-:-:S03]  /*3a150*/  ISETP.LT.AND P1, PT, R24, c[0x0][0x17c], !P0 ;  /* 0x00005f0018007a0c */ /* 0x000fc60004721270 */
[----:B------:R-:W5:Y:S04]  /*3a160*/  LDL.LU R24, [R1+0x290] ;  /* 0x0002900001187983 */ /* 0x000f680000300800 */
[----:B------:R1:W-:Y:S01]  /*3a170*/  @P2 STG.E.U16 [R8.64], R22 ;  /* 0x0000001608002986 */ /* 0x0003e2000c10150a */
[----:B----4-:R-:W-:-:S03]  /*3a180*/  ISETP.LT.AND P2, PT, R28, c[0x0][0x17c], !P0 ;  /* 0x00005f001c007a0c */ /* 0x010fc60004741270 */
[----:B------:R-:W4:Y:S01]  /*3a190*/  LDL.LU R28, [R1+0x294] ;  /* 0x00029400011c7983 */ /* 0x000f220000300800 */
[----:B------:R-:W-:-:S03]  /*3a1a0*/  IMAD R3, R16, 0x4, R6 ;  /* 0x0000000410037824 */ /* 0x000fc600078e0206 */
[----:B------:R-:W4:Y:S01]  /*3a1b0*/  LDL.LU R12, [R1+0x298] ;  /* 0x00029800010c7983 */ /* 0x000f220000300800 */
[----:B------:R-:W-:Y:S01]  /*3a1c0*/  IMAD R6, R16, 0x4, R3 ;  /* 0x0000000410067824 */ /* 0x000fe200078e0203 */
[----:B0-----:R-:W-:-:S04]  /*3a1d0*/  LEA R4, P6, R3, R0, 0x1 ;  /* 0x0000000003047211 */ /* 0x001fc800078c08ff */
[----:B------:R-:W-:Y:S01]  /*3a1e0*/  LEA.HI.X.SX32 R5, R3, R2, 0x1, P6 ;  /* 0x0000000203057211 */ /* 0x000fe200030f0eff */
[----:B------:R-:W-:Y:S01]  /*3a1f0*/  IMAD R3, R16, 0x4, R6 ;  /* 0x0000000410037824 */ /* 0x000fe200078e0206 */
[----:B-1----:R-:W-:-:S03]  /*3a200*/  LEA R8, P6, R6, R0, 0x1 ;  /* 0x0000000006087211 */ /* 0x002fc600078c08ff */
[----:B--2---:R0:W-:Y:S01]  /*3a210*/  @P5 STG.E.U16 [R4.64], R25 ;  /* 0x0000001904005986 */ /* 0x0041e2000c10150a */
[----:B------:R-:W-:Y:S02]  /*3a220*/  LEA.HI.X.SX32 R9, R6, R2, 0x1, P6 ;  /* 0x0000000206097211 */ /* 0x000fe400030f0eff */
[----:B------:R-:W-:Y:S01]  /*3a230*/  ISETP.LT.AND P5, PT, R13, c[0x0][0x17c], !P0 ;  /* 0x00005f000d007a0c */ /* 0x000fe200047a1270 */
[----:B------:R-:W-:Y:S02]  /*3a240*/  IMAD R13, R16, 0x4, R3 ;  /* 0x00000004100d7824 */ /* 0x000fe400078e0203 */
[----:B---3--:R1:W-:Y:S01]  /*3a250*/  @P4 STG.E.U16 [R8.64], R20 ;  /* 0x0000001408004986 */ /* 0x0083e2000c10150a */
[----:B0-----:R-:W-:-:S04]  /*3a260*/  LEA R4, P6, R3, R0, 0x1 ;  /* 0x0000000003047211 */ /* 0x001fc800078c08ff */
[----:B------:R-:W-:Y:S01]  /*3a270*/  LEA.HI.X.SX32 R5, R3, R2, 0x1, P6 ;  /* 0x0000000203057211 */ /* 0x000fe200030f0eff */
[----:B------:R-:W-:Y:S01]  /*3a280*/  IMAD R3, R16, 0x4, R13 ;  /* 0x0000000410037824 */ /* 0x000fe200078e020d */
[----:B-1----:R-:W-:-:S04]  /*3a290*/  LEA R8, P6, R13, R0, 0x1 ;  /* 0x000000000d087211 */ /* 0x002fc800078c08ff */
[----:B------:R-:W-:Y:S01]  /*3a2a0*/  LEA.HI.X.SX32 R9, R13, R2, 0x1, P6 ;  /* 0x000000020d097211 */ /* 0x000fe200030f0eff */
[----:B------:R-:W-:Y:S01]  /*3a2b0*/  IMAD R13, R16, 0x4, R3 ;  /* 0x00000004100d7824 */ /* 0x000fe200078e0203 */
[----:B------:R-:W-:Y:S02]  /*3a2c0*/  ISETP.LT.AND P4, PT, R26, c[0x0][0x17c], !P0 ;  /* 0x00005f001a007a0c */ /* 0x000fe40004781270 */
[----:B------:R-:W2:Y:S04]  /*3a2d0*/  LDL.LU R26, [R1+0x29c] ;  /* 0x00029c00011a7983 */ /* 0x000ea80000300800 */
[----:B-----5:R0:W-:Y:S04]  /*3a2e0*/  @P3 STG.E.U16 [R4.64], R29 ;  /* 0x0000001d04003986 */ /* 0x0201e8000c10150a */
[----:B------:R1:W-:Y:S01]  /*3a2f0*/  @P1 STG.E.U16 [R8.64], R7 ;  /* 0x0000000708001986 */ /* 0x0003e2000c10150a */
[----:B0-----:R-:W-:-:S04]  /*3a300*/  LEA R4, P6, R3, R0, 0x1 ;  /* 0x0000000003047211 */ /* 0x001fc800078c08ff */
[----:B------:R-:W-:Y:S02]  /*3a310*/  LEA.HI.X.SX32 R5, R3, R2, 0x1, P6 ;  /* 0x0000000203057211 */ /* 0x000fe400030f0eff */
[----:B-1----:R-:W-:-:S04]  /*3a320*/  LEA R8, P6, R13, R0, 0x1 ;  /* 0x000000000d087211 */ /* 0x002fc800078c08ff */
[----:B------:R-:W-:Y:S01]  /*3a330*/  LEA.HI.X.SX32 R9, R13, R2, 0x1, P6 ;  /* 0x000000020d097211 */ /* 0x000fe200030f0eff */
[----:B------:R0:W-:Y:S01]  /*3a340*/  @P2 STG.E.U16 [R4.64], R11 ;  /* 0x0000000b04002986 */ /* 0x0001e2000c10150a */
[----:B------:R-:W-:Y:S02]  /*3a350*/  ISETP.LT.AND P2, PT, R24, c[0x0][0x17c], !P0 ;  /* 0x00005f0018007a0c */ /* 0x000fe40004741270 */
[----:B------:R-:W-:Y:S01]  /*3a360*/  ISETP.LT.AND P1, PT, R27, c[0x0][0x17c], !P0 ;  /* 0x00005f001b007a0c */ /* 0x000fe20004721270 */
[----:B------:R-:W3:Y:S04]  /*3a370*/  LDL.LU R24, [R1+0x2a0] ;  /* 0x0002a00001187983 */ /* 0x000ee80000300800 */
[----:B------:R1:W-:Y:S04]  /*3a380*/  @P5 STG.E.U16 [R8.64], R15 ;  /* 0x0000000f08005986 */ /* 0x0003e8000c10150a */
[----:B------:R-:W5:Y:S01]  /*3a390*/  LDL.LU R27, [R1+0x2a4] ;  /* 0x0002a400011b7983 */ /* 0x000f620000300800 */
[----:B----4-:R-:W-:-:S03]  /*3a3a0*/  ISETP.LT.AND P5, PT, R28, c[0x0][0x17c], !P0 ;  /* 0x00005f001c007a0c */ /* 0x010fc600047a1270 */
[----:B------:R-:W4:Y:S01]  /*3a3b0*/  LDL.LU R28, [R1+0x234] ;  /* 0x00023400011c7983 */ /* 0x000f220000300800 */
[----:B------:R-:W-:Y:S01]  /*3a3c0*/  IMAD R3, R16, 0x4, R13 ;  /* 0x0000000410037824 */ /* 0x000fe200078e020d */
[----:B------:R-:W-:-:S03]  /*3a3d0*/  ISETP.LT.AND P3, PT, R17, c[0x0][0x17c], !P0 ;  /* 0x00005f0011007a0c */ /* 0x000fc60004761270 */
[----:B------:R-:W-:Y:S01]  /*3a3e0*/  IMAD R13, R16, 0x4, R3 ;  /* 0x00000004100d7824 */ /* 0x000fe200078e0203 */
[----:B0-----:R-:W-:-:S03]  /*3a3f0*/  LEA R4, P6, R3, R0, 0x1 ;  /* 0x0000000003047211 */ /* 0x001fc600078c08ff */
[C---:B------:R-:W-:Y:S01]  /*3a400*/  IMAD R17, R16.reuse, 0x4, R13 ;  /* 0x0000000410117824 */ /* 0x040fe200078e020d */
[----:B------:R-:W-:Y:S02]  /*3a410*/  LEA.HI.X.SX32 R5, R3, R2, 0x1, P6 ;  /* 0x0000000203057211 */ /* 0x000fe400030f0eff */
[C---:B-1----:R-:W-:Y:S01]  /*3a420*/  LEA R8, P6, R13.reuse, R0, 0x1 ;  /* 0x000000000d087211 */ /* 0x042fe200078c08ff */
[C---:B------:R-:W-:Y:S02]  /*3a430*/  IMAD R21, R16.reuse, 0x4, R17 ;  /* 0x0000000410157824 */ /* 0x040fe400078e0211 */
[----:B------:R0:W-:Y:S01]  /*3a440*/  @P4 STG.E.U16 [R4.64], R19 ;  /* 0x0000001304004986 */ /* 0x0001e2000c10150a */
[----:B------:R-:W-:Y:S01]  /*3a450*/  LEA.HI.X.SX32 R9, R13, R2, 0x1, P6 ;  /* 0x000000020d097211 */ /* 0x000fe200030f0eff */
[----:B------:R-:W-:-:S04]  /*3a460*/  IMAD R3, R16, 0x4, R21 ;  /* 0x0000000410037824 */ /* 0x000fc800078e0215 */
[----:B------:R-:W-:Y:S01]  /*3a470*/  IMAD R13, R16, 0x4, R3 ;  /* 0x00000004100d7824 */ /* 0x000fe200078e0203 */
[----:B------:R1:W-:Y:S01]  /*3a480*/  @P3 STG.E.U16 [R8.64], R23 ;  /* 0x0000001708003986 */ /* 0x0003e2000c10150a */
[----:B0-----:R-:W-:-:S04]  /*3a490*/  LEA R4, P6, R17, R0, 0x1 ;  /* 0x0000000011047211 */ /* 0x001fc800078c08ff */
[----:B------:R-:W-:Y:S01]  /*3a4a0*/  LEA.HI.X.SX32 R5, R17, R2, 0x1, P6 ;  /* 0x0000000211057211 */ /* 0x000fe200030f0eff */
[C---:B------:R-:W-:Y:S01]  /*3a4b0*/  IMAD R17, R16.reuse, 0x4, R13 ;  /* 0x0000000410117824 */ /* 0x040fe200078e020d */
[----:B-1----:R-:W-:Y:S02]  /*3a4c0*/  LEA R8, P6, R21, R0, 0x1 ;  /* 0x0000000015087211 */ /* 0x002fe400078c08ff */
[----:B------:R-:W-:Y:S02]  /*3a4d0*/  PRMT R6, R25, 0x7632, R6 ;  /* 0x0000763219067816 */ /* 0x000fe40000000006 */
[----:B------:R-:W-:Y:S01]  /*3a4e0*/  LEA.HI.X.SX32 R9, R21, R2, 0x1, P6 ;  /* 0x0000000215097211 */ /* 0x000fe200030f0eff */
[----:B------:R-:W-:Y:S01]  /*3a4f0*/  IMAD R21, R16, 0x4, R17 ;  /* 0x0000000410157824 */ /* 0x000fe200078e0211 */
[----:B------:R-:W-:Y:S01]  /*3a500*/  PRMT R7, R20, 0x7632, R7 ;  /* 0x0000763214077816 */ /* 0x000fe20000000007 */
[----:B------:R0:W-:Y:S02]  /*3a510*/  @P1 STG.E.U16 [R4.64], R6 ;  /* 0x0000000604001986 */ /* 0x0001e4000c10150a */
[----:B------:R-:W-:-:S02]  /*3a520*/  IMAD R25, R16, 0x4, R21 ;  /* 0x0000000410197824 */ /* 0x000fc400078e0215 */
[----:B------:R1:W-:Y:S01]  /*3a530*/  @P2 STG.E.U16 [R8.64], R7 ;  /* 0x0000000708002986 */ /* 0x0003e2000c10150a */
[----:B------:R-:W-:Y:S02]  /*3a540*/  ISETP.LT.AND P4, PT, R12, c[0x0][0x17c], !P0 ;  /* 0x00005f000c007a0c */ /* 0x000fe40004781270 */
[----:B0-----:R-:W-:-:S04]  /*3a550*/  LEA R4, P1, R3, R0, 0x1 ;  /* 0x0000000003047211 */ /* 0x001fc800078208ff */
[----:B------:R-:W-:Y:S01]  /*3a560*/  LEA.HI.X.SX32 R5, R3, R2, 0x1, P1 ;  /* 0x0000000203057211 */ /* 0x000fe200008f0eff */
[----:B------:R-:W-:Y:S01]  /*3a570*/  IMAD R3, R16, 0x4, R25 ;  /* 0x0000000410037824 */ /* 0x000fe200078e0219 */
[-C--:B-1----:R-:W-:Y:S02]  /*3a580*/  LEA R8, P1, R17, R0.reuse, 0x1 ;  /* 0x0000000011087211 */ /* 0x082fe400078208ff */
[-C--:B------:R-:W-:Y:S02]  /*3a590*/  LEA R12, P2, R13, R0.reuse, 0x1 ;  /* 0x000000000d0c7211 */ /* 0x080fe400078408ff */
[----:B------:R-:W-:Y:S02]  /*3a5a0*/  LEA R20, P6, R21, R0, 0x1 ;  /* 0x0000000015147211 */ /* 0x000fe400078c08ff */
[----:B------:R-:W-:Y:S02]  /*3a5b0*/  LEA.HI.X.SX32 R9, R17, R2, 0x1, P1 ;  /* 0x0000000211097211 */ /* 0x000fe400008f0eff */
[----:B------:R-:W-:-:S02]  /*3a5c0*/  LEA R16, P1, R3, R0, 0x1 ;  /* 0x0000000003107211 */ /* 0x000fc400078208ff */
[-C--:B------:R-:W-:Y:S02]  /*3a5d0*/  LEA.HI.X.SX32 R13, R13, R2.reuse, 0x1, P2 ;  /* 0x000000020d0d7211 */ /* 0x080fe400010f0eff */
[----:B--2---:R-:W-:Y:S02]  /*3a5e0*/  ISETP.LT.AND P3, PT, R26, c[0x0][0x17c], !P0 ;  /* 0x00005f001a007a0c */ /* 0x004fe40004761270 */
[-C--:B------:R-:W-:Y:S02]  /*3a5f0*/  LEA.HI.X.SX32 R21, R21, R2.reuse, 0x1, P6 ;  /* 0x0000000215157211 */ /* 0x080fe400030f0eff */
[----:B------:R-:W-:Y:S02]  /*3a600*/  LEA.HI.X.SX32 R17, R3, R2, 0x1, P1 ;  /* 0x0000000203117211 */ /* 0x000fe400008f0eff */
[----:B------:R-:W-:Y:S02]  /*3a610*/  PRMT R6, R7, 0x7632, R6 ;  /* 0x0000763207067816 */ /* 0x000fe40000000006 */
[----:B---3--:R-:W-:-:S02]  /*3a620*/  ISETP.LT.AND P2, PT, R24, c[0x0][0x17c], !P0 ;  /* 0x00005f0018007a0c */ /* 0x008fc40004741270 */
[----:B------:R-:W-:Y:S02]  /*3a630*/  LEA R24, P6, R25, R0, 0x1 ;  /* 0x0000000019187211 */ /* 0x000fe400078c08ff */
[----:B-----5:R-:W-:Y:S02]  /*3a640*/  ISETP.LT.AND P1, PT, R27, c[0x0][0x17c], !P0 ;  /* 0x00005f001b007a0c */ /* 0x020fe40004721270 */
[----:B------:R-:W-:Y:S02]  /*3a650*/  LEA.HI.X.SX32 R25, R25, R2, 0x1, P6 ;  /* 0x0000000219197211 */ /* 0x000fe400030f0eff */
[----:B------:R-:W-:Y:S02]  /*3a660*/  PRMT R2, R29, 0x7632, R2 ;  /* 0x000076321d027816 */ /* 0x000fe40000000002 */
[----:B------:R-:W-:Y:S02]  /*3a670*/  PRMT R11, R11, 0x7632, R11 ;  /* 0x000076320b0b7816 */ /* 0x000fe4000000000b */
[----:B------:R-:W-:Y:S01]  /*3a680*/  PRMT R10, R15, 0x7632, R10 ;  /* 0x000076320f0a7816 */ /* 0x000fe2000000000a */
[----:B------:R0:W-:Y:S01]  /*3a690*/  @P5 STG.E.U16 [R4.64], R2 ;  /* 0x0000000204005986 */ /* 0x0001e2000c10150a */
[----:B------:R-:W-:-:S03]  /*3a6a0*/  PRMT R19, R19, 0x7632, R19 ;  /* 0x0000763213137816 */ /* 0x000fc60000000013 */
[----:B------:R0:W-:Y:S04]  /*3a6b0*/  @P4 STG.E.U16 [R12.64], R6 ;  /* 0x000000060c004986 */ /* 0x0001e8000c10150a */
[----:B------:R0:W-:Y:S04]  /*3a6c0*/  @P3 STG.E.U16 [R8.64], R11 ;  /* 0x0000000b08003986 */ /* 0x0001e8000c10150a */
[----:B------:R0:W-:Y:S04]  /*3a6d0*/  @P2 STG.E.U16 [R20.64], R10 ;  /* 0x0000000a14002986 */ /* 0x0001e8000c10150a */
[----:B------:R0:W-:Y:S01]  /*3a6e0*/  @P1 STG.E.U16 [R24.64], R19 ;  /* 0x0000001318001986 */ /* 0x0001e2000c10150a */
[----:B----4-:R-:W-:-:S13]  /*3a6f0*/  ISETP.LT.AND P0, PT, R28, c[0x0][0x17c], !P0 ;  /* 0x00005f001c007a0c */ /* 0x010fda0004701270 */
[----:B------:R-:W-:Y:S05]  /*3a700*/  @!P0 EXIT ;  /* 0x000000000000894d */ /* 0x000fea0003800000 */
[----:B0-----:R-:W-:-:S05]  /*3a710*/  PRMT R8, R23, 0x7632, R8 ;  /* 0x0000763217087816 */ /* 0x001fca0000000008 */
[----:B------:R-:W-:Y:S01]  /*3a720*/  STG.E.U16 [R16.64], R8 ;  /* 0x0000000810007986 */ /* 0x000fe2000c10150a */
[----:B------:R-:W-:Y:S05]  /*3a730*/  EXIT ;  /* 0x000000000000794d */ /* 0x000fea0003800000 */
.L_x_4:
[----:B------:R-:W-:-:S00]  /*3a740*/  BRA `(.L_x_4) ;  /* 0xfffffff000007947 */ /* 0x000fc0000383ffff */
[----:B------:R-:W-:-:S00]  /*3a750*/  NOP ;  /* 0x0000000000007918 */ /* 0x000fc00000000000 */
        /* <DEDUP_REMOVED lines=10> */
.L_x_5:


//--------------------- .nv.shared.matmul_kernel  --------------------------
	.section	.nv.shared.matmul_kernel,"aw",@nobits
	.sectionflags	@""
	.align	16
